def matmul_kernel(
    a_ptr,
    b_ptr,
    c_ptr,
    M,
    N,
    K,
    stride_am,
    stride_ak,
    stride_bk,
    stride_bn,
    stride_cm,
    stride_cn,
    BLOCK_M: tl.constexpr,
    BLOCK_N: tl.constexpr,
    BLOCK_K: tl.constexpr,
    GROUP_M: tl.constexpr,
):
    pid = tl.program_id(axis=0)
    num_pid_m = tl.cdiv(M, BLOCK_M)
    num_pid_n = tl.cdiv(N, BLOCK_N)
    num_pid_in_group = GROUP_M * num_pid_n
    group_id = pid // num_pid_in_group
    first_pid_m = group_id * GROUP_M
    group_size_m = min(num_pid_m - first_pid_m, GROUP_M)
    pid_m = first_pid_m + ((pid % num_pid_in_group) % group_size_m)
    pid_n = (pid % num_pid_in_group) // group_size_m

    offs_am = (pid_m * BLOCK_M + tl.arange(0, BLOCK_M)) % M
    offs_bn = (pid_n * BLOCK_N + tl.arange(0, BLOCK_N)) % N
    offs_k = tl.arange(0, BLOCK_K)
    a_ptrs = a_ptr + offs_am[:, None] * stride_am + offs_k[None, :] * stride_ak
    b_ptrs = b_ptr + offs_k[:, None] * stride_bk + offs_bn[None, :] * stride_bn

    acc = tl.zeros((BLOCK_M, BLOCK_N), dtype=tl.float32)
    for kk in range(0, tl.cdiv(K, BLOCK_K)):
        a = tl.load(a_ptrs, mask=offs_k[None, :] < K - kk * BLOCK_K, other=0.0)
        b = tl.load(b_ptrs, mask=offs_k[:, None] < K - kk * BLOCK_K, other=0.0)
        acc = tl.dot(a, b, acc)
        a_ptrs += BLOCK_K * stride_ak
        b_ptrs += BLOCK_K * stride_bk

    c = acc.to(c_ptr.dtype.element_ty)
    offs_cm = pid_m * BLOCK_M + tl.arange(0, BLOCK_M)
    offs_cn = pid_n * BLOCK_N + tl.arange(0, BLOCK_N)
    c_ptrs = c_ptr + offs_cm[:, None] * stride_cm + offs_cn[None, :] * stride_cn
    mask = (offs_cm[:, None] < M) & (offs_cn[None, :] < N)
    tl.store(c_ptrs, c, mask=mask)

# config = {"BLOCK_K": 32, "BLOCK_M": 32, "BLOCK_N": 512, "GROUP_M": 8, "arch": "sm_90", "dtype": "fp16", "num_ctas": 1, "num_stages": 2, "num_warps": 4}
# arch = sm_90


// ===== COMPILED SASS (sm_90a) =====

	.target	sm_90a

	.elftype	@"ET_EXEC"


//--------------------- .note.nv.tkinfo           --------------------------
	.section	.note.nv.tkinfo,"",@"SHT_NOTE"
	.sectionflags	@"SHF_NOTE_NV_TKINFO"
	.tkinfo
        /*0018*/ 	.word	0x00000002
        /*0030*/ 	.string	""
        /*0030*/ 	.string	"ptxas"
        /*0030*/ 	.string	"Cuda compilation tools, release 13.0, V13.0.88"
        /*0030*/ 	.string	"Build cuda_13.0.r13.0/compiler.36424714_0"
        /*0030*/ 	.string	"-v  -suppress-debug-info  -lineinfo  -arch sm_90a "



//--------------------- .note.nv.cuinfo           --------------------------
	.section	.note.nv.cuinfo,"",@"SHT_NOTE"
	.sectionflags	@"SHF_NOTE_NV_CUINFO"
        /*0018*/ 	.short	0x0002
        /*001a*/ 	.short	0x005a
        /*001c*/ 	.short	0x0082
	.zero		2


//--------------------- .nv.info                  --------------------------
	.section	.nv.info,"",@"SHT_CUDA_INFO"
	.align	4


	//----- nvinfo : EIATTR_REGCOUNT
	.align		4
        /*0000*/ 	.byte	0x04, 0x2f
        /*0002*/ 	.short	(.L_1 - .L_0)
	.align		4
.L_0:
        /*0004*/ 	.word	index@(matmul_kernel)
        /*0008*/ 	.word	0x00000020


	//----- nvinfo : EIATTR_FRAME_SIZE
	.align		4
.L_1:
        /*000c*/ 	.byte	0x04, 0x11
        /*000e*/ 	.short	(.L_3 - .L_2)
	.align		4
.L_2:
        /*0010*/ 	.word	index@(matmul_kernel)
        /*0014*/ 	.word	0x00000f48


	//----- nvinfo : EIATTR_MIN_STACK_SIZE
	.align		4
.L_3:
        /*0018*/ 	.byte	0x04, 0x12
        /*001a*/ 	.short	(.L_5 - .L_4)
	.align		4
.L_4:
        /*001c*/ 	.word	index@(matmul_kernel)
        /*0020*/ 	.word	0x00000f48
.L_5:


//--------------------- .nv.compat                --------------------------
	.section	.nv.compat,"",@"SHT_CUDA_COMPAT_INFO"
	.align	4
        /*0000*/ 	.byte	0x02, 0x09, 0x01, 0x00, 0x02, 0x02, 0x01, 0x00, 0x02, 0x05, 0x05, 0x00, 0x03, 0x07, 0x01, 0x01
        /*0010*/ 	.byte	0x02, 0x03, 0x00, 0x00, 0x02, 0x06, 0x01, 0x00, 0x04, 0x0b, 0x08, 0x00, 0x00, 0x00, 0x00, 0x00
        /*0020*/ 	.byte	0x00, 0x00, 0x00, 0x00


//--------------------- .nv.info.matmul_kernel    --------------------------
	.section	.nv.info.matmul_kernel,"",@"SHT_CUDA_INFO"
	.sectionflags	@""
	.align	4


	//----- nvinfo : EIATTR_CUDA_API_VERSION
	.align		4
        /*0000*/ 	.byte	0x04, 0x37
        /*0002*/ 	.short	(.L_7 - .L_6)
.L_6:
        /*0004*/ 	.word	0x00000082


	//----- nvinfo : EIATTR_KPARAM_INFO
	.align		4
.L_7:
        /*0008*/ 	.byte	0x04, 0x17
        /*000a*/ 	.short	(.L_9 - .L_8)
.L_8:
        /*000c*/ 	.word	0x00000000
        /*0010*/ 	.short	0x000d
        /*0012*/ 	.short	0x0048
        /*0014*/ 	.byte	0x00, 0xf4, 0x21, 0x00


	//----- nvinfo : EIATTR_KPARAM_INFO
	.align		4
.L_9:
        /*0018*/ 	.byte	0x04, 0x17
        /*001a*/ 	.short	(.L_11 - .L_10)
.L_10:
        /*001c*/ 	.word	0x00000000
        /*0020*/ 	.short	0x000c
        /*0022*/ 	.short	0x0040
        /*0024*/ 	.byte	0x00, 0xf4, 0x21, 0x00


	//----- nvinfo : EIATTR_KPARAM_INFO
	.align		4
.L_11:
        /*0028*/ 	.byte	0x04, 0x17
        /*002a*/ 	.short	(.L_13 - .L_12)
.L_12:
        /*002c*/ 	.word	0x00000000
        /*0030*/ 	.short	0x000b
        /*0032*/ 	.short	0x0038
        /*0034*/ 	.byte	0x00, 0xf0, 0x11, 0x00


	//----- nvinfo : EIATTR_KPARAM_INFO
	.align		4
.L_13:
        /*0038*/ 	.byte	0x04, 0x17
        /*003a*/ 	.short	(.L_15 - .L_14)
.L_14:
        /*003c*/ 	.word	0x00000000
        /*0040*/ 	.short	0x000a
        /*0042*/ 	.short	0x0034
        /*0044*/ 	.byte	0x00, 0xf0, 0x11, 0x00


	//----- nvinfo : EIATTR_KPARAM_INFO
	.align		4
.L_15:
        /*0048*/ 	.byte	0x04, 0x17
        /*004a*/ 	.short	(.L_17 - .L_16)
.L_16:
        /*004c*/ 	.word	0x00000000
        /*0050*/ 	.short	0x0009
        /*0052*/ 	.short	0x0030
        /*0054*/ 	.byte	0x00, 0xf0, 0x11, 0x00


	//----- nvinfo : EIATTR_KPARAM_INFO
	.align		4
.L_17:
        /*0058*/ 	.byte	0x04, 0x17
        /*005a*/ 	.short	(.L_19 - .L_18)
.L_18:
        /*005c*/ 	.word	0x00000000
        /*0060*/ 	.short	0x0008
        /*0062*/ 	.short	0x002c
        /*0064*/ 	.byte	0x00, 0xf0, 0x11, 0x00


	//----- nvinfo : EIATTR_KPARAM_INFO
	.align		4
.L_19:
        /*0068*/ 	.byte	0x04, 0x17
        /*006a*/ 	.short	(.L_21 - .L_20)
.L_20:
        /*006c*/ 	.word	0x00000000
        /*0070*/ 	.short	0x0007
        /*0072*/ 	.short	0x0028
        /*0074*/ 	.byte	0x00, 0xf0, 0x11, 0x00


	//----- nvinfo : EIATTR_KPARAM_INFO
	.align		4
.L_21:
        /*0078*/ 	.byte	0x04, 0x17
        /*007a*/ 	.short	(.L_23 - .L_22)
.L_22:
        /*007c*/ 	.word	0x00000000
        /*0080*/ 	.short	0x0006
        /*0082*/ 	.short	0x0024
        /*0084*/ 	.byte	0x00, 0xf0, 0x11, 0x00


	//----- nvinfo : EIATTR_KPARAM_INFO
	.align		4
.L_23:
        /*0088*/ 	.byte	0x04, 0x17
        /*008a*/ 	.short	(.L_25 - .L_24)
.L_24:
        /*008c*/ 	.word	0x00000000
        /*0090*/ 	.short	0x0005
        /*0092*/ 	.short	0x0020
        /*0094*/ 	.byte	0x00, 0xf0, 0x11, 0x00


	//----- nvinfo : EIATTR_KPARAM_INFO
	.align		4
.L_25:
        /*0098*/ 	.byte	0x04, 0x17
        /*009a*/ 	.short	(.L_27 - .L_26)
.L_26:
        /*009c*/ 	.word	0x00000000
        /*00a0*/ 	.short	0x0004
        /*00a2*/ 	.short	0x001c
        /*00a4*/ 	.byte	0x00, 0xf0, 0x11, 0x00


	//----- nvinfo : EIATTR_KPARAM_INFO
	.align		4
.L_27:
        /*00a8*/ 	.byte	0x04, 0x17
        /*00aa*/ 	.short	(.L_29 - .L_28)
.L_28:
        /*00ac*/ 	.word	0x00000000
        /*00b0*/ 	.short	0x0003
        /*00b2*/ 	.short	0x0018
        /*00b4*/ 	.byte	0x00, 0xf0, 0x11, 0x00


	//----- nvinfo : EIATTR_KPARAM_INFO
	.align		4
.L_29:
        /*00b8*/ 	.byte	0x04, 0x17
        /*00ba*/ 	.short	(.L_31 - .L_30)
.L_30:
        /*00bc*/ 	.word	0x00000000
        /*00c0*/ 	.short	0x0002
        /*00c2*/ 	.short	0x0010
        /*00c4*/ 	.byte	0x00, 0xf4, 0x21, 0x00


	//----- nvinfo : EIATTR_KPARAM_INFO
	.align		4
.L_31:
        /*00c8*/ 	.byte	0x04, 0x17
        /*00ca*/ 	.short	(.L_33 - .L_32)
.L_32:
        /*00cc*/ 	.word	0x00000000
        /*00d0*/ 	.short	0x0001
        /*00d2*/ 	.short	0x0008
        /*00d4*/ 	.byte	0x00, 0xf4, 0x21, 0x00


	//----- nvinfo : EIATTR_KPARAM_INFO
	.align		4
.L_33:
        /*00d8*/ 	.byte	0x04, 0x17
        /*00da*/ 	.short	(.L_35 - .L_34)
.L_34:
        /*00dc*/ 	.word	0x00000000
        /*00e0*/ 	.short	0x0000
        /*00e2*/ 	.short	0x0000
        /*00e4*/ 	.byte	0x00, 0xf4, 0x21, 0x00


	//----- nvinfo : EIATTR_SPARSE_MMA_MASK
	.align		4
.L_35:
        /*00e8*/ 	.byte	0x03, 0x50
        /*00ea*/ 	.short	0x0000


	//----- nvinfo : EIATTR_MAXREG_COUNT
	.align		4
        /*00ec*/ 	.byte	0x03, 0x1b
        /*00ee*/ 	.short	0x00ff


	//----- nvinfo : EIATTR_NUM_BARRIERS
	.align		4
        /*00f0*/ 	.byte	0x02, 0x4c
        /*00f2*/ 	.byte	0x01
	.zero		1


	//----- nvinfo : EIATTR_ANNOTATIONS
	.align		4
        /*00f4*/ 	.byte	0x04, 0x55
        /*00f6*/ 	.short	(.L_37 - .L_36)


	//   ....[0]....
.L_36:
        /*00f8*/ 	.word	0x00000001
        /*00fc*/ 	.byte	0x30, 0x05, 0x00, 0x00, 0x01, 0x00, 0x00, 0x00, 0x70, 0x05, 0x00, 0x00, 0x01, 0x00, 0x00, 0x00
        /* <DEDUP_REMOVED lines=2183> */
        /*897c*/ 	.byte	0xa0, 0x2b, 0x02, 0x00


	//----- nvinfo : EIATTR_MERCURY_ISA_VERSION
	.align		4
.L_37:
        /*8980*/ 	.byte	0x03, 0x5f
        /*8982*/ 	.short	0x0101


	//----- nvinfo : EIATTR_EXIT_INSTR_OFFSETS
	.align		4
        /*8984*/ 	.byte	0x04, 0x1c
        /*8986*/ 	.short	(.L_39 - .L_38)


	//   ....[0]....
.L_38:
        /*8988*/ 	.word	0x00022ed0


	//   ....[1]....
        /*898c*/ 	.word	0x00022f00


	//----- nvinfo : EIATTR_REQNTID
	.align		4
.L_39:
        /*8990*/ 	.byte	0x04, 0x10
        /*8992*/ 	.short	(.L_41 - .L_40)
.L_40:
        /*8994*/ 	.word	0x00000080
        /*8998*/ 	.word	0x00000001
        /*899c*/ 	.word	0x00000001


	//----- nvinfo : EIATTR_CBANK_PARAM_SIZE
	.align		4
.L_41:
        /*89a0*/ 	.byte	0x03, 0x19
        /*89a2*/ 	.short	0x0050


	//----- nvinfo : EIATTR_PARAM_CBANK
	.align		4
        /*89a4*/ 	.byte	0x04, 0x0a
        /*89a6*/ 	.short	(.L_43 - .L_42)
	.align		4
.L_42:
        /*89a8*/ 	.word	index@(.nv.constant0.matmul_kernel)
        /*89ac*/ 	.short	0x0210
        /*89ae*/ 	.short	0x0050


	//----- nvinfo : EIATTR_SW_WAR
	.align		4
.L_43:
        /*89b0*/ 	.byte	0x04, 0x36
        /*89b2*/ 	.short	(.L_45 - .L_44)
.L_44:
        /*89b4*/ 	.word	0x00000008
.L_45:


//--------------------- .nv.callgraph             --------------------------
	.section	.nv.callgraph,"",@"SHT_CUDA_CALLGRAPH"
	.align	4
	.sectionentsize	8
	.align		4
        /*0000*/ 	.word	0x00000000
	.align		4
        /*0004*/ 	.word	0xffffffff
	.align		4
        /*0008*/ 	.word	0x00000000
	.align		4
        /*000c*/ 	.word	0xfffffffe
	.align		4
        /*0010*/ 	.word	0x00000000
	.align		4
        /*0014*/ 	.word	0xfffffffd
	.align		4
        /*0018*/ 	.word	0x00000000
	.align		4
        /*001c*/ 	.word	0xfffffffc


//--------------------- .text.matmul_kernel       --------------------------
	.section	.text.matmul_kernel,"ax",@progbits
	.align	128
        .global         matmul_kernel
        .type           matmul_kernel,@function
        .size           matmul_kernel,(.L_x_4 - matmul_kernel)
        .other          matmul_kernel,@"STO_CUDA_ENTRY STV_DEFAULT"
matmul_kernel:
.text.matmul_kernel:
[----:B------:R-:W0:Y:S08]  /*0000*/  LDC R1, c[0x0][0x28] ;  /* 0x00000a00ff017b82 */ /* 0x000e300000000800 */
[----:B------:R-:W1:Y:S01]  /*0010*/  LDC.64 R14, c[0x0][0x228] ;  /* 0x00008a00ff0e7b82 */ /* 0x000e620000000a00 */
[----:B------:R-:W2:Y:S01]  /*0020*/  S2R R12, SR_TID.X ;  /* 0x00000000000c7919 */ /* 0x000ea20000002100 */
[----:B0-----:R-:W-:Y:S01]  /*0030*/  VIADD R1, R1, 0xfffff0b8 ;  /* 0xfffff0b801017836 */ /* 0x001fe20000000000 */
[----:B------:R-:W-:Y:S01]  /*0040*/  ULDC.64 UR8, c[0x0][0x208] ;  /* 0x0000820000087ab9 */ /* 0x000fe20000000a00 */
[----:B------:R-:W-:Y:S01]  /*0050*/  ULDC UR7, c[0x0][0x230] ;  /* 0x00008c0000077ab9 */ /* 0x000fe20000000800 */
[----:B-1----:R-:W-:-:S05]  /*0060*/  VIADD R0, R15, 0x1ff ;  /* 0x000001ff0f007836 */ /* 0x002fca0000000000 */
[----:B------:R-:W-:-:S04]  /*0070*/  SHF.R.S32.HI R3, RZ, 0x1f, R0 ;  /* 0x0000001fff037819 */ /* 0x000fc80000011400 */
[----:B------:R-:W-:Y:S02]  /*0080*/  LEA.HI R3, R3, R0, RZ, 0x9 ;  /* 0x0000000003037211 */ /* 0x000fe400078f48ff */
[----:B--2---:R-:W-:Y:S02]  /*0090*/  LOP3.LUT R16, R12, 0x1f, RZ, 0xc0, !PT ;  /* 0x0000001f0c107812 */ /* 0x004fe400078ec0ff */
[----:B------:R-:W-:Y:S02]  /*00a0*/  SHF.R.S32.HI R0, RZ, 0x9, R3 ;  /* 0x00000009ff007819 */ /* 0x000fe40000011403 */
[----:B------:R-:W0:Y:S03]  /*00b0*/  S2R R3, SR_CTAID.X ;  /* 0x0000000000037919 */ /* 0x000e260000002500 */
[----:B------:R-:W-:-:S05]  /*00c0*/  IMAD.SHL.U32 R0, R0, 0x8, RZ ;  /* 0x0000000800007824 */ /* 0x000fca00078e00ff */
[-C--:B------:R-:W-:Y:S02]  /*00d0*/  IABS R7, R0.reuse ;  /* 0x0000000000077213 */ /* 0x080fe40000000000 */
[----:B------:R-:W-:Y:S02]  /*00e0*/  IABS R10, R0 ;  /* 0x00000000000a7213 */ /* 0x000fe40000000000 */
[----:B------:R-:W1:Y:S08]  /*00f0*/  I2F.RP R2, R7 ;  /* 0x0000000700027306 */ /* 0x000e700000209400 */
[----:B-1----:R-:W1:Y:S01]  /*0100*/  MUFU.RCP R2, R2 ;  /* 0x0000000200027308 */ /* 0x002e620000001000 */
[----:B0-----:R-:W-:Y:S01]  /*0110*/  IABS R8, R3 ;  /* 0x0000000300087213 */ /* 0x001fe20000000000 */
[----:B-1----:R-:W-:-:S02]  /*0120*/  VIADD R4, R2, 0xffffffe ;  /* 0x0ffffffe02047836 */ /* 0x002fc40000000000 */
[----:B------:R-:W-:-:S04]  /*0130*/  IMAD.MOV R2, RZ, RZ, -R10 ;  /* 0x000000ffff027224 */ /* 0x000fc800078e0a0a */
[----:B------:R0:W1:Y:S02]  /*0140*/  F2I.FTZ.U32.TRUNC.NTZ R5, R4 ;  /* 0x0000000400057305 */ /* 0x000064000021f000 */
[----:B0-----:R-:W-:Y:S02]  /*0150*/  IMAD.MOV.U32 R4, RZ, RZ, RZ ;  /* 0x000000ffff047224 */ /* 0x001fe400078e00ff */
[----:B-1----:R-:W-:-:S04]  /*0160*/  IMAD.MOV R6, RZ, RZ, -R5 ;  /* 0x000000ffff067224 */ /* 0x002fc800078e0a05 */
[----:B------:R-:W-:Y:S02]  /*0170*/  IMAD R9, R6, R7, RZ ;  /* 0x0000000706097224 */ /* 0x000fe400078e02ff */
[----:B------:R-:W-:Y:S02]  /*0180*/  IMAD.MOV.U32 R6, RZ, RZ, R8 ;  /* 0x000000ffff067224 */ /* 0x000fe400078e0008 */
[----:B------:R-:W-:-:S06]  /*0190*/  IMAD.HI.U32 R5, R5, R9, R4 ;  /* 0x0000000905057227 */ /* 0x000fcc00078e0004 */
[----:B------:R-:W-:-:S04]  /*01a0*/  IMAD.HI.U32 R5, R5, R6, RZ ;  /* 0x0000000605057227 */ /* 0x000fc800078e00ff */
[----:B------:R-:W-:-:S05]  /*01b0*/  IMAD R2, R5, R2, R6 ;  /* 0x0000000205027224 */ /* 0x000fca00078e0206 */
[----:B------:R-:W-:-:S13]  /*01c0*/  ISETP.GT.U32.AND P1, PT, R7, R2, PT ;  /* 0x000000020700720c */ /* 0x000fda0003f24070 */
[----:B------:R-:W-:Y:S02]  /*01d0*/  @!P1 IMAD.IADD R2, R2, 0x1, -R7 ;  /* 0x0000000102029824 */ /* 0x000fe400078e0a07 */
[----:B------:R-:W-:Y:S01]  /*01e0*/  @!P1 VIADD R5, R5, 0x1 ;  /* 0x0000000105059836 */ /* 0x000fe20000000000 */
[----:B------:R-:W-:Y:S02]  /*01f0*/  ISETP.NE.AND P1, PT, R0, RZ, PT ;  /* 0x000000ff0000720c */ /* 0x000fe40003f25270 */
[----:B------:R-:W-:Y:S02]  /*0200*/  ISETP.GE.U32.AND P0, PT, R2, R7, PT ;  /* 0x000000070200720c */ /* 0x000fe40003f06070 */
[----:B------:R-:W-:-:S04]  /*0210*/  LOP3.LUT R2, R3, R0, RZ, 0x3c, !PT ;  /* 0x0000000003027212 */ /* 0x000fc800078e3cff */
[----:B------:R-:W-:Y:S01]  /*0220*/  ISETP.GE.AND P2, PT, R2, RZ, PT ;  /* 0x000000ff0200720c */ /* 0x000fe20003f46270 */
[----:B------:R-:W-:-:S06]  /*0230*/  VIADD R2, R14, 0x1f ;  /* 0x0000001f0e027836 */ /* 0x000fcc0000000000 */
[----:B------:R-:W-:-:S04]  /*0240*/  @P0 VIADD R5, R5, 0x1 ;  /* 0x0000000105050836 */ /* 0x000fc80000000000 */
[----:B------:R-:W-:Y:S01]  /*0250*/  IMAD.MOV.U32 R4, RZ, RZ, R5 ;  /* 0x000000ffff047224 */ /* 0x000fe200078e0005 */
[----:B------:R-:W-:-:S03]  /*0260*/  SHF.R.S32.HI R5, RZ, 0x1f, R2 ;  /* 0x0000001fff057819 */ /* 0x000fc60000011402 */
[----:B------:R-:W-:Y:S01]  /*0270*/  @!P2 IMAD.MOV R4, RZ, RZ, -R4 ;  /* 0x000000ffff04a224 */ /* 0x000fe200078e0a04 */
[----:B------:R-:W-:Y:S02]  /*0280*/  @!P1 LOP3.LUT R4, RZ, R0, RZ, 0x33, !PT ;  /* 0x00000000ff049212 */ /* 0x000fe400078e33ff */
[----:B------:R-:W-:-:S03]  /*0290*/  LEA.HI R5, R5, R2, RZ, 0x5 ;  /* 0x0000000205057211 */ /* 0x000fc600078f28ff */
[----:B------:R-:W-:Y:S02]  /*02a0*/  IMAD.SHL.U32 R2, R4, 0x8, RZ ;  /* 0x0000000804027824 */ /* 0x000fe400078e00ff */
[----:B------:R-:W-:-:S03]  /*02b0*/  IMAD.MOV R4, RZ, RZ, -R4 ;  /* 0x000000ffff047224 */ /* 0x000fc600078e0a04 */
[----:B------:R-:W-:Y:S01]  /*02c0*/  LEA.HI.SX32 R5, R5, -R2, 0x1b ;  /* 0x8000000205057211 */ /* 0x000fe200078fdaff */
[----:B------:R-:W-:Y:S02]  /*02d0*/  IMAD R13, R0, R4, R3 ;  /* 0x00000004000d7224 */ /* 0x000fe400078e0203 */
[----:B------:R-:W-:Y:S01]  /*02e0*/  IMAD.MOV.U32 R4, RZ, RZ, RZ ;  /* 0x000000ffff047224 */ /* 0x000fe200078e00ff */
[----:B------:R-:W-:Y:S02]  /*02f0*/  VIMNMX R6, R5, 0x8, PT ;  /* 0x0000000805067848 */ /* 0x000fe40003fe0100 */
[----:B------:R-:W-:Y:S02]  /*0300*/  IABS R11, R13 ;  /* 0x0000000d000b7213 */ /* 0x000fe40000000000 */
[----:B------:R-:W-:-:S04]  /*0310*/  IABS R9, R6 ;  /* 0x0000000600097213 */ /* 0x000fc80000000000 */
[----:B------:R-:W0:Y:S08]  /*0320*/  I2F.RP R7, R9 ;  /* 0x0000000900077306 */ /* 0x000e300000209400 */
[----:B0-----:R-:W0:Y:S02]  /*0330*/  MUFU.RCP R7, R7 ;  /* 0x0000000700077308 */ /* 0x001e240000001000 */
[----:B0-----:R-:W-:-:S06]  /*0340*/  VIADD R5, R7, 0xffffffe ;  /* 0x0ffffffe07057836 */ /* 0x001fcc0000000000 */
[----:B------:R-:W0:Y:S02]  /*0350*/  F2I.FTZ.U32.TRUNC.NTZ R5, R5 ;  /* 0x0000000500057305 */ /* 0x000e24000021f000 */
[----:B0-----:R-:W-:-:S04]  /*0360*/  IMAD.MOV R8, RZ, RZ, -R5 ;  /* 0x000000ffff087224 */ /* 0x001fc800078e0a05 */
[----:B------:R-:W-:-:S04]  /*0370*/  IMAD.MOV.U32 R0, RZ, RZ, R8 ;  /* 0x000000ffff007224 */ /* 0x000fc800078e0008 */
[----:B------:R-:W-:Y:S01]  /*0380*/  IMAD R3, R0, R9, RZ ;  /* 0x0000000900037224 */ /* 0x000fe200078e02ff */
[----:B------:R-:W-:-:S03]  /*0390*/  IABS R0, R6 ;  /* 0x0000000600007213 */ /* 0x000fc60000000000 */
[----:B------:R-:W-:Y:S01]  /*03a0*/  IMAD.HI.U32 R4, R5, R3, R4 ;  /* 0x0000000305047227 */ /* 0x000fe200078e0004 */
[----:B------:R-:W-:-:S03]  /*03b0*/  SHF.R.U32.HI R5, RZ, 0x5, R12 ;  /* 0x00000005ff057819 */ /* 0x000fc6000001160c */
[----:B------:R-:W-:Y:S01]  /*03c0*/  IMAD.MOV R0, RZ, RZ, -R0 ;  /* 0x000000ffff007224 */ /* 0x000fe200078e0a00 */
[----:B------:R-:W-:Y:S01]  /*03d0*/  SGXT.U32 R5, R5, 0x2 ;  /* 0x000000020505781a */ /* 0x000fe20000000000 */
        /* <DEDUP_REMOVED lines=8> */
[----:B------:R-:W-:Y:S02]  /*0460*/  ISETP.GE.AND P2, PT, R0, RZ, PT ;  /* 0x000000ff0000720c */ /* 0x000fe40003f46270 */
[----:B------:R-:W0:Y:S05]  /*0470*/  LDC R0, c[0x0][0x230] ;  /* 0x00008c00ff007b82 */ /* 0x000e2a0000000800 */
[----:B------:R-:W-:-:S06]  /*0480*/  @P0 VIADD R4, R4, 0x1 ;  /* 0x0000000104040836 */ /* 0x000fcc0000000000 */
[----:B------:R-:W-:Y:S01]  /*0490*/  @!P2 IMAD.MOV R4, RZ, RZ, -R4 ;  /* 0x000000ffff04a224 */ /* 0x000fe200078e0a04 */
[----:B------:R-:W-:-:S05]  /*04a0*/  @!P1 LOP3.LUT R4, RZ, R6, RZ, 0x33, !PT ;  /* 0x00000006ff049212 */ /* 0x000fca00078e33ff */
[----:B------:R-:W-:Y:S02]  /*04b0*/  IMAD.MOV R3, RZ, RZ, -R4 ;  /* 0x000000ffff037224 */ /* 0x000fe400078e0a04 */
[----:B------:R-:W-:Y:S02]  /*04c0*/  IMAD.SHL.U32 R4, R4, 0x200, RZ ;  /* 0x0000020004047824 */ /* 0x000fe400078e00ff */
[----:B------:R-:W-:Y:S02]  /*04d0*/  IMAD R3, R6, R3, R13 ;  /* 0x0000000306037224 */ /* 0x000fe400078e020d */
[----:B0-----:R-:W-:Y:S01]  /*04e0*/  VIADD R17, R0, 0x1f ;  /* 0x0000001f00117836 */ /* 0x001fe20000000000 */
[----:B------:R-:W-:Y:S01]  /*04f0*/  LOP3.LUT R7, R4, 0x4, R5, 0xfe, !PT ;  /* 0x0000000404077812 */ /* 0x000fe200078efe05 */
[----:B------:R-:W-:Y:S01]  /*0500*/  IMAD.IADD R0, R2, 0x1, R3 ;  /* 0x0000000102007824 */ /* 0x000fe200078e0203 */
[C---:B------:R-:W-:Y:S02]  /*0510*/  LOP3.LUT R6, R4.reuse, R5, RZ, 0xfc, !PT ;  /* 0x0000000504067212 */ /* 0x040fe400078efcff */
[----:B------:R-:W-:Y:S01]  /*0520*/  LOP3.LUT R2, R5, 0x4, RZ, 0xfc, !PT ;  /* 0x0000000405027812 */ /* 0x000fe200078efcff */
[----:B------:R0:W-:Y:S01]  /*0530*/  STL [R1+0x7b8], R7 ;  /* 0x0007b80701007387 */ /* 0x0001e20000100800 */
[--C-:B------:R-:W-:Y:S01]  /*0540*/  LOP3.LUT R3, R4, 0x8, R5.reuse, 0xfe, !PT ;  /* 0x0000000804037812 */ /* 0x100fe200078efe05 */
[----:B------:R-:W-:Y:S01]  /*0550*/  IMAD R0, R0, 0x20, R16 ;  /* 0x0000002000007824 */ /* 0x000fe200078e0210 */
[----:B------:R-:W-:Y:S01]  /*0560*/  LOP3.LUT R2, R4, 0xc, R5, 0xfe, !PT ;  /* 0x0000000c04027812 */ /* 0x000fe200078efe05 */
[----:B------:R-:W-:Y:S01]  /*0570*/  STL [R1+0x7a0], R6 ;  /* 0x0007a00601007387 */ /* 0x000fe20000100800 */
[----:B------:R-:W-:-:S02]  /*0580*/  LOP3.LUT R29, R6, 0x1bc, RZ, 0xfc, !PT ;  /* 0x000001bc061d7812 */ /* 0x000fc400078efcff */
[----:B------:R-:W-:Y:S01]  /*0590*/  LOP3.LUT R28, R6, 0x1d0, RZ, 0xfc, !PT ;  /* 0x000001d0061c7812 */ /* 0x000fe200078efcff */
[----:B------:R1:W-:Y:S01]  /*05a0*/  STL [R1+0x7bc], R3 ;  /* 0x0007bc0301007387 */ /* 0x0003e20000100800 */
[----:B------:R-:W-:Y:S02]  /*05b0*/  ISETP.GT.AND P0, PT, R17, 0x1f, PT ;  /* 0x0000001f1100780c */ /* 0x000fe40003f04270 */
[C-C-:B0-----:R-:W-:Y:S01]  /*05c0*/  LOP3.LUT R7, R4.reuse, 0x10, R5.reuse, 0xfe, !PT ;  /* 0x0000001004077812 */ /* 0x141fe200078efe05 */
[----:B------:R0:W-:Y:S04]  /*05d0*/  STL [R1+0x7c0], R2 ;  /* 0x0007c00201007387 */ /* 0x0001e80000100800 */
[----:B------:R2:W-:Y:S01]  /*05e0*/  STL [R1+0x7c4], R7 ;  /* 0x0007c40701007387 */ /* 0x0005e20000100800 */
[----:B-1----:R-:W-:-:S02]  /*05f0*/  LOP3.LUT R3, R4, 0x18, R5, 0xfe, !PT ;  /* 0x0000001804037812 */ /* 0x002fc400078efe05 */
[C-C-:B0-----:R-:W-:Y:S02]  /*0600*/  LOP3.LUT R2, R4.reuse, 0x14, R5.reuse, 0xfe, !PT ;  /* 0x0000001404027812 */ /* 0x141fe400078efe05 */
[----:B------:R-:W-:Y:S02]  /*0610*/  LOP3.LUT R4, R4, 0x1c, R5, 0xfe, !PT ;  /* 0x0000001c04047812 */ /* 0x000fe400078efe05 */
[----:B--2---:R-:W-:Y:S01]  /*0620*/  LOP3.LUT R7, R6, 0x1dc, RZ, 0xfc, !PT ;  /* 0x000001dc06077812 */ /* 0x004fe200078efcff */
[----:B------:R0:W-:Y:S04]  /*0630*/  STL [R1+0x7c8], R2 ;  /* 0x0007c80201007387 */ /* 0x0001e80000100800 */
[----:B------:R1:W-:Y:S04]  /*0640*/  STL [R1+0x7cc], R3 ;  /* 0x0007cc0301007387 */ /* 0x0003e80000100800 */
[----:B------:R2:W-:Y:S01]  /*0650*/  STL [R1+0x7d0], R4 ;  /* 0x0007d00401007387 */ /* 0x0005e20000100800 */
[----:B0-----:R-:W-:-:S02]  /*0660*/  LOP3.LUT R2, R5, 0x8, RZ, 0xfc, !PT ;  /* 0x0000000805027812 */ /* 0x001fc400078efcff */
[C---:B------:R-:W-:Y:S02]  /*0670*/  LOP3.LUT R2, R6.reuse, 0x28, RZ, 0xfc, !PT ;  /* 0x0000002806027812 */ /* 0x040fe400078efcff */
[C---:B-1----:R-:W-:Y:S02]  /*0680*/  LOP3.LUT R3, R6.reuse, 0x20, RZ, 0xfc, !PT ;  /* 0x0000002006037812 */ /* 0x042fe400078efcff */
[C---:B------:R-:W-:Y:S02]  /*0690*/  LOP3.LUT R5, R6.reuse, 0x1e0, RZ, 0xfc, !PT ;  /* 0x000001e006057812 */ /* 0x040fe400078efcff */
[C---:B--2---:R-:W-:Y:S01]  /*06a0*/  LOP3.LUT R4, R6.reuse, 0x24, RZ, 0xfc, !PT ;  /* 0x0000002406047812 */ /* 0x044fe200078efcff */
[----:B------:R0:W-:Y:S04]  /*06b0*/  STL [R1+0x7dc], R3 ;  /* 0x0007dc0301007387 */ /* 0x0001e80000100800 */
[----:B------:R1:W-:Y:S04]  /*06c0*/  STL [R1+0x7e0], R4 ;  /* 0x0007e00401007387 */ /* 0x0003e80000100800 */
[----:B------:R2:W-:Y:S01]  /*06d0*/  STL [R1+0x7e4], R2 ;  /* 0x0007e40201007387 */ /* 0x0005e20000100800 */
[----:B0-----:R-:W-:-:S02]  /*06e0*/  LOP3.LUT R3, R6, 0x2c, RZ, 0xfc, !PT ;  /* 0x0000002c06037812 */ /* 0x001fc400078efcff */
[----:B-1----:R-:W-:-:S03]  /*06f0*/  LOP3.LUT R4, R6, 0x30, RZ, 0xfc, !PT ;  /* 0x0000003006047812 */ /* 0x002fc600078efcff */
[----:B------:R0:W-:Y:S01]  /*0700*/  STL [R1+0x7e8], R3 ;  /* 0x0007e80301007387 */ /* 0x0001e20000100800 */
[----:B--2---:R-:W-:-:S03]  /*0710*/  LOP3.LUT R2, R6, 0x34, RZ, 0xfc, !PT ;  /* 0x0000003406027812 */ /* 0x004fc600078efcff */
[----:B------:R1:W-:Y:S04]  /*0720*/  STL [R1+0x7ec], R4 ;  /* 0x0007ec0401007387 */ /* 0x0003e80000100800 */
[----:B------:R2:W-:Y:S01]  /*0730*/  STL [R1+0x7f0], R2 ;  /* 0x0007f00201007387 */ /* 0x0005e20000100800 */
[C---:B0-----:R-:W-:Y:S02]  /*0740*/  LOP3.LUT R3, R6.reuse, 0x38, RZ, 0xfc, !PT ;  /* 0x0000003806037812 */ /* 0x041fe400078efcff */
        /* <DEDUP_REMOVED lines=194> */
[----:B--2---:R-:W-:-:S05]  /*1370*/  LOP3.LUT R2, R6, 0x1c0, RZ, 0xfc, !PT ;  /* 0x000001c006027812 */ /* 0x004fca00078efcff */
[----:B------:R1:W-:Y:S01]  /*1380*/  STL [R1+0x984], R2 ;  /* 0x0009840201007387 */ /* 0x0003e20000100800 */
[----:B0-----:R-:W-:-:S03]  /*1390*/  LOP3.LUT R3, R6, 0x1c4, RZ, 0xfc, !PT ;  /* 0x000001c406037812 */ /* 0x001fc600078efcff */
[----:B------:R-:W-:Y:S04]  /*13a0*/  STL [R1+0x97c], R29 ;  /* 0x00097c1d01007387 */ /* 0x000fe80000100800 */
[----:B------:R0:W-:Y:S01]  /*13b0*/  STL [R1+0x988], R4 ;  /* 0x0009880401007387 */ /* 0x0001e20000100800 */
[----:B-1----:R-:W-:-:S03]  /*13c0*/  LOP3.LUT R2, R6, 0x1cc, RZ, 0xfc, !PT ;  /* 0x000001cc06027812 */ /* 0x002fc600078efcff */
[----:B------:R-:W-:Y:S04]  /*13d0*/  STL [R1+0x980], R3 ;  /* 0x0009800301007387 */ /* 0x000fe80000100800 */
[----:B------:R1:W-:Y:S01]  /*13e0*/  STL [R1+0x98c], R2 ;  /* 0x00098c0201007387 */ /* 0x0003e20000100800 */
[----:B0-----:R-:W-:-:S03]  /*13f0*/  LOP3.LUT R4, R6, 0x1d4, RZ, 0xfc, !PT ;  /* 0x000001d406047812 */ /* 0x001fc600078efcff */
[----:B------:R-:W-:Y:S04]  /*1400*/  STL [R1+0x990], R28 ;  /* 0x0009901c01007387 */ /* 0x000fe80000100800 */
[----:B------:R0:W-:Y:S01]  /*1410*/  STL [R1+0x994], R4 ;  /* 0x0009940401007387 */ /* 0x0001e20000100800 */
[----:B-1----:R-:W-:-:S03]  /*1420*/  LOP3.LUT R2, R6, 0x1d8, RZ, 0xfc, !PT ;  /* 0x000001d806027812 */ /* 0x002fc600078efcff */
[----:B------:R1:W-:Y:S04]  /*1430*/  STL [R1+0x998], R7 ;  /* 0x0009980701007387 */ /* 0x0003e80000100800 */
[----:B------:R-:W-:Y:S01]  /*1440*/  STL [R1+0x99c], R2 ;  /* 0x00099c0201007387 */ /* 0x000fe20000100800 */
[----:B0-----:R-:W-:-:S03]  /*1450*/  LOP3.LUT R4, R6, 0x1e4, RZ, 0xfc, !PT ;  /* 0x000001e406047812 */ /* 0x001fc600078efcff */
[----:B------:R0:W-:Y:S01]  /*1460*/  STL [R1+0x9ac], R5 ;  /* 0x0009ac0501007387 */ /* 0x0001e20000100800 */
[----:B-1----:R-:W-:-:S03]  /*1470*/  LOP3.LUT R7, R6, 0x1e8, RZ, 0xfc, !PT ;  /* 0x000001e806077812 */ /* 0x002fc600078efcff */
        /* <DEDUP_REMOVED lines=10> */
[----:B------:R2:W-:Y:S04]  /*1520*/  STL [R1+0x954], R5 ;  /* 0x0009540501007387 */ /* 0x0005e80000100800 */
[----:B------:R2:W-:Y:S04]  /*1530*/  STL [R1+0x7d8], R4 ;  /* 0x0007d80401007387 */ /* 0x0005e80000100800 */
[----:B------:R2:W-:Y:S01]  /*1540*/  STL [R1+0x7b4], R0 ;  /* 0x0007b40001007387 */ /* 0x0005e20000100800 */
[----:B------:R-:W-:Y:S05]  /*1550*/  @P0 BRA `(.L_x_0) ;  /* 0x0000000000dc0947 */ /* 0x000fea0003800000 */
[----:B--2---:R-:W-:Y:S01]  /*1560*/  IMAD.SHL.U32 R0, R12, 0x20, RZ ;  /* 0x000000200c007824 */ /* 0x004fe200078e00ff */
[----:B------:R-:W-:Y:S02]  /*1570*/  CS2R R24, SRZ ;  /* 0x0000000000187805 */ /* 0x000fe4000001ff00 */
[----:B------:R-:W-:Y:S02]  /*1580*/  CS2R R26, SRZ ;  /* 0x00000000001a7805 */ /* 0x000fe4000001ff00 */
[----:B------:R-:W-:Y:S02]  /*1590*/  CS2R R20, SRZ ;  /* 0x0000000000147805 */ /* 0x000fe4000001ff00 */
[----:B------:R-:W-:Y:S01]  /*15a0*/  CS2R R22, SRZ ;  /* 0x0000000000167805 */ /* 0x000fe2000001ff00 */
[----:B------:R0:W-:Y:S01]  /*15b0*/  STL [R1+0x7d4], R0 ;  /* 0x0007d40001007387 */ /* 0x0001e20000100800 */
[----:B------:R-:W-:Y:S02]  /*15c0*/  CS2R R16, SRZ ;  /* 0x0000000000107805 */ /* 0x000fe4000001ff00 */
[----:B------:R-:W-:-:S02]  /*15d0*/  CS2R R18, SRZ ;  /* 0x0000000000127805 */ /* 0x000fc4000001ff00 */
[----:B------:R-:W-:Y:S01]  /*15e0*/  CS2R R12, SRZ ;  /* 0x00000000000c7805 */ /* 0x000fe2000001ff00 */
[----:B------:R0:W-:Y:S01]  /*15f0*/  STL [R1], RZ ;  /* 0x000000ff01007387 */ /* 0x0001e20000100800 */
[----:B------:R-:W-:Y:S02]  /*1600*/  CS2R R14, SRZ ;  /* 0x00000000000e7805 */ /* 0x000fe4000001ff00 */
[----:B------:R-:W-:Y:S02]  /*1610*/  CS2R R8, SRZ ;  /* 0x0000000000087805 */ /* 0x000fe4000001ff00 */
[----:B------:R-:W-:Y:S01]  /*1620*/  CS2R R10, SRZ ;  /* 0x00000000000a7805 */ /* 0x000fe2000001ff00 */
[----:B------:R0:W-:Y:S01]  /*1630*/  STL [R1+0x4], RZ ;  /* 0x000004ff01007387 */ /* 0x0001e20000100800 */
[----:B------:R-:W-:Y:S02]  /*1640*/  CS2R R4, SRZ ;  /* 0x0000000000047805 */ /* 0x000fe4000001ff00 */
[----:B------:R-:W-:Y:S01]  /*1650*/  CS2R R6, SRZ ;  /* 0x0000000000067805 */ /* 0x000fe2000001ff00 */
[----:B------:R0:W-:Y:S04]  /*1660*/  STL [R1+0x8], RZ ;  /* 0x000008ff01007387 */ /* 0x0001e80000100800 */
        /* <DEDUP_REMOVED lines=36> */
[----:B------:R0:W-:Y:S01]  /*18b0*/  STL [R1+0x9c], RZ ;  /* 0x00009cff01007387 */ /* 0x0001e20000100800 */
[----:B------:R-:W-:Y:S05]  /*18c0*/  BRA `(.L_x_1) ;  /* 0x000001cc006c7947 */ /* 0x000fea0003800000 */
.L_x_0:
[----:B------:R-:W3:Y:S01]  /*18d0*/  LDL R6, [R1+0x7a0] ;  /* 0x0007a00001067983 */ /* 0x000ee20000100800 */
[----:B------:R-:W-:Y:S01]  /*18e0*/  IMAD.MOV.U32 R19, RZ, RZ, R29 ;  /* 0x000000ffff137224 */ /* 0x000fe200078e001d */
[----:B------:R-:W-:Y:S02]  /*18f0*/  IABS R29, R15 ;  /* 0x0000000f001d7213 */ /* 0x000fe40000000000 */
[----:B------:R-:W4:Y:S01]  /*1900*/  LDL R25, [R1+0x9b4] ;  /* 0x0009b40001197983 */ /* 0x000f220000100800 */
[----:B--2---:R-:W-:-:S03]  /*1910*/  IABS R0, R14 ;  /* 0x0000000e00007213 */ /* 0x004fc60000000000 */
[----:B------:R-:W2:Y:S04]  /*1920*/  LDL R11, [R1+0x954] ;  /* 0x00095400010b7983 */ /* 0x000ea80000100800 */
        /* <DEDUP_REMOVED lines=11> */
[----:B------:R-:W2:Y:S01]  /*19e0*/  LDL R27, [R1+0x9a4] ;  /* 0x0009a400011b7983 */ /* 0x000ea20000100800 */
[----:B------:R-:W-:Y:S01]  /*19f0*/  IMAD.MOV.U32 R13, RZ, RZ, R3 ;  /* 0x000000ffff0d7224 */ /* 0x000fe200078e0003 */
[----:B------:R-:W-:Y:S01]  /*1a00*/  ULDC UR4, c[0x0][0x234] ;  /* 0x00008d0000047ab9 */ /* 0x000fe20000000800 */
[----:B------:R-:W-:Y:S01]  /*1a10*/  IMAD.MOV.U32 R20, RZ, RZ, R2 ;  /* 0x000000ffff147224 */ /* 0x000fe200078e0002 */
[----:B------:R0:W-:Y:S01]  /*1a20*/  STL [R1+0xb30], R15 ;  /* 0x000b300f01007387 */ /* 0x0001e20000100800 */
[----:B------:R-:W-:Y:S01]  /*1a30*/  IMAD.MOV.U32 R21, RZ, RZ, R28 ;  /* 0x000000ffff157224 */ /* 0x000fe200078e001c */
[----:B------:R-:W-:Y:S01]  /*1a40*/  ULDC.64 UR10, c[0x0][0x210] ;  /* 0x00008400000a7ab9 */ /* 0x000fe20000000a00 */
[----:B------:R-:W-:Y:S01]  /*1a50*/  IMAD.MOV.U32 R4, RZ, RZ, RZ ;  /* 0x000000ffff047224 */ /* 0x000fe200078e00ff */
[----:B------:R-:W-:Y:S01]  /*1a60*/  ULDC UR5, c[0x0][0x238] ;  /* 0x00008e0000057ab9 */ /* 0x000fe20000000800 */
[----:B0-----:R-:W2:Y:S04]  /*1a70*/  LDL R15, [R1+0x7d8] ;  /* 0x0007d800010f7983 */ /* 0x001ea80000100800 */
[----:B------:R0:W-:Y:S04]  /*1a80*/  STL [R1+0xb34], R14 ;  /* 0x000b340e01007387 */ /* 0x0001e80000100800 */
[----:B0-----:R-:W2:Y:S01]  /*1a90*/  LDL R14, [R1+0x7b4] ;  /* 0x0007b400010e7983 */ /* 0x001ea20000100800 */
[----:B------:R-:W0:Y:S08]  /*1aa0*/  I2F.RP R3, R29 ;  /* 0x0000001d00037306 */ /* 0x000e300000209400 */
[----:B------:R-:W1:Y:S08]  /*1ab0*/  I2F.RP R2, R0 ;  /* 0x0000000000027306 */ /* 0x000e700000209400 */
[----:B0-----:R-:W0:Y:S08]  /*1ac0*/  MUFU.RCP R3, R3 ;  /* 0x0000000300037308 */ /* 0x001e300000001000 */
[----:B-1----:R-:W1:Y:S01]  /*1ad0*/  MUFU.RCP R2, R2 ;  /* 0x0000000200027308 */ /* 0x002e620000001000 */
[----:B0-----:R-:W-:-:S07]  /*1ae0*/  VIADD R3, R3, 0xffffffe ;  /* 0x0ffffffe03037836 */ /* 0x001fce0000000000 */
[----:B------:R-:W0:Y:S01]  /*1af0*/  F2I.FTZ.U32.TRUNC.NTZ R5, R3 ;  /* 0x0000000300057305 */ /* 0x000e22000021f000 */
[----:B-1----:R-:W-:-:S07]  /*1b00*/  VIADD R2, R2, 0xffffffe ;  /* 0x0ffffffe02027836 */ /* 0x002fce0000000000 */
[----:B------:R0:W1:Y:S02]  /*1b10*/  F2I.FTZ.U32.TRUNC.NTZ R3, R2 ;  /* 0x0000000200037305 */ /* 0x000064000021f000 */
[----:B0-----:R-:W-:-:S04]  /*1b20*/  IMAD.MOV R2, RZ, RZ, -R5 ;  /* 0x000000ffff027224 */ /* 0x001fc800078e0a05 */
[----:B------:R-:W-:-:S04]  /*1b30*/  IMAD R28, R2, R29, RZ ;  /* 0x0000001d021c7224 */ /* 0x000fc800078e02ff */
[----:B------:R-:W-:-:S04]  /*1b40*/  IMAD.HI.U32 R28, R5, R28, R4 ;  /* 0x0000001c051c7227 */ /* 0x000fc800078e0004 */
[----:B-1----:R-:W-:Y:S01]  /*1b50*/  IMAD.MOV R2, RZ, RZ, -R3 ;  /* 0x000000ffff027224 */ /* 0x002fe200078e0a03 */
[----:B---3--:R-:W-:Y:S01]  /*1b60*/  IABS R6, R6 ;  /* 0x0000000600067213 */ /* 0x008fe20000000000 */
[----:B----4-:R-:W-:-:S04]  /*1b70*/  IMAD.MOV.U32 R24, RZ, RZ, R25 ;  /* 0x000000ffff187224 */ /* 0x010fc800078e0019 */
[----:B------:R-:W-:Y:S02]  /*1b80*/  IMAD.MOV.U32 R4, RZ, RZ, R6 ;  /* 0x000000ffff047224 */ /* 0x000fe400078e0006 */
[----:B--2---:R-:W-:Y:S02]  /*1b90*/  IMAD.MOV.U32 R25, RZ, RZ, R26 ;  /* 0x000000ffff197224 */ /* 0x004fe400078e001a */
[----:B------:R-:W-:Y:S02]  /*1ba0*/  IMAD.MOV.U32 R26, RZ, RZ, R27 ;  /* 0x000000ffff1a7224 */ /* 0x000fe400078e001b */
[----:B------:R-:W-:Y:S02]  /*1bb0*/  IMAD.MOV.U32 R27, RZ, RZ, R20 ;  /* 0x000000ffff1b7224 */ /* 0x000fe400078e0014 */
[----:B------:R-:W-:Y:S02]  /*1bc0*/  IMAD.MOV.U32 R20, RZ, RZ, R22 ;  /* 0x000000ffff147224 */ /* 0x000fe400078e0016 */
[----:B------:R-:W-:-:S02]  /*1bd0*/  IMAD.MOV.U32 R22, RZ, RZ, R7 ;  /* 0x000000ffff167224 */ /* 0x000fc400078e0007 */
[----:B------:R-:W-:-:S04]  /*1be0*/  IMAD.HI.U32 R7, R28, R4, RZ ;  /* 0x000000041c077227 */ /* 0x000fc800078e00ff */
[----:B------:R-:W-:Y:S01]  /*1bf0*/  IMAD.MOV R7, RZ, RZ, -R7 ;  /* 0x000000ffff077224 */ /* 0x000fe200078e0a07 */
[----:B------:R-:W-:-:S03]  /*1c00*/  IABS R6, R15 ;  /* 0x0000000f00067213 */ /* 0x000fc60000000000 */
[----:B------:R-:W-:Y:S01]  /*1c10*/  IMAD R4, R29, R7, R4 ;  /* 0x000000071d047224 */ /* 0x000fe200078e0204 */
[----:B------:R-:W-:Y:S02]  /*1c20*/  IABS R7, R24 ;  /* 0x0000001800077213 */ /* 0x000fe40000000000 */
[----:B------:R-:W-:Y:S01]  /*1c30*/  IABS R5, R14 ;  /* 0x0000000e00057213 */ /* 0x000fe20000000000 */
[----:B------:R0:W-:Y:S02]  /*1c40*/  STL [R1+0xb38], R14 ;  /* 0x000b380e01007387 */ /* 0x0001e40000100800 */
[----:B0-----:R-:W-:Y:S02]  /*1c50*/  IMAD.MOV.U32 R14, RZ, RZ, R11 ;  /* 0x000000ffff0e7224 */ /* 0x001fe400078e000b */
[----:B------:R-:W-:Y:S02]  /*1c60*/  IMAD R11, R2, R0, RZ ;  /* 0x00000000020b7224 */ /* 0x000fe400078e02ff */
[----:B------:R-:W-:-:S04]  /*1c70*/  IMAD.MOV.U32 R2, RZ, RZ, RZ ;  /* 0x000000ffff027224 */ /* 0x000fc800078e00ff */
[----:B------:R-:W-:Y:S01]  /*1c80*/  IMAD.HI.U32 R11, R3, R11, R2 ;  /* 0x0000000b030b7227 */ /* 0x000fe200078e0002 */
[----:B------:R-:W-:Y:S02]  /*1c90*/  IABS R3, R14 ;  /* 0x0000000e00037213 */ /* 0x000fe40000000000 */
[----:B------:R-:W-:Y:S01]  /*1ca0*/  IABS R2, R22 ;  /* 0x0000001600027213 */ /* 0x000fe20000000000 */
[----:B------:R-:W-:Y:S02]  /*1cb0*/  IMAD.MOV.U32 R14, RZ, RZ, R25 ;  /* 0x000000ffff0e7224 */ /* 0x000fe400078e0019 */
[----:B------:R-:W-:Y:S02]  /*1cc0*/  IMAD.MOV.U32 R25, RZ, RZ, R10 ;  /* 0x000000ffff197224 */ /* 0x000fe400078e000a */
[----:B------:R-:W-:Y:S02]  /*1cd0*/  IMAD.MOV.U32 R24, RZ, RZ, R26 ;  /* 0x000000ffff187224 */ /* 0x000fe400078e001a */
[----:B------:R-:W-:-:S04]  /*1ce0*/  IMAD.HI.U32 R10, R28, R6, RZ ;  /* 0x000000061c0a7227 */ /* 0x000fc800078e00ff */
[----:B------:R-:W-:Y:S02]  /*1cf0*/  IMAD.MOV.U32 R22, RZ, RZ, R17 ;  /* 0x000000ffff167224 */ /* 0x000fe400078e0011 */
[----:B------:R-:W-:Y:S02]  /*1d00*/  IMAD.MOV.U32 R26, RZ, RZ, R16 ;  /* 0x000000ffff1a7224 */ /* 0x000fe400078e0010 */
[----:B------:R-:W-:Y:S02]  /*1d10*/  IMAD.MOV.U32 R17, RZ, RZ, R12 ;  /* 0x000000ffff117224 */ /* 0x000fe400078e000c */
[----:B------:R-:W-:Y:S02]  /*1d20*/  IMAD.MOV.U32 R16, RZ, RZ, R18 ;  /* 0x000000ffff107224 */ /* 0x000fe400078e0012 */
[----:B------:R-:W-:Y:S02]  /*1d30*/  IMAD.MOV.U32 R12, RZ, RZ, R9 ;  /* 0x000000ffff0c7224 */ /* 0x000fe400078e0009 */
[----:B------:R-:W-:-:S02]  /*1d40*/  IMAD.MOV.U32 R18, RZ, RZ, R8 ;  /* 0x000000ffff127224 */ /* 0x000fc400078e0008 */
[----:B------:R-:W-:-:S04]  /*1d50*/  IMAD.HI.U32 R9, R28, R3, RZ ;  /* 0x000000031c097227 */ /* 0x000fc800078e00ff */
[----:B------:R-:W-:Y:S02]  /*1d60*/  IMAD.MOV R10, RZ, RZ, -R10 ;  /* 0x000000ffff0a7224 */ /* 0x000fe400078e0a0a */
[----:B------:R-:W-:-:S04]  /*1d70*/  IMAD.HI.U32 R8, R28, R7, RZ ;  /* 0x000000071c087227 */ /* 0x000fc800078e00ff */
[----:B------:R-:W-:-:S04]  /*1d80*/  IMAD.HI.U32 R11, R11, R5, RZ ;  /* 0x000000050b0b7227 */ /* 0x000fc800078e00ff */
[----:B------:R-:W-:Y:S02]  /*1d90*/  IMAD.MOV R9, RZ, RZ, -R9 ;  /* 0x000000ffff097224 */ /* 0x000fe400078e0a09 */
[----:B------:R-:W-:Y:S02]  /*1da0*/  IMAD R10, R29, R10, R6 ;  /* 0x0000000a1d0a7224 */ /* 0x000fe400078e0206 */
[----:B------:R-:W-:Y:S02]  /*1db0*/  IMAD.MOV R8, RZ, RZ, -R8 ;  /* 0x000000ffff087224 */ /* 0x000fe400078e0a08 */
[----:B------:R-:W-:Y:S01]  /*1dc0*/  IMAD.HI.U32 R6, R28, R2, RZ ;  /* 0x000000021c067227 */ /* 0x000fe200078e00ff */
[----:B------:R-:W-:Y:S03]  /*1dd0*/  STL [R1+0xb3c], R15 ;  /* 0x000b3c0f01007387 */ /* 0x000fe60000100800 */
[----:B------:R-:W-:-:S02]  /*1de0*/  IMAD.MOV R11, RZ, RZ, -R11 ;  /* 0x000000ffff0b7224 */ /* 0x000fc400078e0a0b */
[C---:B------:R-:W-:Y:S02]  /*1df0*/  IMAD R9, R29.reuse, R9, R3 ;  /* 0x000000091d097224 */ /* 0x040fe400078e0203 */
[C---:B------:R-:W-:Y:S02]  /*1e00*/  IMAD R7, R29.reuse, R8, R7 ;  /* 0x000000081d077224 */ /* 0x040fe400078e0207 */
[----:B------:R-:W-:Y:S01]  /*1e10*/  IMAD.MOV R6, RZ, RZ, -R6 ;  /* 0x000000ffff067224 */ /* 0x000fe200078e0a06 */
[----:B------:R-:W-:Y:S01]  /*1e20*/  STL [R1+0x5c], R10 ;  /* 0x00005c0a01007387 */ /* 0x000fe20000100800 */
[----:B------:R-:W-:Y:S01]  /*1e30*/  IMAD R5, R0, R11, R5 ;  /* 0x0000000b00057224 */ /* 0x000fe200078e0205 */
[----:B------:R-:W-:Y:S01]  /*1e40*/  IABS R11, R14 ;  /* 0x0000000e000b7213 */ /* 0x000fe20000000000 */
[----:B------:R-:W-:Y:S01]  /*1e50*/  IMAD R2, R29, R6, R2 ;  /* 0x000000061d027224 */ /* 0x000fe200078e0202 */
[----:B------:R-:W-:Y:S01]  /*1e60*/  STL [R1+0x58], R9 ;  /* 0x0000580901007387 */ /* 0x000fe20000100800 */
[----:B------:R-:W-:-:S02]  /*1e70*/  IABS R3, R24 ;  /* 0x0000001800037213 */ /* 0x000fc40000000000 */
[----:B------:R-:W-:Y:S01]  /*1e80*/  IABS R6, R22 ;  /* 0x0000001600067213 */ /* 0x000fe20000000000 */
[----:B------:R0:W-:Y:S01]  /*1e90*/  STL [R1+0x54], R7 ;  /* 0x0000540701007387 */ /* 0x0001e20000100800 */
[----:B------:R-:W-:Y:S02]  /*1ea0*/  IMAD.MOV.U32 R22, RZ, RZ, R17 ;  /* 0x000000ffff167224 */ /* 0x000fe400078e0011 */
[----:B------:R-:W-:Y:S02]  /*1eb0*/  IMAD.MOV.U32 R17, RZ, RZ, R12 ;  /* 0x000000ffff117224 */ /* 0x000fe400078e000c */
[----:B------:R-:W-:Y:S01]  /*1ec0*/  IMAD.HI.U32 R12, R28, R11, RZ ;  /* 0x0000000b1c0c7227 */ /* 0x000fe200078e00ff */
[----:B0-----:R-:W-:-:S03]  /*1ed0*/  IABS R7, R25 ;  /* 0x0000001900077213 */ /* 0x001fc60000000000 */
[----:B------:R-:W-:-:S04]  /*1ee0*/  IMAD.HI.U32 R10, R28, R3, RZ ;  /* 0x000000031c0a7227 */ /* 0x000fc800078e00ff */
[----:B------:R-:W-:-:S04]  /*1ef0*/  IMAD.HI.U32 R9, R28, R7, RZ ;  /* 0x000000071c097227 */ /* 0x000fc800078e00ff */
[----:B------:R-:W-:Y:S02]  /*1f00*/  IMAD.MOV R12, RZ, RZ, -R12 ;  /* 0x000000ffff0c7224 */ /* 0x000fe400078e0a0c */
[----:B------:R-:W-:Y:S02]  /*1f10*/  IMAD.MOV R10, RZ, RZ, -R10 ;  /* 0x000000ffff0a7224 */ /* 0x000fe400078e0a0a */
[----:B------:R-:W-:Y:S02]  /*1f20*/  IMAD.MOV R9, RZ, RZ, -R9 ;  /* 0x000000ffff097224 */ /* 0x000fe400078e0a09 */
[C---:B------:R-:W-:Y:S02]  /*1f30*/  IMAD R11, R29.reuse, R12, R11 ;  /* 0x0000000c1d0b7224 */ /* 0x040fe400078e020b */
[C---:B------:R-:W-:Y:S02]  /*1f40*/  IMAD R10, R29.reuse, R10, R3 ;  /* 0x0000000a1d0a7224 */ /* 0x040fe400078e0203 */
[----:B------:R-:W-:Y:S01]  /*1f50*/  IMAD R7, R29, R9, R7 ;  /* 0x000000091d077224 */ /* 0x000fe200078e0207 */
[----:B------:R0:W-:Y:S04]  /*1f60*/  STL [R1+0x50], R2 ;  /* 0x0000500201007387 */ /* 0x0001e80000100800 */
[----:B------:R1:W-:Y:S04]  /*1f70*/  STL [R1+0x4c], R11 ;  /* 0x00004c0b01007387 */ /* 0x0003e80000100800 */
[----:B------:R-:W-:Y:S01]  /*1f80*/  STL [R1+0x48], R10 ;  /* 0x0000480a01007387 */ /* 0x000fe20000100800 */
[----:B0-----:R-:W-:-:S03]  /*1f90*/  IABS R2, R26 ;  /* 0x0000001a00027213 */ /* 0x001fc60000000000 */
[----:B------:R0:W-:Y:S01]  /*1fa0*/  STL [R1+0x44], R7 ;  /* 0x0000440701007387 */ /* 0x0001e20000100800 */
[----:B-1----:R-:W-:Y:S01]  /*1fb0*/  IABS R11, R27 ;  /* 0x0000001b000b7213 */ /* 0x002fe20000000000 */
[----:B------:R-:W-:-:S04]  /*1fc0*/  IMAD.HI.U32 R8, R28, R6, RZ ;  /* 0x000000061c087227 */ /* 0x000fc800078e00ff */
[----:B------:R-:W-:Y:S01]  /*1fd0*/  IMAD.HI.U32 R3, R28, R2, RZ ;  /* 0x000000021c037227 */ /* 0x000fe200078e00ff */
[----:B0-----:R-:W-:-:S03]  /*1fe0*/  IABS R7, R20 ;  /* 0x0000001400077213 */ /* 0x001fc60000000000 */
[----:B------:R-:W-:-:S04]  /*1ff0*/  IMAD.HI.U32 R12, R28, R11, RZ ;  /* 0x0000000b1c0c7227 */ /* 0x000fc800078e00ff */
[----:B------:R-:W-:-:S04]  /*2000*/  IMAD.HI.U32 R10, R28, R7, RZ ;  /* 0x000000071c0a7227 */ /* 0x000fc800078e00ff */
[----:B------:R-:W-:Y:S02]  /*2010*/  IMAD.MOV R8, RZ, RZ, -R8 ;  /* 0x000000ffff087224 */ /* 0x000fe400078e0a08 */
[----:B------:R-:W-:Y:S02]  /*2020*/  IMAD.MOV R3, RZ, RZ, -R3 ;  /* 0x000000ffff037224 */ /* 0x000fe400078e0a03 */
[----:B------:R-:W-:Y:S02]  /*2030*/  IMAD.MOV R12, RZ, RZ, -R12 ;  /* 0x000000ffff0c7224 */ /* 0x000fe400078e0a0c */
[----:B------:R-:W-:Y:S02]  /*2040*/  IMAD.MOV R10, RZ, RZ, -R10 ;  /* 0x000000ffff0a7224 */ /* 0x000fe400078e0a0a */
[C---:B------:R-:W-:Y:S01]  /*2050*/  IMAD R8, R29.reuse, R8, R6 ;  /* 0x000000081d087224 */ /* 0x040fe200078e0206 */
[----:B------:R-:W-:Y:S01]  /*2060*/  IABS R6, R21 ;  /* 0x0000001500067213 */ /* 0x000fe20000000000 */
[----:B------:R-:W-:-:S02]  /*2070*/  IMAD R2, R29, R3, R2 ;  /* 0x000000031d027224 */ /* 0x000fc400078e0202 */
[C---:B------:R-:W-:Y:S02]  /*2080*/  IMAD R11, R29.reuse, R12, R11 ;  /* 0x0000000c1d0b7224 */ /* 0x040fe400078e020b */
[----:B------:R-:W-:Y:S01]  /*2090*/  IMAD R10, R29, R10, R7 ;  /* 0x0000000a1d0a7224 */ /* 0x000fe200078e0207 */
[----:B------:R-:W-:Y:S01]  /*20a0*/  STL [R1+0x40], R8 ;  /* 0x0000400801007387 */ /* 0x000fe20000100800 */
[----:B------:R-:W-:-:S03]  /*20b0*/  IMAD.HI.U32 R9, R28, R6, RZ ;  /* 0x000000061c097227 */ /* 0x000fc600078e00ff */
[----:B------:R0:W-:Y:S01]  /*20c0*/  STL [R1+0x3c], R2 ;  /* 0x00003c0201007387 */ /* 0x0001e20000100800 */
[----:B------:R-:W-:-:S03]  /*20d0*/  IMAD.MOV R9, RZ, RZ, -R9 ;  /* 0x000000ffff097224 */ /* 0x000fc600078e0a09 */
[----:B------:R1:W-:Y:S04]  /*20e0*/  STL [R1+0x38], R11 ;  /* 0x0000380b01007387 */ /* 0x0003e80000100800 */
[----:B------:R-:W-:Y:S01]  /*20f0*/  STL [R1+0x34], R10 ;  /* 0x0000340a01007387 */ /* 0x000fe20000100800 */
[----:B0-----:R-:W-:-:S03]  /*2100*/  IABS R2, R17 ;  /* 0x0000001100027213 */ /* 0x001fc60000000000 */
[----:B------:R-:W2:Y:S01]  /*2110*/  LDL R17, [R1+0x970] ;  /* 0x0009700001117983 */ /* 0x000ea20000100800 */
[----:B------:R-:W-:Y:S01]  /*2120*/  IMAD R6, R29, R9, R6 ;  /* 0x000000091d067224 */ /* 0x000fe200078e0206 */
[----:B-1----:R-:W-:Y:S02]  /*2130*/  IABS R11, R13 ;  /* 0x0000000d000b7213 */ /* 0x002fe40000000000 */
[----:B------:R-:W-:Y:S02]  /*2140*/  IABS R3, R22 ;  /* 0x0000001600037213 */ /* 0x000fe40000000000 */
[----:B------:R0:W-:Y:S04]  /*2150*/  STL [R1+0x30], R6 ;  /* 0x0000300601007387 */ /* 0x0001e80000100800 */
[----:B------:R-:W3:Y:S01]  /*2160*/  LDL R13, [R1+0x960] ;  /* 0x00096000010d7983 */ /* 0x000ee20000100800 */
[----:B------:R-:W-:-:S04]  /*2170*/  IMAD.HI.U32 R8, R28, R3, RZ ;  /* 0x000000031c087227 */ /* 0x000fc800078e00ff */
[----:B------:R-:W-:Y:S01]  /*2180*/  IMAD.MOV R8, RZ, RZ, -R8 ;  /* 0x000000ffff087224 */ /* 0x000fe200078e0a08 */
[----:B0-----:R-:W-:Y:S02]  /*2190*/  IABS R6, R23 ;  /* 0x0000001700067213 */ /* 0x001fe40000000000 */
[----:B------:R-:W4:Y:S01]  /*21a0*/  LDL R23, [R1+0x964] ;  /* 0x0009640001177983 */ /* 0x000f220000100800 */
[----:B------:R-:W-:Y:S01]  /*21b0*/  IMAD R8, R29, R8, R3 ;  /* 0x000000081d087224 */ /* 0x000fe200078e0203 */
[----:B------:R-:W-:-:S04]  /*21c0*/  IABS R3, R19 ;  /* 0x0000001300037213 */ /* 0x000fc80000000000 */
[----:B------:R-:W-:Y:S04]  /*21d0*/  STL [R1+0x198], R8 ;  /* 0x0001980801007387 */ /* 0x000fe80000100800 */
[----:B------:R-:W4:Y:S01]  /*21e0*/  LDL R19, [R1+0x968] ;  /* 0x0009680001137983 */ /* 0x000f220000100800 */
[----:B------:R-:W-:-:S04]  /*21f0*/  IMAD.HI.U32 R7, R28, R2, RZ ;  /* 0x000000021c077227 */ /* 0x000fc800078e00ff */
        /* <DEDUP_REMOVED lines=8> */
[----:B------:R-:W-:Y:S01]  /*2280*/  IABS R7, R16 ;  /* 0x0000001000077213 */ /* 0x000fe20000000000 */
[----:B------:R-:W-:Y:S01]  /*2290*/  IMAD.HI.U32 R9, R28, R3, RZ ;  /* 0x000000031c097227 */ /* 0x000fe200078e00ff */
[----:B------:R0:W-:Y:S04]  /*22a0*/  STL [R1+0x19c], R2 ;  /* 0x00019c0201007387 */ /* 0x0001e80000100800 */
[----:B------:R-:W4:Y:S01]  /*22b0*/  LDL R16, [R1+0x96c] ;  /* 0x00096c0001107983 */ /* 0x000f220000100800 */
[----:B------:R-:W-:-:S03]  /*22c0*/  IMAD.MOV R9, RZ, RZ, -R9 ;  /* 0x000000ffff097224 */ /* 0x000fc600078e0a09 */
[----:B------:R-:W-:Y:S01]  /*22d0*/  STL [R1+0x16c], R11 ;  /* 0x00016c0b01007387 */ /* 0x000fe20000100800 */
[----:B0-----:R-:W-:-:S03]  /*22e0*/  IABS R2, R18 ;  /* 0x0000001200027213 */ /* 0x001fc60000000000 */
[----:B------:R2:W-:Y:S01]  /*22f0*/  STL [R1+0x184], R10 ;  /* 0x0001840a01007387 */ /* 0x0005e20000100800 */
[----:B------:R-:W-:-:S03]  /*2300*/  IMAD R3, R29, R9, R3 ;  /* 0x000000091d037224 */ /* 0x000fc600078e0203 */
[----:B------:R-:W4:Y:S04]  /*2310*/  LDL R18, [R1+0x958] ;  /* 0x0009580001127983 */ /* 0x000f280000100800 */
[----:B------:R3:W-:Y:S01]  /*2320*/  STL [R1+0x188], R3 ;  /* 0x0001880301007387 */ /* 0x0007e20000100800 */
[----:B------:R-:W-:-:S04]  /*2330*/  IMAD.HI.U32 R8, R28, R7, RZ ;  /* 0x000000071c087227 */ /* 0x000fc800078e00ff */
[----:B------:R-:W-:-:S04]  /*2340*/  IMAD.HI.U32 R6, R28, R2, RZ ;  /* 0x000000021c067227 */ /* 0x000fc800078e00ff */
[----:B------:R-:W-:Y:S02]  /*2350*/  IMAD.MOV R8, RZ, RZ, -R8 ;  /* 0x000000ffff087224 */ /* 0x000fe400078e0a08 */
[----:B------:R-:W-:Y:S02]  /*2360*/  IMAD.MOV R6, RZ, RZ, -R6 ;  /* 0x000000ffff067224 */ /* 0x000fe400078e0a06 */
[C---:B------:R-:W-:Y:S02]  /*2370*/  IMAD R8, R29.reuse, R8, R7 ;  /* 0x000000081d087224 */ /* 0x040fe400078e0207 */
[----:B------:R-:W-:Y:S01]  /*2380*/  IMAD R2, R29, R6, R2 ;  /* 0x000000061d027224 */ /* 0x000fe200078e0202 */
[----:B--2---:R-:W-:Y:S02]  /*2390*/  IABS R10, R17 ;  /* 0x00000011000a7213 */ /* 0x004fe40000000000 */
[----:B------:R-:W2:Y:S01]  /*23a0*/  LDL R17, [R1+0x95c] ;  /* 0x00095c0001117983 */ /* 0x000ea20000100800 */
[----:B---3--:R-:W-:-:S03]  /*23b0*/  IABS R3, R13 ;  /* 0x0000000d00037213 */ /* 0x008fc60000000000 */
[----:B------:R-:W3:Y:S04]  /*23c0*/  LDL R13, [R1+0x950] ;  /* 0x00095000010d7983 */ /* 0x000ee80000100800 */
[----:B------:R-:W-:Y:S01]  /*23d0*/  STL [R1+0x18c], R8 ;  /* 0x00018c0801007387 */ /* 0x000fe20000100800 */
[----:B----4-:R-:W-:-:S03]  /*23e0*/  IABS R7, R23 ;  /* 0x0000001700077213 */ /* 0x010fc60000000000 */
[----:B------:R-:W4:Y:S04]  /*23f0*/  LDL R23, [R1+0x948] ;  /* 0x0009480001177983 */ /* 0x000f280000100800 */
[----:B------:R0:W-:Y:S01]  /*2400*/  STL [R1+0x190], R2 ;  /* 0x0001900201007387 */ /* 0x0001e20000100800 */
[----:B------:R-:W-:-:S03]  /*2410*/  IABS R6, R19 ;  /* 0x0000001300067213 */ /* 0x000fc60000000000 */
        /* <DEDUP_REMOVED lines=10> */
[----:B------:R1:W-:Y:S01]  /*24c0*/  STL [R1+0x180], R11 ;  /* 0x0001800b01007387 */ /* 0x0003e20000100800 */
[----:B0-----:R-:W-:-:S03]  /*24d0*/  IABS R2, R16 ;  /* 0x0000001000027213 */ /* 0x001fc60000000000 */
[----:B------:R-:W-:Y:S04]  /*24e0*/  STL [R1+0x178], R10 ;  /* 0x0001780a01007387 */ /* 0x000fe80000100800 */
[----:B------:R-:W4:Y:S04]  /*24f0*/  LDL R16, [R1+0x944] ;  /* 0x0009440001107983 */ /* 0x000f280000100800 */
[----:B------:R2:W-:Y:S01]  /*2500*/  STL [R1+0x158], R7 ;  /* 0x0001580701007387 */ /* 0x0005e20000100800 */
[----:B-1----:R-:W-:-:S03]  /*2510*/  IABS R11, R18 ;  /* 0x00000012000b7213 */ /* 0x002fc60000000000 */
[----:B------:R-:W4:Y:S01]  /*2520*/  LDL R18, [R1+0x940] ;  /* 0x0009400001127983 */ /* 0x000f220000100800 */
[----:B------:R-:W-:-:S04]  /*2530*/  IMAD.HI.U32 R8, R28, R6, RZ ;  /* 0x000000061c087227 */ /* 0x000fc800078e00ff */
[----:B------:R-:W-:-:S04]  /*2540*/  IMAD.MOV R8, RZ, RZ, -R8 ;  /* 0x000000ffff087224 */ /* 0x000fc800078e0a08 */
[----:B------:R-:W-:Y:S02]  /*2550*/  IMAD R8, R29, R8, R6 ;  /* 0x000000081d087224 */ /* 0x000fe400078e0206 */
[----:B------:R-:W-:-:S04]  /*2560*/  IMAD.HI.U32 R3, R28, R2, RZ ;  /* 0x000000021c037227 */ /* 0x000fc800078e00ff */
[----:B------:R-:W-:-:S04]  /*2570*/  IMAD.HI.U32 R12, R28, R11, RZ ;  /* 0x0000000b1c0c7227 */ /* 0x000fc800078e00ff */
[----:B------:R-:W-:Y:S02]  /*2580*/  IMAD.MOV R3, RZ, RZ, -R3 ;  /* 0x000000ffff037224 */ /* 0x000fe400078e0a03 */
[----:B------:R-:W-:Y:S02]  /*2590*/  IMAD.MOV R12, RZ, RZ, -R12 ;  /* 0x000000ffff0c7224 */ /* 0x000fe400078e0a0c */
[C---:B------:R-:W-:Y:S02]  /*25a0*/  IMAD R2, R29.reuse, R3, R2 ;  /* 0x000000031d027224 */ /* 0x040fe400078e0202 */
[----:B------:R-:W-:Y:S01]  /*25b0*/  IMAD R11, R29, R12, R11 ;  /* 0x0000000c1d0b7224 */ /* 0x000fe200078e020b */
[----:B--2---:R-:W-:Y:S02]  /*25c0*/  IABS R7, R17 ;  /* 0x0000001100077213 */ /* 0x004fe40000000000 */
[----:B------:R-:W2:Y:S04]  /*25d0*/  LDL R17, [R1+0x93c] ;  /* 0x00093c0001117983 */ /* 0x000ea80000100800 */
[----:B------:R-:W-:Y:S01]  /*25e0*/  STL [R1+0x15c], R8 ;  /* 0x00015c0801007387 */ /* 0x000fe20000100800 */
[----:B---3--:R-:W-:-:S03]  /*25f0*/  IABS R6, R13 ;  /* 0x0000000d00067213 */ /* 0x008fc60000000000 */
[----:B------:R-:W3:Y:S01]  /*2600*/  LDL R13, [R1+0x938] ;  /* 0x00093800010d7983 */ /* 0x000ee20000100800 */
[----:B------:R-:W-:-:S04]  /*2610*/  IMAD.HI.U32 R10, R28, R7, RZ ;  /* 0x000000071c0a7227 */ /* 0x000fc800078e00ff */
[----:B------:R-:W-:Y:S01]  /*2620*/  IMAD.MOV R10, RZ, RZ, -R10 ;  /* 0x000000ffff0a7224 */ /* 0x000fe200078e0a0a */
[----:B----4-:R-:W-:Y:S01]  /*2630*/  IABS R3, R23 ;  /* 0x0000001700037213 */ /* 0x010fe20000000000 */
[----:B------:R0:W-:Y:S02]  /*2640*/  STL [R1+0x164], R2 ;  /* 0x0001640201007387 */ /* 0x0001e40000100800 */
[----:B------:R-:W-:Y:S02]  /*2650*/  IMAD R10, R29, R10, R7 ;  /* 0x0000000a1d0a7224 */ /* 0x000fe400078e0207 */
[----:B------:R-:W4:Y:S04]  /*2660*/  LDL R23, [R1+0x934] ;  /* 0x0009340001177983 */ /* 0x000f280000100800 */
[----:B------:R-:W-:Y:S01]  /*2670*/  STL [R1+0x134], R11 ;  /* 0x0001340b01007387 */ /* 0x000fe20000100800 */
[----:B0-----:R-:W-:-:S03]  /*2680*/  IABS R2, R19 ;  /* 0x0000001300027213 */ /* 0x001fc60000000000 */
[----:B------:R0:W-:Y:S04]  /*2690*/  STL [R1+0x148], R10 ;  /* 0x0001480a01007387 */ /* 0x0001e80000100800 */
[----:B------:R-:W4:Y:S01]  /*26a0*/  LDL R19, [R1+0x930] ;  /* 0x0009300001137983 */ /* 0x000f220000100800 */
[----:B------:R-:W-:-:S04]  /*26b0*/  IMAD.HI.U32 R9, R28, R6, RZ ;  /* 0x000000061c097227 */ /* 0x000fc800078e00ff */
[----:B------:R-:W-:-:S04]  /*26c0*/  IMAD.MOV R9, RZ, RZ, -R9 ;  /* 0x000000ffff097224 */ /* 0x000fc800078e0a09 */
[----:B------:R-:W-:Y:S02]  /*26d0*/  IMAD R6, R29, R9, R6 ;  /* 0x000000091d067224 */ /* 0x000fe400078e0206 */
[----:B------:R-:W-:-:S03]  /*26e0*/  IMAD.HI.U32 R8, R28, R3, RZ ;  /* 0x000000031c087227 */ /* 0x000fc600078e00ff */
[----:B------:R1:W-:Y:S01]  /*26f0*/  STL [R1+0x14c], R6 ;  /* 0x00014c0601007387 */ /* 0x0003e20000100800 */
[----:B------:R-:W-:-:S04]  /*2700*/  IMAD.MOV R8, RZ, RZ, -R8 ;  /* 0x000000ffff087224 */ /* 0x000fc800078e0a08 */
[----:B------:R-:W-:Y:S01]  /*2710*/  IMAD R8, R29, R8, R3 ;  /* 0x000000081d087224 */ /* 0x000fe200078e0203 */
[----:B0-----:R-:W-:Y:S02]  /*2720*/  IABS R10, R16 ;  /* 0x00000010000a7213 */ /* 0x001fe40000000000 */
[----:B------:R-:W4:Y:S01]  /*2730*/  LDL R16, [R1+0x92c] ;  /* 0x00092c0001107983 */ /* 0x000f220000100800 */
[----:B-1----:R-:W-:-:S03]  /*2740*/  IABS R6, R18 ;  /* 0x0000001200067213 */ /* 0x002fc60000000000 */
[----:B------:R-:W4:Y:S01]  /*2750*/  LDL R18, [R1+0x928] ;  /* 0x0009280001127983 */ /* 0x000f220000100800 */
[----:B------:R-:W-:-:S03]  /*2760*/  IMAD.HI.U32 R7, R28, R2, RZ ;  /* 0x000000021c077227 */ /* 0x000fc600078e00ff */
[----:B------:R-:W-:Y:S01]  /*2770*/  STL [R1+0x150], R8 ;  /* 0x0001500801007387 */ /* 0x000fe20000100800 */
        /* <DEDUP_REMOVED lines=10> */
[----:B------:R4:W-:Y:S01]  /*2820*/  STL [R1+0x154], R2 ;  /* 0x0001540201007387 */ /* 0x0009e20000100800 */
[----:B---3--:R-:W-:-:S03]  /*2830*/  IABS R7, R13 ;  /* 0x0000000d00077213 */ /* 0x008fc60000000000 */
[----:B------:R-:W3:Y:S01]  /*2840*/  LDL R13, [R1+0x920] ;  /* 0x00092000010d7983 */ /* 0x000ee20000100800 */
[----:B------:R-:W-:-:S04]  /*2850*/  IMAD.HI.U32 R9, R28, R3, RZ ;  /* 0x000000031c097227 */ /* 0x000fc800078e00ff */
[----:B------:R-:W-:Y:S01]  /*2860*/  IMAD.MOV R9, RZ, RZ, -R9 ;  /* 0x000000ffff097224 */ /* 0x000fe200078e0a09 */
[----:B------:R0:W-:Y:S03]  /*2870*/  STL [R1+0x140], R11 ;  /* 0x0001400b01007387 */ /* 0x0001e60000100800 */
[----:B------:R-:W-:Y:S01]  /*2880*/  IMAD R3, R29, R9, R3 ;  /* 0x000000091d037224 */ /* 0x000fe200078e0203 */
[----:B----4-:R-:W-:Y:S01]  /*2890*/  IABS R2, R23 ;  /* 0x0000001700027213 */ /* 0x010fe20000000000 */
[----:B------:R-:W-:Y:S04]  /*28a0*/  STL [R1+0x138], R10 ;  /* 0x0001380a01007387 */ /* 0x000fe80000100800 */
[----:B------:R-:W4:Y:S04]  /*28b0*/  LDL R23, [R1+0x924] ;  /* 0x0009240001177983 */ /* 0x000f280000100800 */
[----:B------:R1:W-:Y:S01]  /*28c0*/  STL [R1+0x124], R3 ;  /* 0x0001240301007387 */ /* 0x0003e20000100800 */
[----:B0-----:R-:W-:-:S03]  /*28d0*/  IABS R11, R19 ;  /* 0x00000013000b7213 */ /* 0x001fc60000000000 */
[----:B------:R-:W4:Y:S01]  /*28e0*/  LDL R19, [R1+0x914] ;  /* 0x0009140001137983 */ /* 0x000f220000100800 */
[----:B------:R-:W-:-:S04]  /*28f0*/  IMAD.HI.U32 R8, R28, R7, RZ ;  /* 0x000000071c087227 */ /* 0x000fc800078e00ff */
[----:B------:R-:W-:Y:S02]  /*2900*/  IMAD.MOV R8, RZ, RZ, -R8 ;  /* 0x000000ffff087224 */ /* 0x000fe400078e0a08 */
[----:B------:R-:W-:-:S04]  /*2910*/  IMAD.HI.U32 R6, R28, R2, RZ ;  /* 0x000000021c067227 */ /* 0x000fc800078e00ff */
[----:B------:R-:W-:Y:S02]  /*2920*/  IMAD R8, R29, R8, R7 ;  /* 0x000000081d087224 */ /* 0x000fe400078e0207 */
[----:B------:R-:W-:Y:S02]  /*2930*/  IMAD.MOV R6, RZ, RZ, -R6 ;  /* 0x000000ffff067224 */ /* 0x000fe400078e0a06 */
[----:B------:R-:W-:-:S04]  /*2940*/  IMAD.HI.U32 R12, R28, R11, RZ ;  /* 0x0000000b1c0c7227 */ /* 0x000fc800078e00ff */
[----:B------:R-:W-:Y:S01]  /*2950*/  IMAD R2, R29, R6, R2 ;  /* 0x000000061d027224 */ /* 0x000fe200078e0202 */
[----:B-1----:R-:W-:Y:S02]  /*2960*/  IABS R3, R16 ;  /* 0x0000001000037213 */ /* 0x002fe40000000000 */
[----:B------:R-:W4:Y:S04]  /*2970*/  LDL R16, [R1+0x918] ;  /* 0x0009180001107983 */ /* 0x000f280000100800 */
[----:B------:R-:W-:Y:S01]  /*2980*/  STL [R1+0x128], R8 ;  /* 0x0001280801007387 */ /* 0x000fe20000100800 */
[----:B------:R-:W-:-:S03]  /*2990*/  IABS R7, R18 ;  /* 0x0000001200077213 */ /* 0x000fc60000000000 */
[----:B------:R-:W4:Y:S01]  /*29a0*/  LDL R18, [R1+0x910] ;  /* 0x0009100001127983 */ /* 0x000f220000100800 */
[----:B------:R-:W-:-:S03]  /*29b0*/  IMAD.HI.U32 R10, R28, R3, RZ ;  /* 0x000000031c0a7227 */ /* 0x000fc600078e00ff */
[----:B------:R3:W-:Y:S01]  /*29c0*/  STL [R1+0x130], R2 ;  /* 0x0001300201007387 */ /* 0x0007e20000100800 */
[----:B------:R-:W-:Y:S02]  /*29d0*/  IMAD.MOV R12, RZ, RZ, -R12 ;  /* 0x000000ffff0c7224 */ /* 0x000fe400078e0a0c */
[----:B------:R-:W-:Y:S02]  /*29e0*/  IMAD.MOV R10, RZ, RZ, -R10 ;  /* 0x000000ffff0a7224 */ /* 0x000fe400078e0a0a */
[C---:B------:R-:W-:Y:S02]  /*29f0*/  IMAD R11, R29.reuse, R12, R11 ;  /* 0x0000000c1d0b7224 */ /* 0x040fe400078e020b */
[----:B------:R-:W-:Y:S02]  /*2a00*/  IMAD R10, R29, R10, R3 ;  /* 0x0000000a1d0a7224 */ /* 0x000fe400078e0203 */
[----:B------:R-:W-:-:S04]  /*2a10*/  IMAD.HI.U32 R9, R28, R7, RZ ;  /* 0x000000071c097227 */ /* 0x000fc800078e00ff */
[----:B------:R-:W-:-:S04]  /*2a20*/  IMAD.MOV R9, RZ, RZ, -R9 ;  /* 0x000000ffff097224 */ /* 0x000fc800078e0a09 */
[----:B------:R-:W-:Y:S01]  /*2a30*/  IMAD R7, R29, R9, R7 ;  /* 0x000000091d077224 */ /* 0x000fe200078e0207 */
[----:B--2---:R-:W-:Y:S02]  /*2a40*/  IABS R6, R17 ;  /* 0x0000001100067213 */ /* 0x004fe40000000000 */
[----:B------:R-:W2:Y:S04]  /*2a50*/  LDL R17, [R1+0x90c] ;  /* 0x00090c0001117983 */ /* 0x000ea80000100800 */
[----:B------:R-:W-:Y:S01]  /*2a60*/  STL [R1+0x108], R11 ;  /* 0x0001080b01007387 */ /* 0x000fe20000100800 */
[----:B---3--:R-:W-:-:S03]  /*2a70*/  IABS R2, R13 ;  /* 0x0000000d00027213 */ /* 0x008fc60000000000 */
[----:B------:R4:W-:Y:S04]  /*2a80*/  STL [R1+0x114], R10 ;  /* 0x0001140a01007387 */ /* 0x0009e80000100800 */
[----:B------:R-:W3:Y:S04]  /*2a90*/  LDL R13, [R1+0x908] ;  /* 0x00090800010d7983 */ /* 0x000ee80000100800 */
[----:B------:R0:W-:Y:S01]  /*2aa0*/  STL [R1+0x118], R7 ;  /* 0x0001180701007387 */ /* 0x0001e20000100800 */
[----:B----4-:R-:W-:-:S03]  /*2ab0*/  IABS R10, R23 ;  /* 0x00000017000a7213 */ /* 0x010fc60000000000 */
[----:B------:R-:W4:Y:S01]  /*2ac0*/  LDL R23, [R1+0x904] ;  /* 0x0009040001177983 */ /* 0x000f220000100800 */
[----:B0-----:R-:W-:-:S03]  /*2ad0*/  IABS R7, R19 ;  /* 0x0000001300077213 */ /* 0x001fc60000000000 */
[----:B------:R-:W4:Y:S01]  /*2ae0*/  LDL R19, [R1+0x900] ;  /* 0x0009000001137983 */ /* 0x000f220000100800 */
[----:B------:R-:W-:-:S04]  /*2af0*/  IMAD.HI.U32 R8, R28, R6, RZ ;  /* 0x000000061c087227 */ /* 0x000fc800078e00ff */
[----:B------:R-:W-:-:S04]  /*2b00*/  IMAD.HI.U32 R3, R28, R2, RZ ;  /* 0x000000021c037227 */ /* 0x000fc800078e00ff */
[----:B------:R-:W-:Y:S02]  /*2b10*/  IMAD.MOV R8, RZ, RZ, -R8 ;  /* 0x000000ffff087224 */ /* 0x000fe400078e0a08 */
[----:B------:R-:W-:Y:S02]  /*2b20*/  IMAD.MOV R3, RZ, RZ, -R3 ;  /* 0x000000ffff037224 */ /* 0x000fe400078e0a03 */
[C---:B------:R-:W-:Y:S02]  /*2b30*/  IMAD R8, R29.reuse, R8, R6 ;  /* 0x000000081d087224 */ /* 0x040fe400078e0206 */
[----:B------:R-:W-:Y:S02]  /*2b40*/  IMAD R2, R29, R3, R2 ;  /* 0x000000031d027224 */ /* 0x000fe400078e0202 */
[C---:B------:R-:W-:Y:S01]  /*2b50*/  IMAD.HI.U32 R11, R28.reuse, R10, RZ ;  /* 0x0000000a1c0b7227 */ /* 0x040fe200078e00ff */
[----:B------:R0:W-:Y:S03]  /*2b60*/  STL [R1+0x11c], R8 ;  /* 0x00011c0801007387 */ /* 0x0001e60000100800 */
[----:B------:R-:W-:Y:S01]  /*2b70*/  IMAD.HI.U32 R12, R28, R7, RZ ;  /* 0x000000071c0c7227 */ /* 0x000fe200078e00ff */
[----:B------:R-:W-:-:S03]  /*2b80*/  IABS R6, R16 ;  /* 0x0000001000067213 */ /* 0x000fc60000000000 */
[----:B------:R-:W-:Y:S01]  /*2b90*/  IMAD.MOV R11, RZ, RZ, -R11 ;  /* 0x000000ffff0b7224 */ /* 0x000fe200078e0a0b */
[----:B------:R-:W4:Y:S01]  /*2ba0*/  LDL R16, [R1+0x8fc] ;  /* 0x0008fc0001107983 */ /* 0x000f220000100800 */
[----:B------:R-:W-:-:S03]  /*2bb0*/  IMAD.MOV R12, RZ, RZ, -R12 ;  /* 0x000000ffff0c7224 */ /* 0x000fc600078e0a0c */
[----:B------:R2:W-:Y:S01]  /*2bc0*/  STL [R1+0x120], R2 ;  /* 0x0001200201007387 */ /* 0x0005e20000100800 */
[----:B------:R-:W-:-:S03]  /*2bd0*/  IABS R3, R18 ;  /* 0x0000001200037213 */ /* 0x000fc60000000000 */
[----:B------:R-:W4:Y:S01]  /*2be0*/  LDL R18, [R1+0x8f8] ;  /* 0x0008f80001127983 */ /* 0x000f220000100800 */
[C---:B------:R-:W-:Y:S02]  /*2bf0*/  IMAD R11, R29.reuse, R11, R10 ;  /* 0x0000000b1d0b7224 */ /* 0x040fe400078e020a */
[----:B------:R-:W-:Y:S02]  /*2c00*/  IMAD R10, R29, R12, R7 ;  /* 0x0000000c1d0a7224 */ /* 0x000fe400078e0207 */
[----:B------:R-:W-:Y:S01]  /*2c10*/  IMAD.HI.U32 R9, R28, R6, RZ ;  /* 0x000000061c097227 */ /* 0x000fe200078e00ff */
[----:B------:R3:W-:Y:S04]  /*2c20*/  STL [R1+0x110], R11 ;  /* 0x0001100b01007387 */ /* 0x0007e80000100800 */
[----:B------:R-:W-:Y:S01]  /*2c30*/  STL [R1+0x10c], R10 ;  /* 0x00010c0a01007387 */ /* 0x000fe20000100800 */
[----:B------:R-:W-:-:S04]  /*2c40*/  IMAD.MOV R9, RZ, RZ, -R9 ;  /* 0x000000ffff097224 */ /* 0x000fc800078e0a09 */
[----:B------:R-:W-:Y:S02]  /*2c50*/  IMAD R6, R29, R9, R6 ;  /* 0x000000091d067224 */ /* 0x000fe400078e0206 */
[----:B0-----:R-:W-:-:S04]  /*2c60*/  IMAD.HI.U32 R8, R28, R3, RZ ;  /* 0x000000031c087227 */ /* 0x001fc800078e00ff */
[----:B------:R-:W-:-:S04]  /*2c70*/  IMAD.MOV R8, RZ, RZ, -R8 ;  /* 0x000000ffff087224 */ /* 0x000fc800078e0a08 */
[----:B------:R-:W-:Y:S01]  /*2c80*/  IMAD R8, R29, R8, R3 ;  /* 0x000000081d087224 */ /* 0x000fe200078e0203 */
[----:B--2---:R-:W-:Y:S02]  /*2c90*/  IABS R2, R17 ;  /* 0x0000001100027213 */ /* 0x004fe40000000000 */
[----:B------:R-:W2:Y:S04]  /*2ca0*/  LDL R17, [R1+0x8f4] ;  /* 0x0008f40001117983 */ /* 0x000ea80000100800 */
[----:B------:R4:W-:Y:S01]  /*2cb0*/  STL [R1+0xf0], R6 ;  /* 0x0000f00601007387 */ /* 0x0009e20000100800 */
[----:B---3--:R-:W-:-:S03]  /*2cc0*/  IABS R11, R13 ;  /* 0x0000000d000b7213 */ /* 0x008fc60000000000 */
[----:B------:R-:W3:Y:S01]  /*2cd0*/  LDL R13, [R1+0x8f0] ;  /* 0x0008f000010d7983 */ /* 0x000ee20000100800 */
[----:B----4-:R-:W-:-:S03]  /*2ce0*/  IABS R6, R23 ;  /* 0x0000001700067213 */ /* 0x010fc60000000000 */
[----:B------:R-:W4:Y:S04]  /*2cf0*/  LDL R23, [R1+0x8ec] ;  /* 0x0008ec0001177983 */ /* 0x000f280000100800 */
[----:B------:R-:W-:Y:S01]  /*2d00*/  STL [R1+0x100], R8 ;  /* 0x0001000801007387 */ /* 0x000fe20000100800 */
        /* <DEDUP_REMOVED lines=12> */
[----:B------:R-:W-:Y:S01]  /*2dd0*/  IMAD.HI.U32 R9, R28, R3, RZ ;  /* 0x000000031c097227 */ /* 0x000fe200078e00ff */
[----:B------:R-:W-:-:S02]  /*2de0*/  IABS R7, R16 ;  /* 0x0000001000077213 */ /* 0x000fc40000000000 */
        /* <DEDUP_REMOVED lines=56> */
[----:B------:R0:W-:Y:S03]  /*3170*/  STL [R1+0xbc], R2 ;  /* 0x0000bc0201007387 */ /* 0x0001e60000100800 */
[----:B------:R-:W-:Y:S01]  /*3180*/  IMAD R10, R29, R10, R7 ;  /* 0x0000000a1d0a7224 */ /* 0x000fe200078e0207 */
[----:B----4-:R-:W-:Y:S02]  /*3190*/  IABS R3, R23 ;  /* 0x0000001700037213 */ /* 0x010fe40000000000 */
        /* <DEDUP_REMOVED lines=12> */
[----:B------:R-:W-:Y:S02]  /*3260*/  IABS R6, R16 ;  /* 0x0000001000067213 */ /* 0x000fe40000000000 */
[----:B------:R-:W4:Y:S01]  /*3270*/  LDL R16, [R1+0x8c0] ;  /* 0x0008c00001107983 */ /* 0x000f220000100800 */
[----:B0-----:R-:W-:-:S03]  /*3280*/  IABS R10, R18 ;  /* 0x00000012000a7213 */ /* 0x001fc60000000000 */
        /* <DEDUP_REMOVED lines=16> */
[----:B-1----:R-:W-:-:S04]  /*3390*/  IMAD.HI.U32 R9, R28, R3, RZ ;  /* 0x000000031c097227 */ /* 0x002fc800078e00ff */
        /* <DEDUP_REMOVED lines=32> */
[----:B------:R-:W-:Y:S04]  /*35a0*/  STL [R1+0x78], R11 ;  /* 0x0000780b01007387 */ /* 0x000fe80000100800 */
[----:B------:R4:W-:Y:S01]  /*35b0*/  STL [R1+0x84], R10 ;  /* 0x0000840a01007387 */ /* 0x0009e20000100800 */
[----:B---3--:R-:W-:-:S03]  /*35c0*/  IABS R2, R13 ;  /* 0x0000000d00027213 */ /* 0x008fc60000000000 */
        /* <DEDUP_REMOVED lines=43> */
[----:B------:R-:W-:Y:S02]  /*3880*/  IMAD.MOV R7, RZ, RZ, -R7 ;  /* 0x000000ffff077224 */ /* 0x000fe400078e0a07 */
[----:B------:R-:W-:-:S04]  /*3890*/  IMAD.HI.U32 R12, R28, R11, RZ ;  /* 0x0000000b1c0c7227 */ /* 0x000fc800078e00ff */
[----:B------:R-:W-:Y:S02]  /*38a0*/  IMAD R2, R29, R7, R2 ;  /* 0x000000071d027224 */ /* 0x000fe400078e0202 */
[----:B------:R-:W-:-:S03]  /*38b0*/  IMAD.HI.U32 R10, R28, R6, RZ ;  /* 0x000000061c0a7227 */ /* 0x000fc600078e00ff */
[----:B------:R0:W-:Y:S01]  /*38c0*/  STL [R1+0x1ac], R2 ;  /* 0x0001ac0201007387 */ /* 0x0001e20000100800 */
[----:B------:R-:W-:Y:S02]  /*38d0*/  IMAD.MOV R12, RZ, RZ, -R12 ;  /* 0x000000ffff0c7224 */ /* 0x000fe400078e0a0c */
[----:B------:R-:W-:Y:S02]  /*38e0*/  IMAD.MOV R10, RZ, RZ, -R10 ;  /* 0x000000ffff0a7224 */ /* 0x000fe400078e0a0a */
[C---:B------:R-:W-:Y:S01]  /*38f0*/  IMAD R11, R29.reuse, R12, R11 ;  /* 0x0000000c1d0b7224 */ /* 0x040fe200078e020b */
[----:B------:R-:W-:Y:S02]  /*3900*/  IABS R7, R16 ;  /* 0x0000001000077213 */ /* 0x000fe40000000000 */
[----:B------:R-:W4:Y:S01]  /*3910*/  LDL R16, [R1+0x86c] ;  /* 0x00086c0001107983 */ /* 0x000f220000100800 */
[----:B------:R-:W-:Y:S01]  /*3920*/  IMAD R10, R29, R10, R6 ;  /* 0x0000000a1d0a7224 */ /* 0x000fe200078e0206 */
[----:B0-----:R-:W-:-:S02]  /*3930*/  IABS R2, R18 ;  /* 0x0000001200027213 */ /* 0x001fc40000000000 */
[----:B------:R-:W4:Y:S04]  /*3940*/  LDL R18, [R1+0x868] ;  /* 0x0008680001127983 */ /* 0x000f280000100800 */
[----:B------:R-:W-:Y:S01]  /*3950*/  STL [R1+0x68], R11 ;  /* 0x0000680b01007387 */ /* 0x000fe20000100800 */
[----:B------:R-:W-:-:S03]  /*3960*/  IMAD.HI.U32 R9, R28, R3, RZ ;  /* 0x000000031c097227 */ /* 0x000fc600078e00ff */
[----:B------:R2:W-:Y:S01]  /*3970*/  STL [R1+0x6c], R10 ;  /* 0x00006c0a01007387 */ /* 0x0005e20000100800 */
        /* <DEDUP_REMOVED lines=30> */
[----:B------:R-:W4:Y:S01]  /*3b60*/  LDL R16, [R1+0x854] ;  /* 0x0008540001107983 */ /* 0x000f220000100800 */
[----:B-1----:R-:W-:-:S03]  /*3b70*/  IABS R11, R18 ;  /* 0x00000012000b7213 */ /* 0x002fc60000000000 */
[----:B------:R2:W-:Y:S04]  /*3b80*/  STL [R1+0x12c], R7 ;  /* 0x00012c0701007387 */ /* 0x0005e80000100800 */
[----:B------:R-:W4:Y:S01]  /*3b90*/  LDL R18, [R1+0x850] ;  /* 0x0008500001127983 */ /* 0x000f220000100800 */
[----:B------:R-:W-:-:S04]  /*3ba0*/  IMAD.HI.U32 R8, R28, R6, RZ ;  /* 0x000000061c087227 */ /* 0x000fc800078e00ff */
[----:B------:R-:W-:-:S04]  /*3bb0*/  IMAD.MOV R8, RZ, RZ, -R8 ;  /* 0x000000ffff087224 */ /* 0x000fc800078e0a08 */
        /* <DEDUP_REMOVED lines=8> */
[----:B------:R-:W3:Y:S04]  /*3c40*/  LDL R13, [R1+0x848] ;  /* 0x00084800010d7983 */ /* 0x000ee80000100800 */
[----:B------:R4:W-:Y:S02]  /*3c50*/  STL [R1+0x144], R2 ;  /* 0x0001440201007387 */ /* 0x0009e40000100800 */
[----:B----4-:R-:W-:Y:S02]  /*3c60*/  IABS R2, R19 ;  /* 0x0000001300027213 */ /* 0x010fe40000000000 */
[----:B------:R-:W4:Y:S01]  /*3c70*/  LDL R19, [R1+0x840] ;  /* 0x0008400001137983 */ /* 0x000f220000100800 */
[----:B------:R-:W-:-:S04]  /*3c80*/  IMAD.HI.U32 R12, R28, R11, RZ ;  /* 0x0000000b1c0c7227 */ /* 0x000fc800078e00ff */
[----:B------:R-:W-:-:S04]  /*3c90*/  IMAD.HI.U32 R10, R28, R7, RZ ;  /* 0x000000071c0a7227 */ /* 0x000fc800078e00ff */
[----:B------:R-:W-:-:S04]  /*3ca0*/  IMAD.HI.U32 R9, R28, R6, RZ ;  /* 0x000000061c097227 */ /* 0x000fc800078e00ff */
[----:B------:R-:W-:Y:S02]  /*3cb0*/  IMAD.MOV R12, RZ, RZ, -R12 ;  /* 0x000000ffff0c7224 */ /* 0x000fe400078e0a0c */
[----:B------:R-:W-:Y:S01]  /*3cc0*/  IMAD.MOV R10, RZ, RZ, -R10 ;  /* 0x000000ffff0a7224 */ /* 0x000fe200078e0a0a */
[----:B------:R-:W-:Y:S01]  /*3cd0*/  IABS R3, R23 ;  /* 0x0000001700037213 */ /* 0x000fe20000000000 */
[----:B------:R-:W-:Y:S01]  /*3ce0*/  IMAD.MOV R9, RZ, RZ, -R9 ;  /* 0x000000ffff097224 */ /* 0x000fe200078e0a09 */
[----:B------:R-:W4:Y:S01]  /*3cf0*/  LDL R23, [R1+0x844] ;  /* 0x0008440001177983 */ /* 0x000f220000100800 */
[C---:B------:R-:W-:Y:S02]  /*3d00*/  IMAD R11, R29.reuse, R12, R11 ;  /* 0x0000000c1d0b7224 */ /* 0x040fe400078e020b */
[C---:B------:R-:W-:Y:S02]  /*3d10*/  IMAD R10, R29.reuse, R10, R7 ;  /* 0x0000000a1d0a7224 */ /* 0x040fe400078e0207 */
[----:B------:R-:W-:Y:S01]  /*3d20*/  IMAD R6, R29, R9, R6 ;  /* 0x000000091d067224 */ /* 0x000fe200078e0206 */
[----:B------:R-:W-:Y:S01]  /*3d30*/  STL [R1+0xdc], R11 ;  /* 0x0000dc0b01007387 */ /* 0x000fe20000100800 */
[----:B------:R-:W-:-:S03]  /*3d40*/  IMAD.HI.U32 R8, R28, R3, RZ ;  /* 0x000000031c087227 */ /* 0x000fc600078e00ff */
[----:B------:R0:W-:Y:S01]  /*3d50*/  STL [R1+0xec], R10 ;  /* 0x0000ec0a01007387 */ /* 0x0001e20000100800 */
[----:B------:R-:W-:Y:S01]  /*3d60*/  IMAD.MOV R8, RZ, RZ, -R8 ;  /* 0x000000ffff087224 */ /* 0x000fe200078e0a08 */
[----:B0-----:R-:W-:Y:S02]  /*3d70*/  IABS R10, R16 ;  /* 0x00000010000a7213 */ /* 0x001fe40000000000 */
[----:B------:R-:W4:Y:S04]  /*3d80*/  LDL R16, [R1+0x83c] ;  /* 0x00083c0001107983 */ /* 0x000f280000100800 */
[----:B------:R0:W-:Y:S01]  /*3d90*/  STL [R1+0xf4], R6 ;  /* 0x0000f40601007387 */ /* 0x0001e20000100800 */
[----:B------:R-:W-:Y:S02]  /*3da0*/  IMAD R8, R29, R8, R3 ;  /* 0x000000081d087224 */ /* 0x000fe400078e0203 */
[----:B------:R-:W-:Y:S01]  /*3db0*/  IMAD.HI.U32 R7, R28, R2, RZ ;  /* 0x000000021c077227 */ /* 0x000fe200078e00ff */
[----:B0-----:R-:W-:-:S02]  /*3dc0*/  IABS R6, R18 ;  /* 0x0000001200067213 */ /* 0x001fc40000000000 */
[----:B------:R-:W4:Y:S01]  /*3dd0*/  LDL R18, [R1+0x838] ;  /* 0x0008380001127983 */ /* 0x000f220000100800 */
[----:B------:R-:W-:-:S03]  /*3de0*/  IMAD.MOV R7, RZ, RZ, -R7 ;  /* 0x000000ffff077224 */ /* 0x000fc600078e0a07 */
[----:B------:R0:W-:Y:S01]  /*3df0*/  STL [R1+0xf8], R8 ;  /* 0x0000f80801007387 */ /* 0x0001e20000100800 */
        /* <DEDUP_REMOVED lines=12> */
[----:B0-----:R-:W-:-:S04]  /*3ec0*/  IMAD.HI.U32 R8, R28, R3, RZ ;  /* 0x000000031c087227 */ /* 0x001fc800078e00ff */
[----:B------:R-:W-:Y:S01]  /*3ed0*/  IMAD.MOV R8, RZ, RZ, -R8 ;  /* 0x000000ffff087224 */ /* 0x000fe200078e0a08 */
[----:B------:R-:W-:Y:S03]  /*3ee0*/  STL [R1+0xe4], R11 ;  /* 0x0000e40b01007387 */ /* 0x000fe60000100800 */
[----:B------:R-:W-:Y:S01]  /*3ef0*/  IMAD R3, R29, R8, R3 ;  /* 0x000000081d037224 */ /* 0x000fe200078e0203 */
[----:B------:R-:W-:Y:S04]  /*3f00*/  STL [R1+0xe0], R10 ;  /* 0x0000e00a01007387 */ /* 0x000fe80000100800 */
[----:B------:R-:W3:Y:S04]  /*3f10*/  LDL R22, [R1+0x82c] ;  /* 0x00082c0001167983 */ /* 0x000ee80000100800 */
[----:B------:R-:W-:Y:S01]  /*3f20*/  STL [R1+0x2c], R3 ;  /* 0x00002c0301007387 */ /* 0x000fe20000100800 */
[----:B----4-:R-:W-:-:S03]  /*3f30*/  IABS R8, R19 ;  /* 0x0000001300087213 */ /* 0x010fc60000000000 */
[----:B------:R-:W4:Y:S01]  /*3f40*/  LDL R19, [R1+0x828] ;  /* 0x0008280001137983 */ /* 0x000f220000100800 */
[----:B------:R-:W-:-:S04]  /*3f50*/  IMAD.HI.U32 R9, R28, R7, RZ ;  /* 0x000000071c097227 */ /* 0x000fc800078e00ff */
[----:B------:R-:W-:-:S04]  /*3f60*/  IMAD.MOV R9, RZ, RZ, -R9 ;  /* 0x000000ffff097224 */ /* 0x000fc800078e0a09 */
[----:B------:R-:W-:Y:S01]  /*3f70*/  IMAD R9, R29, R9, R7 ;  /* 0x000000091d097224 */ /* 0x000fe200078e0207 */
[----:B-1----:R-:W-:Y:S02]  /*3f80*/  IABS R2, R23 ;  /* 0x0000001700027213 */ /* 0x002fe40000000000 */
[----:B------:R-:W4:Y:S03]  /*3f90*/  LDL R23, [R1+0x824] ;  /* 0x0008240001177983 */ /* 0x000f260000100800 */
[----:B------:R-:W-:Y:S01]  /*3fa0*/  IMAD.HI.U32 R6, R28, R2, RZ ;  /* 0x000000021c067227 */ /* 0x000fe200078e00ff */
[----:B------:R0:W-:Y:S03]  /*3fb0*/  STL [R1+0x28], R9 ;  /* 0x0000280901007387 */ /* 0x0001e60000100800 */
[----:B------:R-:W-:-:S04]  /*3fc0*/  IMAD.MOV R6, RZ, RZ, -R6 ;  /* 0x000000ffff067224 */ /* 0x000fc800078e0a06 */
[----:B------:R-:W-:Y:S02]  /*3fd0*/  IMAD R6, R29, R6, R2 ;  /* 0x000000061d067224 */ /* 0x000fe400078e0202 */
[----:B0-----:R-:W-:-:S04]  /*3fe0*/  IMAD.HI.U32 R9, R28, R8, RZ ;  /* 0x000000081c097227 */ /* 0x001fc800078e00ff */
[----:B------:R-:W-:Y:S01]  /*3ff0*/  IMAD.MOV R9, RZ, RZ, -R9 ;  /* 0x000000ffff097224 */ /* 0x000fe200078e0a09 */
[----:B------:R-:W-:Y:S02]  /*4000*/  IABS R7, R18 ;  /* 0x0000001200077213 */ /* 0x000fe40000000000 */
[----:B------:R-:W4:Y:S01]  /*4010*/  LDL R18, [R1+0x820] ;  /* 0x0008200001127983 */ /* 0x000f220000100800 */
[----:B------:R-:W-:Y:S01]  /*4020*/  IMAD R8, R29, R9, R8 ;  /* 0x000000091d087224 */ /* 0x000fe200078e0208 */
[----:B------:R-:W-:Y:S01]  /*4030*/  IABS R3, R16 ;  /* 0x0000001000037213 */ /* 0x000fe20000000000 */
        /* <DEDUP_REMOVED lines=8> */
[----:B------:R3:W-:Y:S04]  /*40c0*/  STL [R1+0x24], R6 ;  /* 0x0000240601007387 */ /* 0x0007e80000100800 */
[----:B------:R-:W2:Y:S04]  /*40d0*/  LDL R16, [R1+0x818] ;  /* 0x0008180001107983 */ /* 0x000ea80000100800 */
[----:B------:R0:W-:Y:S01]  /*40e0*/  STL [R1+0x20], R8 ;  /* 0x0000200801007387 */ /* 0x0001e20000100800 */
[----:B---3--:R-:W-:-:S03]  /*40f0*/  IABS R6, R13 ;  /* 0x0000000d00067213 */ /* 0x008fc60000000000 */
[----:B------:R-:W3:Y:S04]  /*4100*/  LDL R13, [R1+0x814] ;  /* 0x00081400010d7983 */ /* 0x000ee80000100800 */
[----:B------:R1:W-:Y:S04]  /*4110*/  STL [R1+0x1c], R3 ;  /* 0x00001c0301007387 */ /* 0x0003e80000100800 */
[----:B------:R1:W-:Y:S01]  /*4120*/  STL [R1+0x18], R10 ;  /* 0x0000180a01007387 */ /* 0x0003e20000100800 */
[----:B----4-:R-:W-:-:S03]  /*4130*/  IABS R9, R19 ;  /* 0x0000001300097213 */ /* 0x010fc60000000000 */
[----:B------:R-:W4:Y:S01]  /*4140*/  LDL R19, [R1+0x810] ;  /* 0x0008100001137983 */ /* 0x000f220000100800 */
[----:B------:R-:W-:-:S04]  /*4150*/  IMAD.HI.U32 R12, R28, R2, RZ ;  /* 0x000000021c0c7227 */ /* 0x000fc800078e00ff */
[----:B0-----:R-:W-:Y:S01]  /*4160*/  IMAD.HI.U32 R8, R28, R6, RZ ;  /* 0x000000061c087227 */ /* 0x001fe200078e00ff */
[----:B------:R-:W-:-:S03]  /*4170*/  IABS R7, R22 ;  /* 0x0000001600077213 */ /* 0x000fc60000000000 */
[----:B-1----:R-:W-:Y:S02]  /*4180*/  IMAD.MOV R3, RZ, RZ, -R12 ;  /* 0x000000ffff037224 */ /* 0x002fe400078e0a0c */
[----:B------:R-:W-:Y:S02]  /*4190*/  IMAD.MOV R10, RZ, RZ, -R8 ;  /* 0x000000ffff0a7224 */ /* 0x000fe400078e0a08 */
[C---:B------:R-:W-:Y:S02]  /*41a0*/  IMAD R2, R29.reuse, R3, R2 ;  /* 0x000000031d027224 */ /* 0x040fe400078e0202 */
[----:B------:R-:W-:Y:S01]  /*41b0*/  IMAD R6, R29, R10, R6 ;  /* 0x0000000a1d067224 */ /* 0x000fe200078e0206 */
[----:B------:R-:W-:Y:S01]  /*41c0*/  IABS R8, R23 ;  /* 0x0000001700087213 */ /* 0x000fe20000000000 */
[----:B------:R-:W-:Y:S01]  /*41d0*/  IMAD.MOV.U32 R3, RZ, RZ, R7 ;  /* 0x000000ffff037224 */ /* 0x000fe200078e0007 */
[----:B------:R0:W-:Y:S02]  /*41e0*/  STL [R1+0x14], R2 ;  /* 0x0000140201007387 */ /* 0x0001e40000100800 */
[----:B0-----:R-:W-:-:S04]  /*41f0*/  IMAD.MOV.U32 R2, RZ, RZ, R9 ;  /* 0x000000ffff027224 */ /* 0x001fc800078e0009 */
[----:B------:R-:W-:-:S04]  /*4200*/  IMAD.HI.U32 R9, R28, R2, RZ ;  /* 0x000000021c097227 */ /* 0x000fc800078e00ff */
[----:B------:R-:W-:Y:S01]  /*4210*/  IMAD.MOV R9, RZ, RZ, -R9 ;  /* 0x000000ffff097224 */ /* 0x000fe200078e0a09 */
[----:B------:R-:W-:Y:S02]  /*4220*/  IABS R7, R18 ;  /* 0x0000001200077213 */ /* 0x000fe40000000000 */
[----:B------:R-:W4:Y:S04]  /*4230*/  LDL R18, [R1+0x80c] ;  /* 0x00080c0001127983 */ /* 0x000f280000100800 */
[----:B------:R0:W-:Y:S02]  /*4240*/  STL [R1+0x10], R6 ;  /* 0x0000100601007387 */ /* 0x0001e40000100800 */
[----:B0-----:R-:W-:Y:S02]  /*4250*/  IMAD.MOV.U32 R6, RZ, RZ, R8 ;  /* 0x000000ffff067224 */ /* 0x001fe400078e0008 */
[----:B------:R-:W-:-:S04]  /*4260*/  IMAD.HI.U32 R8, R28, R3, RZ ;  /* 0x000000031c087227 */ /* 0x000fc800078e00ff */
[----:B------:R-:W-:-:S04]  /*4270*/  IMAD.HI.U32 R10, R28, R6, RZ ;  /* 0x000000061c0a7227 */ /* 0x000fc800078e00ff */
[----:B------:R-:W-:Y:S02]  /*4280*/  IMAD.MOV R8, RZ, RZ, -R8 ;  /* 0x000000ffff087224 */ /* 0x000fe400078e0a08 */
[----:B------:R-:W-:Y:S02]  /*4290*/  IMAD.MOV R10, RZ, RZ, -R10 ;  /* 0x000000ffff0a7224 */ /* 0x000fe400078e0a0a */
[C---:B------:R-:W-:Y:S02]  /*42a0*/  IMAD R12, R29.reuse, R8, R3 ;  /* 0x000000081d0c7224 */ /* 0x040fe400078e0203 */
        /* <DEDUP_REMOVED lines=8> */
[----:B------:R-:W-:Y:S01]  /*4330*/  STL [R1+0x8], R8 ;  /* 0x0000080801007387 */ /* 0x000fe20000100800 */
[----:B------:R-:W-:-:S03]  /*4340*/  IABS R26, R16 ;  /* 0x00000010001a7213 */ /* 0x000fc60000000000 */
[----:B------:R0:W-:Y:S01]  /*4350*/  STL [R1+0x4], R6 ;  /* 0x0000040601007387 */ /* 0x0001e20000100800 */
[----:B---3--:R-:W-:-:S03]  /*4360*/  IABS R25, R13 ;  /* 0x0000000d00197213 */ /* 0x008fc60000000000 */
[----:B------:R-:W3:Y:S04]  /*4370*/  LDL R13, [R1+0x800] ;  /* 0x00080000010d7983 */ /* 0x000ee80000100800 */
[----:B------:R-:W3:Y:S04]  /*4380*/  LDL R16, [R1+0x804] ;  /* 0x0008040001107983 */ /* 0x000ee80000100800 */
[----:B------:R-:W-:Y:S01]  /*4390*/  STL [R1+0xb70], R15 ;  /* 0x000b700f01007387 */ /* 0x000fe20000100800 */
[----:B----4-:R-:W-:-:S03]  /*43a0*/  IABS R24, R19 ;  /* 0x0000001300187213 */ /* 0x010fc60000000000 */
[----:B------:R-:W4:Y:S01]  /*43b0*/  LDL R19, [R1+0x7fc] ;  /* 0x0007fc0001137983 */ /* 0x000f220000100800 */
[----:B------:R-:W-:-:S04]  /*43c0*/  IMAD.HI.U32 R3, R28, R27, RZ ;  /* 0x0000001b1c037227 */ /* 0x000fc800078e00ff */
[----:B------:R-:W-:Y:S02]  /*43d0*/  IMAD.MOV R3, RZ, RZ, -R3 ;  /* 0x000000ffff037224 */ /* 0x000fe400078e0a03 */
[----:B------:R-:W-:-:S04]  /*43e0*/  IMAD.HI.U32 R2, R28, R26, RZ ;  /* 0x0000001a1c027227 */ /* 0x000fc800078e00ff */
[----:B------:R-:W-:Y:S02]  /*43f0*/  IMAD R27, R29, R3, R27 ;  /* 0x000000031d1b7224 */ /* 0x000fe400078e021b */
[----:B------:R-:W-:-:S04]  /*4400*/  IMAD.HI.U32 R3, R28, R25, RZ ;  /* 0x000000191c037227 */ /* 0x000fc800078e00ff */
[----:B0-----:R-:W-:Y:S01]  /*4410*/  IMAD.HI.U32 R6, R28, R24, RZ ;  /* 0x000000181c067227 */ /* 0x001fe200078e00ff */
[----:B------:R0:W-:Y:S03]  /*4420*/  STL [R1+0xb54], R27 ;  /* 0x000b541b01007387 */ /* 0x0001e60000100800 */
[----:B------:R-:W-:Y:S02]  /*4430*/  IMAD.MOV R2, RZ, RZ, -R2 ;  /* 0x000000ffff027224 */ /* 0x000fe400078e0a02 */
[----:B------:R-:W-:Y:S02]  /*4440*/  IMAD.MOV R3, RZ, RZ, -R3 ;  /* 0x000000ffff037224 */ /* 0x000fe400078e0a03 */
[----:B------:R-:W-:Y:S02]  /*4450*/  IMAD.MOV R6, RZ, RZ, -R6 ;  /* 0x000000ffff067224 */ /* 0x000fe400078e0a06 */
[----:B------:R-:W-:-:S02]  /*4460*/  IMAD R26, R29, R2, R26 ;  /* 0x000000021d1a7224 */ /* 0x000fc400078e021a */
[C---:B------:R-:W-:Y:S02]  /*4470*/  IMAD R25, R29.reuse, R3, R25 ;  /* 0x000000031d197224 */ /* 0x040fe400078e0219 */
[----:B------:R-:W-:Y:S01]  /*4480*/  IMAD R24, R29, R6, R24 ;  /* 0x000000061d187224 */ /* 0x000fe200078e0218 */
[----:B------:R-:W-:Y:S02]  /*4490*/  IABS R23, R18 ;  /* 0x0000001200177213 */ /* 0x000fe40000000000 */
[----:B------:R-:W4:Y:S03]  /*44a0*/  LDL R18, [R1+0x7f8] ;  /* 0x0007f80001127983 */ /* 0x000f260000100800 */
[----:B------:R-:W-:-:S04]  /*44b0*/  IMAD.HI.U32 R7, R28, R23, RZ ;  /* 0x000000171c077227 */ /* 0x000fc800078e00ff */
[----:B------:R-:W-:-:S04]  /*44c0*/  IMAD.MOV R2, RZ, RZ, -R7 ;  /* 0x000000ffff027224 */ /* 0x000fc800078e0a07 */
[C---:B------:R-:W-:Y:S01]  /*44d0*/  IMAD R23, R29.reuse, R2, R23 ;  /* 0x000000021d177224 */ /* 0x040fe200078e0217 */
[----:B--2---:R-:W-:Y:S02]  /*44e0*/  IABS R22, R17 ;  /* 0x0000001100167213 */ /* 0x004fe40000000000 */
[----:B------:R-:W2:Y:S03]  /*44f0*/  LDL R17, [R1+0x7f4] ;  /* 0x0007f40001117983 */ /* 0x000ea60000100800 */
[----:B------:R-:W-:Y:S01]  /*4500*/  IMAD.HI.U32 R3, R28, R22, RZ ;  /* 0x000000161c037227 */ /* 0x000fe200078e00ff */
[----:B------:R-:W-:Y:S03]  /*4510*/  STL [R1+0xb50], R26 ;  /* 0x000b501a01007387 */ /* 0x000fe60000100800 */
[----:B------:R-:W-:Y:S01]  /*4520*/  IMAD.MOV R3, RZ, RZ, -R3 ;  /* 0x000000ffff037224 */ /* 0x000fe200078e0a03 */
[----:B------:R-:W-:Y:S04]  /*4530*/  STL [R1+0xb4c], R25 ;  /* 0x000b4c1901007387 */ /* 0x000fe80000100800 */
[----:B------:R-:W-:Y:S01]  /*4540*/  STL [R1+0xb48], R24 ;  /* 0x000b481801007387 */ /* 0x000fe20000100800 */
[----:B---3--:R-:W-:Y:S01]  /*4550*/  IABS R20, R13 ;  /* 0x0000000d00147213 */ /* 0x008fe20000000000 */
[----:B------:R-:W-:-:S02]  /*4560*/  IMAD R22, R29, R3, R22 ;  /* 0x000000031d167224 */ /* 0x000fc400078e0216 */
[----:B------:R-:W3:Y:S01]  /*4570*/  LDL R13, [R1+0x7ec] ;  /* 0x0007ec00010d7983 */ /* 0x000ee20000100800 */
[----:B------:R-:W-:-:S03]  /*4580*/  IABS R21, R16 ;  /* 0x0000001000157213 */ /* 0x000fc60000000000 */
[----:B------:R-:W3:Y:S04]  /*4590*/  LDL R16, [R1+0x7f0] ;  /* 0x0007f00001107983 */ /* 0x000ee80000100800 */
[----:B------:R-:W-:Y:S04]  /*45a0*/  STL [R1+0xb44], R23 ;  /* 0x000b441701007387 */ /* 0x000fe80000100800 */
[----:B------:R-:W3:Y:S04]  /*45b0*/  LDL R12, [R1+0x7e8] ;  /* 0x0007e800010c7983 */ /* 0x000ee80000100800 */
[----:B------:R-:W-:Y:S04]  /*45c0*/  STL [R1+0xb40], R22 ;  /* 0x000b401601007387 */ /* 0x000fe80000100800 */
[----:B------:R-:W3:Y:S04]  /*45d0*/  LDL R11, [R1+0x7e4] ;  /* 0x0007e400010b7983 */ /* 0x000ee80000100800 */
[----:B------:R-:W3:Y:S01]  /*45e0*/  LDL R10, [R1+0x7e0] ;  /* 0x0007e000010a7983 */ /* 0x000ee20000100800 */
[----:B----4-:R-:W-:Y:S01]  /*45f0*/  IABS R19, R19 ;  /* 0x0000001300137213 */ /* 0x010fe20000000000 */
        /* <DEDUP_REMOVED lines=9> */
[----:B------:R-:W-:Y:S04]  /*4690*/  STL [R1+0xb58], R21 ;  /* 0x000b581501007387 */ /* 0x000fe80000100800 */
[----:B------:R-:W-:Y:S04]  /*46a0*/  STL [R1+0xb5c], R20 ;  /* 0x000b5c1401007387 */ /* 0x000fe80000100800 */
[----:B------:R-:W-:Y:S04]  /*46b0*/  STL [R1+0xb60], R19 ;  /* 0x000b601301007387 */ /* 0x000fe80000100800 */
[----:B------:R-:W4:Y:S01]  /*46c0*/  LDL R9, [R1+0x7dc] ;  /* 0x0007dc0001097983 */ /* 0x000f220000100800 */
[----:B------:R-:W-:-:S05]  /*46d0*/  IABS R18, R18 ;  /* 0x0000001200127213 */ /* 0x000fca0000000000 */
[----:B------:R-:W-:-:S04]  /*46e0*/  IMAD.HI.U32 R7, R28, R18, RZ ;  /* 0x000000121c077227 */ /* 0x000fc800078e00ff */
[----:B------:R-:W-:-:S04]  /*46f0*/  IMAD.MOV R2, RZ, RZ, -R7 ;  /* 0x000000ffff027224 */ /* 0x000fc800078e0a07 */
[----:B------:R-:W-:-:S05]  /*4700*/  IMAD R18, R29, R2, R18 ;  /* 0x000000021d127224 */ /* 0x000fca00078e0212 */
[----:B------:R-:W-:Y:S04]  /*4710*/  STL [R1+0xb64], R18 ;  /* 0x000b641201007387 */ /* 0x000fe80000100800 */
[----:B------:R-:W4:Y:S04]  /*4720*/  LDL R8, [R1+0x7d0] ;  /* 0x0007d00001087983 */ /* 0x000f280000100800 */
[----:B0-----:R-:W4:Y:S01]  /*4730*/  LDL R27, [R1+0x7cc] ;  /* 0x0007cc00011b7983 */ /* 0x001f220000100800 */
[----:B--2---:R-:W-:-:S05]  /*4740*/  IABS R17, R17 ;  /* 0x0000001100117213 */ /* 0x004fca0000000000 */
[----:B------:R-:W-:-:S04]  /*4750*/  IMAD.HI.U32 R3, R28, R17, RZ ;  /* 0x000000111c037227 */ /* 0x000fc800078e00ff */
[----:B------:R-:W-:Y:S01]  /*4760*/  IMAD.MOV R3, RZ, RZ, -R3 ;  /* 0x000000ffff037224 */ /* 0x000fe200078e0a03 */
[----:B---3--:R-:W-:-:S03]  /*4770*/  IABS R13, R13 ;  /* 0x0000000d000d7213 */ /* 0x008fc60000000000 */
[----:B------:R-:W-:Y:S01]  /*4780*/  IMAD R17, R29, R3, R17 ;  /* 0x000000031d117224 */ /* 0x000fe200078e0211 */
[----:B------:R-:W-:Y:S01]  /*4790*/  IABS R16, R16 ;  /* 0x0000001000107213 */ /* 0x000fe20000000000 */
[----:B------:R-:W-:-:S04]  /*47a0*/  IMAD.HI.U32 R3, R28, R13, RZ ;  /* 0x0000000d1c037227 */ /* 0x000fc800078e00ff */
[----:B------:R-:W-:Y:S01]  /*47b0*/  IMAD.HI.U32 R2, R28, R16, RZ ;  /* 0x000000101c027227 */ /* 0x000fe200078e00ff */
[----:B------:R-:W-:-:S03]  /*47c0*/  IABS R12, R12 ;  /* 0x0000000c000c7213 */ /* 0x000fc60000000000 */
[----:B------:R-:W-:Y:S02]  /*47d0*/  IMAD.MOV R3, RZ, RZ, -R3 ;  /* 0x000000ffff037224 */ /* 0x000fe400078e0a03 */
[----:B------:R-:W-:Y:S01]  /*47e0*/  IMAD.MOV R2, RZ, RZ, -R2 ;  /* 0x000000ffff027224 */ /* 0x000fe200078e0a02 */
[----:B------:R-:W-:Y:S01]  /*47f0*/  IABS R11, R11 ;  /* 0x0000000b000b7213 */ /* 0x000fe20000000000 */
[----:B------:R-:W-:Y:S01]  /*4800*/  IMAD.HI.U32 R6, R28, R12, RZ ;  /* 0x0000000c1c067227 */ /* 0x000fe200078e00ff */
[----:B------:R-:W-:-:S03]  /*4810*/  IABS R10, R10 ;  /* 0x0000000a000a7213 */ /* 0x000fc60000000000 */
[C---:B------:R-:W-:Y:S01]  /*4820*/  IMAD.HI.U32 R7, R28.reuse, R11, RZ ;  /* 0x0000000b1c077227 */ /* 0x040fe200078e00ff */
[----:B------:R-:W-:Y:S03]  /*4830*/  STL [R1+0xb68], R17 ;  /* 0x000b681101007387 */ /* 0x000fe60000100800 */
[----:B------:R-:W-:Y:S01]  /*4840*/  IMAD R13, R29, R3, R13 ;  /* 0x000000031d0d7224 */ /* 0x000fe200078e020d */
[----:B------:R-:W2:Y:S01]  /*4850*/  LDL R15, [R1+0x7c8] ;  /* 0x0007c800010f7983 */ /* 0x000ea20000100800 */
[----:B------:R-:W-:-:S04]  /*4860*/  IMAD.HI.U32 R3, R28, R10, RZ ;  /* 0x0000000a1c037227 */ /* 0x000fc800078e00ff */
[----:B------:R-:W-:Y:S02]  /*4870*/  IMAD.MOV R6, RZ, RZ, -R6 ;  /* 0x000000ffff067224 */ /* 0x000fe400078e0a06 */
[C---:B------:R-:W-:Y:S02]  /*4880*/  IMAD R16, R29.reuse, R2, R16 ;  /* 0x000000021d107224 */ /* 0x040fe400078e0210 */
[----:B------:R-:W-:Y:S02]  /*4890*/  IMAD.MOV R2, RZ, RZ, -R7 ;  /* 0x000000ffff027224 */ /* 0x000fe400078e0a07 */
[----:B------:R-:W-:Y:S02]  /*48a0*/  IMAD.MOV R3, RZ, RZ, -R3 ;  /* 0x000000ffff037224 */ /* 0x000fe400078e0a03 */
[C---:B------:R-:W-:Y:S02]  /*48b0*/  IMAD R12, R29.reuse, R6, R12 ;  /* 0x000000061d0c7224 */ /* 0x040fe400078e020c */
[C---:B------:R-:W-:Y:S01]  /*48c0*/  IMAD R11, R29.reuse, R2, R11 ;  /* 0x000000021d0b7224 */ /* 0x040fe200078e020b */
[----:B------:R0:W-:Y:S01]  /*48d0*/  STL [R1+0xb6c], R16 ;  /* 0x000b6c1001007387 */ /* 0x0001e20000100800 */
[----:B------:R-:W-:-:S03]  /*48e0*/  IMAD R10, R29, R3, R10 ;  /* 0x000000031d0a7224 */ /* 0x000fc600078e020a */
[----:B------:R-:W-:Y:S04]  /*48f0*/  STL [R1+0xb74], R13 ;  /* 0x000b740d01007387 */ /* 0x000fe80000100800 */
[----:B------:R-:W-:Y:S04]  /*4900*/  STL [R1+0xb78], R12 ;  /* 0x000b780c01007387 */ /* 0x000fe80000100800 */
[----:B------:R1:W-:Y:S04]  /*4910*/  STL [R1+0xb7c], R11 ;  /* 0x000b7c0b01007387 */ /* 0x0003e80000100800 */
[----:B0-----:R-:W3:Y:S04]  /*4920*/  LDL.LU R16, [R1+0x5c] ;  /* 0x00005c0001107983 */ /* 0x001ee80000300800 */
[----:B------:R0:W-:Y:S04]  /*4930*/  STL [R1+0xb80], R10 ;  /* 0x000b800a01007387 */ /* 0x0001e80000100800 */
[----:B------:R-:W3:Y:S04]  /*4940*/  LDL R23, [R1+0x7c4] ;  /* 0x0007c40001177983 */ /* 0x000ee80000100800 */
[----:B------:R-:W3:Y:S01]  /*4950*/  LDL.LU R22, [R1+0x58] ;  /* 0x0000580001167983 */ /* 0x000ee20000300800 */
[----:B----4-:R-:W-:-:S03]  /*4960*/  IABS R9, R9 ;  /* 0x0000000900097213 */ /* 0x010fc60000000000 */
[----:B------:R-:W4:Y:S04]  /*4970*/  LDL.LU R24, [R1+0x54] ;  /* 0x0000540001187983 */ /* 0x000f280000300800 */
[----:B------:R-:W4:Y:S04]  /*4980*/  LDL.LU R25, [R1+0x50] ;  /* 0x0000500001197983 */ /* 0x000f280000300800 */
[----:B------:R-:W4:Y:S04]  /*4990*/  LDL.LU R26, [R1+0x4c] ;  /* 0x00004c00011a7983 */ /* 0x000f280000300800 */
[----:B-1----:R-:W4:Y:S01]  /*49a0*/  LDL.LU R11, [R1+0x44] ;  /* 0x00004400010b7983 */ /* 0x002f220000300800 */
[----:B------:R-:W-:-:S03]  /*49b0*/  IMAD.HI.U32 R2, R28, R9, RZ ;  /* 0x000000091c027227 */ /* 0x000fc600078e00ff */
[----:B------:R-:W4:Y:S04]  /*49c0*/  LDL.LU R12, [R1+0x40] ;  /* 0x00004000010c7983 */ /* 0x000f280000300800 */
[----:B------:R-:W4:Y:S01]  /*49d0*/  LDL.LU R13, [R1+0x3c] ;  /* 0x00003c00010d7983 */ /* 0x000f220000300800 */
[----:B------:R-:W-:-:S04]  /*49e0*/  IMAD.MOV R2, RZ, RZ, -R2 ;  /* 0x000000ffff027224 */ /* 0x000fc800078e0a02 */
[----:B------:R-:W-:-:S05]  /*49f0*/  IMAD R9, R29, R2, R9 ;  /* 0x000000021d097224 */ /* 0x000fca00078e0209 */
[----:B------:R-:W-:Y:S04]  /*4a00*/  STL [R1+0xb84], R9 ;  /* 0x000b840901007387 */ /* 0x000fe80000100800 */
[----:B------:R-:W4:Y:S01]  /*4a10*/  LDL.LU R17, [R1+0x38] ;  /* 0x0000380001117983 */ /* 0x000f220000300800 */
[----:B------:R-:W-:-:S05]  /*4a20*/  IABS R8, R8 ;  /* 0x0000000800087213 */ /* 0x000fca0000000000 */
[----:B0-----:R-:W-:-:S04]  /*4a30*/  IMAD.HI.U32 R10, R28, R8, RZ ;  /* 0x000000081c0a7227 */ /* 0x001fc800078e00ff */
[----:B------:R-:W-:Y:S01]  /*4a40*/  IMAD.MOV R10, RZ, RZ, -R10 ;  /* 0x000000ffff0a7224 */ /* 0x000fe200078e0a0a */
[----:B------:R-:W-:Y:S02]  /*4a50*/  IABS R7, R27 ;  /* 0x0000001b00077213 */ /* 0x000fe40000000000 */
[C---:B------:R-:W-:Y:S01]  /*4a60*/  ISETP.GT.U32.AND P2, PT, R29.reuse, R4, PT ;  /* 0x000000041d00720c */ /* 0x040fe20003f44070 */
[----:B------:R-:W-:Y:S01]  /*4a70*/  IMAD R8, R29, R10, R8 ;  /* 0x0000000a1d087224 */ /* 0x000fe200078e0208 */
[----:B------:R-:W4:Y:S01]  /*4a80*/  LDL.LU R27, [R1+0x34] ;  /* 0x00003400011b7983 */ /* 0x000f220000300800 */
[----:B------:R-:W-:-:S10]  /*4a90*/  IMAD.HI.U32 R3, R28, R7, RZ ;  /* 0x000000071c037227 */ /* 0x000fd400078e00ff */
[----:B------:R-:W-:Y:S02]  /*4aa0*/  @!P2 IMAD.IADD R4, R4, 0x1, -R29 ;  /* 0x000000010404a824 */ /* 0x000fe400078e0a1d */
[----:B------:R-:W-:-:S04]  /*4ab0*/  IMAD.MOV R3, RZ, RZ, -R3 ;  /* 0x000000ffff037224 */ /* 0x000fc800078e0a03 */
[----:B------:R-:W-:Y:S01]  /*4ac0*/  IMAD R7, R29, R3, R7 ;  /* 0x000000031d077224 */ /* 0x000fe200078e0207 */
[----:B--2---:R-:W-:-:S05]  /*4ad0*/  IABS R6, R15 ;  /* 0x0000000f00067213 */ /* 0x004fca0000000000 */
[----:B------:R-:W-:-:S04]  /*4ae0*/  IMAD.HI.U32 R15, R28, R6, RZ ;  /* 0x000000061c0f7227 */ /* 0x000fc800078e00ff */
[----:B------:R-:W-:Y:S02]  /*4af0*/  IMAD.MOV R2, RZ, RZ, -R15 ;  /* 0x000000ffff027224 */ /* 0x000fe400078e0a0f */
[----:B------:R-:W2:Y:S04]  /*4b00*/  LDL.LU R15, [R1+0x30] ;  /* 0x00003000010f7983 */ /* 0x000ea80000300800 */
[----:B------:R0:W-:Y:S04]  /*4b10*/  STL [R1+0xb88], R8 ;  /* 0x000b880801007387 */ /* 0x0001e80000100800 */
[----:B0-----:R-:W2:Y:S01]  /*4b20*/  LDL.LU R8, [R1+0x48] ;  /* 0x0000480001087983 */ /* 0x001ea20000300800 */
[----:B---3--:R-:W-:-:S02]  /*4b30*/  ISETP.GT.U32.AND P3, PT, R29, R16, PT ;  /* 0x000000101d00720c */ /* 0x008fc40003f64070 */
[----:B------:R-:W-:-:S11]  /*4b40*/  ISETP.GT.U32.AND P4, PT, R29, R22, PT ;  /* 0x000000161d00720c */ /* 0x000fd60003f84070 */
[--C-:B------:R-:W-:Y:S01]  /*4b50*/  @!P3 IMAD.IADD R16, R16, 0x1, -R29.reuse ;  /* 0x000000011010b824 */ /* 0x100fe200078e0a1d */
[C---:B----4-:R-:W-:Y:S01]  /*4b60*/  ISETP.GT.U32.AND P5, PT, R29.reuse, R24, PT ;  /* 0x000000181d00720c */ /* 0x050fe20003fa4070 */
[----:B------:R-:W-:Y:S01]  /*4b70*/  @!P4 IMAD.IADD R22, R22, 0x1, -R29 ;  /* 0x000000011616c824 */ /* 0x000fe200078e0a1d */
[C---:B------:R-:W-:Y:S02]  /*4b80*/  ISETP.GT.U32.AND P2, PT, R29.reuse, R11, PT ;  /* 0x0000000b1d00720c */ /* 0x040fe40003f44070 */
[C---:B------:R-:W-:Y:S02]  /*4b90*/  ISETP.GT.U32.AND P3, PT, R29.reuse, R12, PT ;  /* 0x0000000c1d00720c */ /* 0x040fe40003f64070 */
[----:B------:R-:W-:-:S07]  /*4ba0*/  ISETP.GT.U32.AND P4, PT, R29, R13, PT ;  /* 0x0000000d1d00720c */ /* 0x000fce0003f84070 */
[--C-:B------:R-:W-:Y:S01]  /*4bb0*/  @!P5 IMAD.IADD R24, R24, 0x1, -R29.reuse ;  /* 0x000000011818d824 */ /* 0x100fe200078e0a1d */
[C---:B------:R-:W-:Y:S01]  /*4bc0*/  ISETP.GT.U32.AND P1, PT, R29.reuse, R25, PT ;  /* 0x000000191d00720c */ /* 0x040fe20003f24070 */
[----:B------:R-:W-:Y:S02]  /*4bd0*/  IMAD R6, R29, R2, R6 ;  /* 0x000000021d067224 */ /* 0x000fe400078e0206 */
[--C-:B------:R-:W-:Y:S01]  /*4be0*/  @!P2 IMAD.IADD R11, R11, 0x1, -R29.reuse ;  /* 0x000000010b0ba824 */ /* 0x100fe200078e0a1d */
[C---:B------:R-:W-:Y:S01]  /*4bf0*/  ISETP.GT.U32.AND P2, PT, R29.reuse, R16, PT ;  /* 0x000000101d00720c */ /* 0x040fe20003f44070 */
[--C-:B------:R-:W-:Y:S01]  /*4c00*/  @!P3 IMAD.IADD R12, R12, 0x1, -R29.reuse ;  /* 0x000000010c0cb824 */ /* 0x100fe200078e0a1d */
[----:B------:R-:W-:Y:S01]  /*4c10*/  ISETP.GT.U32.AND P3, PT, R29, R22, PT ;  /* 0x000000161d00720c */ /* 0x000fe20003f64070 */
[----:B------:R0:W-:Y:S01]  /*4c20*/  STL [R1+0xb8c], R7 ;  /* 0x000b8c0701007387 */ /* 0x0001e20000100800 */
[----:B------:R-:W-:Y:S01]  /*4c30*/  @!P4 IMAD.IADD R13, R13, 0x1, -R29 ;  /* 0x000000010d0dc824 */ /* 0x000fe200078e0a1d */
[----:B------:R-:W-:-:S02]  /*4c40*/  ISETP.GT.U32.AND P5, PT, R29, R17, PT ;  /* 0x000000111d00720c */ /* 0x000fc40003fa4070 */
[----:B------:R-:W-:Y:S01]  /*4c50*/  ISETP.GT.U32.AND P4, PT, R29, R24, PT ;  /* 0x000000181d00720c */ /* 0x000fe20003f84070 */
[----:B------:R-:W-:Y:S04]  /*4c60*/  STL [R1+0xb90], R6 ;  /* 0x000b900601007387 */ /* 0x000fe80000100800 */
[----:B------:R-:W3:Y:S04]  /*4c70*/  LDL.LU R19, [R1+0x198] ;  /* 0x0001980001137983 */ /* 0x000ee80000300800 */
[----:B------:R-:W4:Y:S01]  /*4c80*/  LDL.LU R9, [R1+0x19c] ;  /* 0x00019c0001097983 */ /* 0x000f220000300800 */
[----:B------:R-:W-:-:S03]  /*4c90*/  @!P1 IMAD.IADD R25, R25, 0x1, -R29 ;  /* 0x0000000119199824 */ /* 0x000fc600078e0a1d */
[----:B------:R-:W4:Y:S01]  /*4ca0*/  LDL.LU R18, [R1+0x16c] ;  /* 0x00016c0001127983 */ /* 0x000f220000300800 */
[--C-:B------:R-:W-:Y:S01]  /*4cb0*/  @!P2 IMAD.IADD R16, R16, 0x1, -R29.reuse ;  /* 0x000000011010a824 */ /* 0x100fe200078e0a1d */
[----:B------:R-:W-:Y:S01]  /*4cc0*/  IABS R3, R23 ;  /* 0x0000001700037213 */ /* 0x000fe20000000000 */
[--C-:B------:R-:W-:Y:S01]  /*4cd0*/  @!P3 IMAD.IADD R22, R22, 0x1, -R29.reuse ;  /* 0x000000011616b824 */ /* 0x100fe200078e0a1d */
[----:B------:R-:W4:Y:S01]  /*4ce0*/  LDL.LU R20, [R1+0x184] ;  /* 0x0001840001147983 */ /* 0x000f220000300800 */
[--C-:B------:R-:W-:Y:S01]  /*4cf0*/  @!P5 IMAD.IADD R17, R17, 0x1, -R29.reuse ;  /* 0x000000011111d824 */ /* 0x100fe200078e0a1d */
[----:B------:R-:W-:Y:S01]  /*4d00*/  ISETP.GT.U32.AND P5, PT, R29, R25, PT ;  /* 0x000000191d00720c */ /* 0x000fe20003fa4070 */
[--C-:B------:R-:W-:Y:S01]  /*4d10*/  @!P4 IMAD.IADD R24, R24, 0x1, -R29.reuse ;  /* 0x000000011818c824 */ /* 0x100fe200078e0a1d */
[----:B------:R-:W4:Y:S04]  /*4d20*/  LDL.LU R21, [R1+0x188] ;  /* 0x0001880001157983 */ /* 0x000f280000300800 */
[----:B------:R-:W4:Y:S04]  /*4d30*/  LDL.LU R23, [R1+0x18c] ;  /* 0x00018c0001177983 */ /* 0x000f280000300800 */
[----:B------:R1:W-:Y:S04]  /*4d40*/  STL [R1+0x5c], R16 ;  /* 0x00005c1001007387 */ /* 0x0003e80000100800 */
[----:B0-----:R-:W4:Y:S04]  /*4d50*/  LDL.LU R7, [R1+0x190] ;  /* 0x0001900001077983 */ /* 0x001f280000300800 */
[----:B------:R0:W-:Y:S04]  /*4d60*/  STL [R1+0x58], R22 ;  /* 0x0000581601007387 */ /* 0x0001e80000100800 */
[----:B------:R-:W4:Y:S04]  /*4d70*/  LDL.LU R10, [R1+0x180] ;  /* 0x00018000010a7983 */ /* 0x000f280000300800 */
[----:B------:R0:W-:Y:S04]  /*4d80*/  STL [R1+0x54], R24 ;  /* 0x0000541801007387 */ /* 0x0001e80000100800 */
[----:B-1----:R-:W4:Y:S04]  /*4d90*/  LDL.LU R16, [R1+0x178] ;  /* 0x0001780001107983 */ /* 0x002f280000300800 */
[----:B0-----:R-:W4:Y:S01]  /*4da0*/  LDL.LU R22, [R1+0x158] ;  /* 0x0001580001167983 */ /* 0x001f220000300800 */
[----:B------:R-:W-:-:S05]  /*4db0*/  @!P5 IMAD.IADD R25, R25, 0x1, -R29 ;  /* 0x000000011919d824 */ /* 0x000fca00078e0a1d */
[----:B------:R0:W-:Y:S04]  /*4dc0*/  STL [R1+0x50], R25 ;  /* 0x0000501901007387 */ /* 0x0001e80000100800 */
[----:B------:R-:W4:Y:S04]  /*4dd0*/  LDL.LU R24, [R1+0x15c] ;  /* 0x00015c0001187983 */ /* 0x000f280000300800 */
[----:B0-----:R-:W4:Y:S01]  /*4de0*/  LDL.LU R25, [R1+0x164] ;  /* 0x0001640001197983 */ /* 0x001f220000300800 */
[----:B------:R-:W-:-:S13]  /*4df0*/  ISETP.GT.U32.AND P0, PT, R0, R5, PT ;  /* 0x000000050000720c */ /* 0x000fda0003f04070 */
[----:B------:R-:W-:-:S05]  /*4e00*/  @!P0 IMAD.IADD R5, R5, 0x1, -R0 ;  /* 0x0000000105058824 */ /* 0x000fca00078e0a00 */
[----:B------:R-:W-:-:S13]  /*4e10*/  ISETP.GT.U32.AND P0, PT, R0, R5, PT ;  /* 0x000000050000720c */ /* 0x000fda0003f04070 */
[----:B------:R-:W-:Y:S01]  /*4e20*/  @!P0 IMAD.IADD R5, R5, 0x1, -R0 ;  /* 0x0000000105058824 */ /* 0x000fe200078e0a00 */
[C---:B------:R-:W-:Y:S02]  /*4e30*/  ISETP.GT.U32.AND P0, PT, R29.reuse, R26, PT ;  /* 0x0000001a1d00720c */ /* 0x040fe40003f04070 */
[----:B------:R-:W-:-:S11]  /*4e40*/  ISETP.GT.U32.AND P1, PT, R29, R27, PT ;  /* 0x0000001b1d00720c */ /* 0x000fd60003f24070 */
[--C-:B------:R-:W-:Y:S01]  /*4e50*/  @!P0 IMAD.IADD R26, R26, 0x1, -R29.reuse ;  /* 0x000000011a1a8824 */ /* 0x100fe200078e0a1d */
[----:B------:R-:W-:Y:S01]  /*4e60*/  ISETP.GT.U32.AND P2, PT, R29, R11, PT ;  /* 0x0000000b1d00720c */ /* 0x000fe20003f44070 */
[----:B------:R-:W-:Y:S01]  /*4e70*/  @!P1 IMAD.IADD R27, R27, 0x1, -R29 ;  /* 0x000000011b1b9824 */ /* 0x000fe200078e0a1d */
[C---:B------:R-:W-:Y:S02]  /*4e80*/  ISETP.GT.U32.AND P3, PT, R29.reuse, R12, PT ;  /* 0x0000000c1d00720c */ /* 0x040fe40003f64070 */
[C---:B------:R-:W-:Y:S02]  /*4e90*/  ISETP.GT.U32.AND P1, PT, R29.reuse, R26, PT ;  /* 0x0000001a1d00720c */ /* 0x040fe40003f24070 */
[C---:B------:R-:W-:Y:S02]  /*4ea0*/  ISETP.GT.U32.AND P4, PT, R29.reuse, R13, PT ;  /* 0x0000000d1d00720c */ /* 0x040fe40003f84070 */
[----:B------:R-:W-:-:S05]  /*4eb0*/  ISETP.GT.U32.AND P5, PT, R29, R17, PT ;  /* 0x000000111d00720c */ /* 0x000fca0003fa4070 */
[--C-:B------:R-:W-:Y:S02]  /*4ec0*/  @!P2 IMAD.IADD R11, R11, 0x1, -R29.reuse ;  /* 0x000000010b0ba824 */ /* 0x100fe400078e0a1d */
[--C-:B------:R-:W-:Y:S02]  /*4ed0*/  @!P3 IMAD.IADD R12, R12, 0x1, -R29.reuse ;  /* 0x000000010c0cb824 */ /* 0x100fe400078e0a1d */
[----:B------:R-:W-:-:S05]  /*4ee0*/  @!P1 IMAD.IADD R26, R26, 0x1, -R29 ;  /* 0x000000011a1a9824 */ /* 0x000fca00078e0a1d */
[----:B------:R0:W-:Y:S01]  /*4ef0*/  STL [R1+0x4c], R26 ;  /* 0x00004c1a01007387 */ /* 0x0001e20000100800 */
[--C-:B------:R-:W-:Y:S01]  /*4f00*/  @!P4 IMAD.IADD R13, R13, 0x1, -R29.reuse ;  /* 0x000000010d0dc824 */ /* 0x100fe200078e0a1d */
[----:B------:R-:W-:Y:S02]  /*4f10*/  ISETP.GT.U32.AND P1, PT, R29, R27, PT ;  /* 0x0000001b1d00720c */ /* 0x000fe40003f24070 */
[----:B0-----:R-:W4:Y:S01]  /*4f20*/  LDL.LU R26, [R1+0x134] ;  /* 0x00013400011a7983 */ /* 0x001f220000300800 */
[----:B------:R-:W-:-:S10]  /*4f30*/  @!P5 IMAD.IADD R17, R17, 0x1, -R29 ;  /* 0x000000011111d824 */ /* 0x000fd400078e0a1d */
[----:B------:R-:W-:Y:S01]  /*4f40*/  @!P1 IMAD.IADD R27, R27, 0x1, -R29 ;  /* 0x000000011b1b9824 */ /* 0x000fe200078e0a1d */
[C---:B--2---:R-:W-:Y:S02]  /*4f50*/  ISETP.GT.U32.AND P0, PT, R29.reuse, R15, PT ;  /* 0x0000000f1d00720c */ /* 0x044fe40003f04070 */
[----:B------:R-:W-:-:S11]  /*4f60*/  ISETP.GT.U32.AND P6, PT, R29, R8, PT ;  /* 0x000000081d00720c */ /* 0x000fd60003fc4070 */
[--C-:B------:R-:W-:Y:S02]  /*4f70*/  @!P0 IMAD.IADD R15, R15, 0x1, -R29.reuse ;  /* 0x000000010f0f8824 */ /* 0x100fe400078e0a1d */
[----:B------:R-:W-:Y:S01]  /*4f80*/  @!P6 IMAD.IADD R8, R8, 0x1, -R29 ;  /* 0x000000010808e824 */ /* 0x000fe200078e0a1d */
[----:B------:R-:W-:-:S04]  /*4f90*/  ISETP.GT.U32.AND P6, PT, R29, R4, PT ;  /* 0x000000041d00720c */ /* 0x000fc80003fc4070 */
[----:B------:R-:W-:-:S09]  /*4fa0*/  ISETP.GT.U32.AND P0, PT, R29, R8, PT ;  /* 0x000000081d00720c */ /* 0x000fd20003f04070 */
[----:B------:R-:W-:Y:S01]  /*4fb0*/  @!P6 IMAD.IADD R4, R4, 0x1, -R29 ;  /* 0x000000010404e824 */ /* 0x000fe200078e0a1d */
[----:B------:R-:W-:-:S03]  /*4fc0*/  ISETP.GT.U32.AND P6, PT, R29, R15, PT ;  /* 0x0000000f1d00720c */ /* 0x000fc60003fc4070 */
[----:B------:R-:W-:-:S10]  /*4fd0*/  @!P0 IMAD.IADD R8, R8, 0x1, -R29 ;  /* 0x0000000108088824 */ /* 0x000fd400078e0a1d */
[----:B------:R-:W-:Y:S01]  /*4fe0*/  @!P6 IMAD.IADD R15, R15, 0x1, -R29 ;  /* 0x000000010f0fe824 */ /* 0x000fe200078e0a1d */
[C---:B---3--:R-:W-:Y:S02]  /*4ff0*/  ISETP.GT.U32.AND P0, PT, R29.reuse, R19, PT ;  /* 0x000000131d00720c */ /* 0x048fe40003f04070 */
[C---:B----4-:R-:W-:Y:S02]  /*5000*/  ISETP.GT.U32.AND P2, PT, R29.reuse, R9, PT ;  /* 0x000000091d00720c */ /* 0x050fe40003f44070 */
[C---:B------:R-:W-:Y:S02]  /*5010*/  ISETP.GT.U32.AND P3, PT, R29.reuse, R18, PT ;  /* 0x000000121d00720c */ /* 0x040fe40003f64070 */
[----:B------:R-:W-:-:S07]  /*5020*/  ISETP.GT.U32.AND P4, PT, R29, R20, PT ;  /* 0x000000141d00720c */ /* 0x000fce0003f84070 */
[--C-:B------:R-:W-:Y:S02]  /*5030*/  @!P0 IMAD.IADD R19, R19, 0x1, -R29.reuse ;  /* 0x0000000113138824 */ /* 0x100fe400078e0a1d */
[--C-:B------:R-:W-:Y:S01]  /*5040*/  @!P2 IMAD.IADD R9, R9, 0x1, -R29.reuse ;  /* 0x000000010909a824 */ /* 0x100fe200078e0a1d */
[C---:B------:R-:W-:Y:S01]  /*5050*/  ISETP.GT.U32.AND P5, PT, R29.reuse, R21, PT ;  /* 0x000000151d00720c */ /* 0x040fe20003fa4070 */
[----:B------:R-:W-:Y:S01]  /*5060*/  @!P3 IMAD.IADD R18, R18, 0x1, -R29 ;  /* 0x000000011212b824 */ /* 0x000fe200078e0a1d */
[C---:B------:R-:W-:Y:S02]  /*5070*/  ISETP.GT.U32.AND P6, PT, R29.reuse, R7, PT ;  /* 0x000000071d00720c */ /* 0x040fe40003fc4070 */
[C---:B------:R-:W-:Y:S02]  /*5080*/  ISETP.GT.U32.AND P0, PT, R29.reuse, R10, PT ;  /* 0x0000000a1d00720c */ /* 0x040fe40003f04070 */
[C---:B------:R-:W-:Y:S02]  /*5090*/  ISETP.GT.U32.AND P2, PT, R29.reuse, R16, PT ;  /* 0x000000101d00720c */ /* 0x040fe40003f44070 */
[----:B------:R-:W-:-:S07]  /*50a0*/  ISETP.GT.U32.AND P3, PT, R29, R22, PT ;  /* 0x000000161d00720c */ /* 0x000fce0003f64070 */
[--C-:B------:R-:W-:Y:S01]  /*50b0*/  @!P6 IMAD.IADD R7, R7, 0x1, -R29.reuse ;  /* 0x000000010707e824 */ /* 0x100fe200078e0a1d */
[C---:B------:R-:W-:Y:S01]  /*50c0*/  ISETP.GT.U32.AND P6, PT, R29.reuse, R19, PT ;  /* 0x000000131d00720c */ /* 0x040fe20003fc4070 */
[----:B------:R-:W-:Y:S01]  /*50d0*/  STL [R1+0x48], R8 ;  /* 0x0000480801007387 */ /* 0x000fe20000100800 */
[--C-:B------:R-:W-:Y:S01]  /*50e0*/  @!P4 IMAD.IADD R20, R20, 0x1, -R29.reuse ;  /* 0x000000011414c824 */ /* 0x100fe200078e0a1d */
[C---:B------:R-:W-:Y:S01]  /*50f0*/  ISETP.GT.U32.AND P1, PT, R29.reuse, R23, PT ;  /* 0x000000171d00720c */ /* 0x040fe20003f24070 */
[--C-:B------:R-:W-:Y:S01]  /*5100*/  @!P0 IMAD.IADD R10, R10, 0x1, -R29.reuse ;  /* 0x000000010a0a8824 */ /* 0x100fe200078e0a1d */
[----:B------:R-:W-:Y:S01]  /*5110*/  STL [R1+0x44], R11 ;  /* 0x0000440b01007387 */ /* 0x000fe20000100800 */
[C---:B------:R-:W-:Y:S01]  /*5120*/  ISETP.GT.U32.AND P0, PT, R29.reuse, R9, PT ;  /* 0x000000091d00720c */ /* 0x040fe20003f04070 */
[--C-:B------:R-:W-:Y:S01]  /*5130*/  @!P2 IMAD.IADD R16, R16, 0x1, -R29.reuse ;  /* 0x000000011010a824 */ /* 0x100fe200078e0a1d */
[C---:B------:R-:W-:Y:S01]  /*5140*/  ISETP.GT.U32.AND P4, PT, R29.reuse, R24, PT ;  /* 0x000000181d00720c */ /* 0x040fe20003f84070 */
[----:B------:R-:W-:Y:S01]  /*5150*/  STL [R1+0x40], R12 ;  /* 0x0000400c01007387 */ /* 0x000fe20000100800 */
[----:B------:R-:W-:Y:S01]  /*5160*/  ISETP.GT.U32.AND P2, PT, R29, R18, PT ;  /* 0x000000121d00720c */ /* 0x000fe20003f44070 */
[----:B------:R-:W-:-:S02]  /*5170*/  @!P5 IMAD.IADD R21, R21, 0x1, -R29 ;  /* 0x000000011515d824 */ /* 0x000fc400078e0a1d */
[----:B------:R-:W-:Y:S01]  /*5180*/  STL [R1+0x3c], R13 ;  /* 0x00003c0d01007387 */ /* 0x000fe20000100800 */
[----:B------:R-:W-:Y:S01]  /*5190*/  @!P3 IMAD.IADD R22, R22, 0x1, -R29 ;  /* 0x000000011616b824 */ /* 0x000fe200078e0a1d */
[C---:B------:R-:W-:Y:S02]  /*51a0*/  ISETP.GT.U32.AND P5, PT, R29.reuse, R25, PT ;  /* 0x000000191d00720c */ /* 0x040fe40003fa4070 */
[----:B------:R-:W-:Y:S01]  /*51b0*/  STL [R1+0x38], R17 ;  /* 0x0000381101007387 */ /* 0x000fe20000100800 */
[----:B------:R-:W-:-:S03]  /*51c0*/  ISETP.GT.U32.AND P3, PT, R29, R20, PT ;  /* 0x000000141d00720c */ /* 0x000fc60003f64070 */
[----:B------:R0:W-:Y:S04]  /*51d0*/  STL [R1+0x30], R15 ;  /* 0x0000300f01007387 */ /* 0x0001e80000100800 */
[----:B------:R1:W-:Y:S01]  /*51e0*/  STL [R1+0x34], R27 ;  /* 0x0000341b01007387 */ /* 0x0003e20000100800 */
[----:B------:R-:W-:-:S03]  /*51f0*/  @!P6 IMAD.IADD R19, R19, 0x1, -R29 ;  /* 0x000000011313e824 */ /* 0x000fc600078e0a1d */
[----:B0-----:R-:W2:Y:S04]  /*5200*/  LDL R15, [R1+0x7c0] ;  /* 0x0007c000010f7983 */ /* 0x001ea80000100800 */
[----:B-1----:R-:W3:Y:S04]  /*5210*/  LDL.LU R27, [R1+0x148] ;  /* 0x00014800011b7983 */ /* 0x002ee80000300800 */
[----:B------:R-:W4:Y:S01]  /*5220*/  LDL.LU R11, [R1+0x14c] ;  /* 0x00014c00010b7983 */ /* 0x000f220000300800 */
[----:B------:R-:W-:-:S03]  /*5230*/  @!P1 IMAD.IADD R23, R23, 0x1, -R29 ;  /* 0x0000000117179824 */ /* 0x000fc600078e0a1d */
[----:B------:R-:W2:Y:S01]  /*5240*/  LDL.LU R12, [R1+0x150] ;  /* 0x00015000010c7983 */ /* 0x000ea20000300800 */
[--C-:B------:R-:W-:Y:S02]  /*5250*/  @!P0 IMAD.IADD R9, R9, 0x1, -R29.reuse ;  /* 0x0000000109098824 */ /* 0x100fe400078e0a1d */
[--C-:B------:R-:W-:Y:S01]  /*5260*/  @!P4 IMAD.IADD R24, R24, 0x1, -R29.reuse ;  /* 0x000000011818c824 */ /* 0x100fe200078e0a1d */
[----:B------:R-:W2:Y:S01]  /*5270*/  LDL.LU R13, [R1+0x154] ;  /* 0x00015400010d7983 */ /* 0x000ea20000300800 */
[--C-:B------:R-:W-:Y:S01]  /*5280*/  @!P2 IMAD.IADD R18, R18, 0x1, -R29.reuse ;  /* 0x000000011212a824 */ /* 0x100fe200078e0a1d */
[----:B------:R-:W-:Y:S02]  /*5290*/  ISETP.GT.U32.AND P4, PT, R29, R21, PT ;  /* 0x000000151d00720c */ /* 0x000fe40003f84070 */
[----:B------:R-:W2:Y:S01]  /*52a0*/  LDL.LU R17, [R1+0x140] ;  /* 0x0001400001117983 */ /* 0x000ea20000300800 */
[--C-:B------:R-:W-:Y:S01]  /*52b0*/  @!P5 IMAD.IADD R25, R25, 0x1, -R29.reuse ;  /* 0x000000011919d824 */ /* 0x100fe200078e0a1d */
[----:B------:R-:W-:Y:S01]  /*52c0*/  ISETP.GT.U32.AND P5, PT, R29, R23, PT ;  /* 0x000000171d00720c */ /* 0x000fe20003fa4070 */
[--C-:B------:R-:W-:Y:S01]  /*52d0*/  @!P3 IMAD.IADD R20, R20, 0x1, -R29.reuse ;  /* 0x000000011414b824 */ /* 0x100fe200078e0a1d */
[----:B------:R0:W-:Y:S04]  /*52e0*/  STL [R1+0x198], R19 ;  /* 0x0001981301007387 */ /* 0x0001e80000100800 */
[----:B0-----:R-:W2:Y:S04]  /*52f0*/  LDL.LU R19, [R1+0x138] ;  /* 0x0001380001137983 */ /* 0x001ea80000300800 */
[----:B------:R0:W-:Y:S04]  /*5300*/  STL [R1+0x19c], R9 ;  /* 0x00019c0901007387 */ /* 0x0001e80000100800 */
[----:B------:R-:W2:Y:S04]  /*5310*/  LDL.LU R8, [R1+0x124] ;  /* 0x0001240001087983 */ /* 0x000ea80000300800 */
[----:B------:R1:W-:Y:S04]  /*5320*/  STL [R1+0x16c], R18 ;  /* 0x00016c1201007387 */ /* 0x0003e80000100800 */
[----:B0-----:R-:W2:Y:S04]  /*5330*/  LDL.LU R9, [R1+0x128] ;  /* 0x0001280001097983 */ /* 0x001ea80000300800 */
[----:B------:R0:W-:Y:S04]  /*5340*/  STL [R1+0x184], R20 ;  /* 0x0001841401007387 */ /* 0x0001e80000100800 */
[----:B-1----:R-:W2:Y:S01]  /*5350*/  LDL.LU R18, [R1+0x130] ;  /* 0x0001300001127983 */ /* 0x002ea20000300800 */
[----:B------:R-:W-:-:S03]  /*5360*/  @!P4 IMAD.IADD R21, R21, 0x1, -R29 ;  /* 0x000000011515c824 */ /* 0x000fc600078e0a1d */
[----:B0-----:R-:W2:Y:S01]  /*5370*/  LDL.LU R20, [R1+0x108] ;  /* 0x0001080001147983 */ /* 0x001ea20000300800 */
[----:B------:R-:W-:-:S03]  /*5380*/  @!P5 IMAD.IADD R23, R23, 0x1, -R29 ;  /* 0x000000011717d824 */ /* 0x000fc600078e0a1d */
[----:B------:R0:W-:Y:S04]  /*5390*/  STL [R1+0x188], R21 ;  /* 0x0001881501007387 */ /* 0x0001e80000100800 */
[----:B0-----:R-:W2:Y:S04]  /*53a0*/  LDL.LU R21, [R1+0x114] ;  /* 0x0001140001157983 */ /* 0x001ea80000300800 */
[----:B------:R0:W-:Y:S04]  /*53b0*/  STL [R1+0x18c], R23 ;  /* 0x00018c1701007387 */ /* 0x0001e80000100800 */
[----:B0-----:R-:W2:Y:S01]  /*53c0*/  LDL.LU R23, [R1+0x118] ;  /* 0x0001180001177983 */ /* 0x001ea20000300800 */
[----:B------:R-:W-:-:S02]  /*53d0*/  ISETP.GT.U32.AND P1, PT, R29, R26, PT ;  /* 0x0000001a1d00720c */ /* 0x000fc40003f24070 */
[C---:B------:R-:W-:Y:S02]  /*53e0*/  ISETP.GT.U32.AND P0, PT, R29.reuse, R10, PT ;  /* 0x0000000a1d00720c */ /* 0x040fe40003f04070 */
[----:B------:R-:W-:-:S09]  /*53f0*/  ISETP.GT.U32.AND P2, PT, R29, R16, PT ;  /* 0x000000101d00720c */ /* 0x000fd20003f44070 */
[--C-:B------:R-:W-:Y:S01]  /*5400*/  @!P1 IMAD.IADD R26, R26, 0x1, -R29.reuse ;  /* 0x000000011a1a9824 */ /* 0x100fe200078e0a1d */
[C---:B------:R-:W-:Y:S01]  /*5410*/  ISETP.GT.U32.AND P1, PT, R29.reuse, R7, PT ;  /* 0x000000071d00720c */ /* 0x040fe20003f24070 */
[--C-:B------:R-:W-:Y:S01]  /*5420*/  @!P0 IMAD.IADD R10, R10, 0x1, -R29.reuse ;  /* 0x000000010a0a8824 */ /* 0x100fe200078e0a1d */
[C---:B------:R-:W-:Y:S02]  /*5430*/  ISETP.GT.U32.AND P3, PT, R29.reuse, R22, PT ;  /* 0x000000161d00720c */ /* 0x040fe40003f64070 */
[C---:B------:R-:W-:Y:S01]  /*5440*/  ISETP.GT.U32.AND P6, PT, R29.reuse, R26, PT ;  /* 0x0000001a1d00720c */ /* 0x040fe20003fc4070 */
[----:B------:R-:W-:Y:S01]  /*5450*/  @!P2 IMAD.IADD R16, R16, 0x1, -R29 ;  /* 0x000000011010a824 */ /* 0x000fe200078e0a1d */
[----:B------:R-:W-:-:S07]  /*5460*/  ISETP.GT.U32.AND P4, PT, R29, R24, PT ;  /* 0x000000181d00720c */ /* 0x000fce0003f84070 */
[--C-:B------:R-:W-:Y:S01]  /*5470*/  @!P1 IMAD.IADD R7, R7, 0x1, -R29.reuse ;  /* 0x0000000107079824 */ /* 0x100fe200078e0a1d */
[----:B------:R-:W-:Y:S01]  /*5480*/  ISETP.GT.U32.AND P5, PT, R29, R25, PT ;  /* 0x000000191d00720c */ /* 0x000fe20003fa4070 */
[--C-:B------:R-:W-:Y:S02]  /*5490*/  @!P3 IMAD.IADD R22, R22, 0x1, -R29.reuse ;  /* 0x000000011616b824 */ /* 0x100fe400078e0a1d */
[--C-:B------:R-:W-:Y:S02]  /*54a0*/  @!P6 IMAD.IADD R26, R26, 0x1, -R29.reuse ;  /* 0x000000011a1ae824 */ /* 0x100fe400078e0a1d */
[----:B------:R-:W-:-:S08]  /*54b0*/  @!P4 IMAD.IADD R24, R24, 0x1, -R29 ;  /* 0x000000011818c824 */ /* 0x000fd000078e0a1d */
[--C-:B------:R-:W-:Y:S01]  /*54c0*/  @!P5 IMAD.IADD R25, R25, 0x1, -R29.reuse ;  /* 0x000000011919d824 */ /* 0x100fe200078e0a1d */
[C---:B---3--:R-:W-:Y:S02]  /*54d0*/  ISETP.GT.U32.AND P1, PT, R29.reuse, R27, PT ;  /* 0x0000001b1d00720c */ /* 0x048fe40003f24070 */
[C---:B----4-:R-:W-:Y:S02]  /*54e0*/  ISETP.GT.U32.AND P0, PT, R29.reuse, R11, PT ;  /* 0x0000000b1d00720c */ /* 0x050fe40003f04070 */
[----:B--2---:R-:W-:Y:S02]  /*54f0*/  ISETP.GT.U32.AND P2, PT, R29, R12, PT ;  /* 0x0000000c1d00720c */ /* 0x004fe40003f44070 */
[----:B------:R-:W-:Y:S02]  /*5500*/  IABS R2, R15 ;  /* 0x0000000f00027213 */ /* 0x000fe40000000000 */
[----:B------:R-:W2:Y:S05]  /*5510*/  LDL.LU R15, [R1+0x11c] ;  /* 0x00011c00010f7983 */ /* 0x000eaa0000300800 */
[----:B------:R-:W-:Y:S01]  /*5520*/  @!P1 IMAD.IADD R27, R27, 0x1, -R29 ;  /* 0x000000011b1b9824 */ /* 0x000fe200078e0a1d */
[----:B------:R-:W-:-:S02]  /*5530*/  ISETP.GT.U32.AND P3, PT, R29, R13, PT ;  /* 0x0000000d1d00720c */ /* 0x000fc40003f64070 */
[----:B------:R-:W-:Y:S01]  /*5540*/  ISETP.GT.U32.AND P4, PT, R29, R17, PT ;  /* 0x000000111d00720c */ /* 0x000fe20003f84070 */
[--C-:B------:R-:W-:Y:S02]  /*5550*/  @!P0 IMAD.IADD R11, R11, 0x1, -R29.reuse ;  /* 0x000000010b0b8824 */ /* 0x100fe400078e0a1d */
[----:B------:R-:W-:Y:S01]  /*5560*/  @!P2 IMAD.IADD R12, R12, 0x1, -R29 ;  /* 0x000000010c0ca824 */ /* 0x000fe200078e0a1d */
[C---:B------:R-:W-:Y:S02]  /*5570*/  ISETP.GT.U32.AND P6, PT, R29.reuse, R8, PT ;  /* 0x000000081d00720c */ /* 0x040fe40003fc4070 */
[C---:B------:R-:W-:Y:S02]  /*5580*/  ISETP.GT.U32.AND P1, PT, R29.reuse, R9, PT ;  /* 0x000000091d00720c */ /* 0x040fe40003f24070 */
[C---:B------:R-:W-:Y:S02]  /*5590*/  ISETP.GT.U32.AND P0, PT, R29.reuse, R18, PT ;  /* 0x000000121d00720c */ /* 0x040fe40003f04070 */
[----:B------:R-:W-:-:S07]  /*55a0*/  ISETP.GT.U32.AND P2, PT, R29, R20, PT ;  /* 0x000000141d00720c */ /* 0x000fce0003f44070 */
[--C-:B------:R-:W-:Y:S01]  /*55b0*/  @!P6 IMAD.IADD R8, R8, 0x1, -R29.reuse ;  /* 0x000000010808e824 */ /* 0x100fe200078e0a1d */
[----:B------:R-:W-:Y:S01]  /*55c0*/  ISETP.GT.U32.AND P5, PT, R29, R19, PT ;  /* 0x000000131d00720c */ /* 0x000fe20003fa4070 */
[--C-:B------:R-:W-:Y:S01]  /*55d0*/  @!P3 IMAD.IADD R13, R13, 0x1, -R29.reuse ;  /* 0x000000010d0db824 */ /* 0x100fe200078e0a1d */
[----:B------:R-:W-:Y:S01]  /*55e0*/  ISETP.GT.U32.AND P6, PT, R29, R27, PT ;  /* 0x0000001b1d00720c */ /* 0x000fe20003fc4070 */
[--C-:B------:R-:W-:Y:S01]  /*55f0*/  @!P1 IMAD.IADD R9, R9, 0x1, -R29.reuse ;  /* 0x0000000109099824 */ /* 0x100fe200078e0a1d */
[----:B------:R-:W-:Y:S01]  /*5600*/  ISETP.GT.U32.AND P1, PT, R29, R11, PT ;  /* 0x0000000b1d00720c */ /* 0x000fe20003f24070 */
[--C-:B------:R-:W-:Y:S01]  /*5610*/  @!P4 IMAD.IADD R17, R17, 0x1, -R29.reuse ;  /* 0x000000011111c824 */ /* 0x100fe200078e0a1d */
[----:B------:R-:W-:Y:S01]  /*5620*/  STL [R1+0x190], R7 ;  /* 0x0001900701007387 */ /* 0x000fe20000100800 */
[--C-:B------:R-:W-:Y:S01]  /*5630*/  @!P0 IMAD.IADD R18, R18, 0x1, -R29.reuse ;  /* 0x0000000112128824 */ /* 0x100fe200078e0a1d */
[C---:B------:R-:W-:Y:S02]  /*5640*/  ISETP.GT.U32.AND P0, PT, R29.reuse, R12, PT ;  /* 0x0000000c1d00720c */ /* 0x040fe40003f04070 */
[C---:B------:R-:W-:Y:S01]  /*5650*/  ISETP.GT.U32.AND P3, PT, R29.reuse, R21, PT ;  /* 0x000000151d00720c */ /* 0x040fe20003f64070 */
[----:B------:R-:W-:Y:S01]  /*5660*/  STL [R1+0x180], R10 ;  /* 0x0001800a01007387 */ /* 0x000fe20000100800 */
[----:B------:R-:W-:Y:S01]  /*5670*/  @!P2 IMAD.IADD R20, R20, 0x1, -R29 ;  /* 0x000000011414a824 */ /* 0x000fe200078e0a1d */
[----:B------:R-:W-:-:S02]  /*5680*/  ISETP.GT.U32.AND P2, PT, R29, R13, PT ;  /* 0x0000000d1d00720c */ /* 0x000fc40003f44070 */
[----:B------:R-:W-:Y:S04]  /*5690*/  STL [R1+0x178], R16 ;  /* 0x0001781001007387 */ /* 0x000fe80000100800 */
[----:B------:R-:W-:Y:S01]  /*56a0*/  STL [R1+0x158], R22 ;  /* 0x0001581601007387 */ /* 0x000fe20000100800 */
[----:B------:R-:W-:-:S03]  /*56b0*/  ISETP.GT.U32.AND P4, PT, R29, R23, PT ;  /* 0x000000171d00720c */ /* 0x000fc60003f84070 */
[----:B------:R-:W-:Y:S04]  /*56c0*/  STL [R1+0x15c], R24 ;  /* 0x00015c1801007387 */ /* 0x000fe80000100800 */
[----:B------:R0:W-:Y:S01]  /*56d0*/  STL [R1+0x164], R25 ;  /* 0x0001641901007387 */ /* 0x0001e20000100800 */
[--C-:B------:R-:W-:Y:S02]  /*56e0*/  @!P5 IMAD.IADD R19, R19, 0x1, -R29.reuse ;  /* 0x000000011313d824 */ /* 0x100fe400078e0a1d */
[--C-:B------:R-:W-:Y:S02]  /*56f0*/  @!P6 IMAD.IADD R27, R27, 0x1, -R29.reuse ;  /* 0x000000011b1be824 */ /* 0x100fe400078e0a1d */
[--C-:B------:R-:W-:Y:S01]  /*5700*/  @!P3 IMAD.IADD R21, R21, 0x1, -R29.reuse ;  /* 0x000000011515b824 */ /* 0x100fe200078e0a1d */
[----:B0-----:R-:W3:Y:S04]  /*5710*/  LDL.LU R25, [R1+0x120] ;  /* 0x0001200001197983 */ /* 0x001ee80000300800 */
[----:B------:R-:W4:Y:S01]  /*5720*/  LDL.LU R16, [R1+0x110] ;  /* 0x0001100001107983 */ /* 0x000f220000300800 */
[----:B------:R-:W-:Y:S01]  /*5730*/  @!P1 IMAD.IADD R11, R11, 0x1, -R29 ;  /* 0x000000010b0b9824 */ /* 0x000fe200078e0a1d */
[----:B------:R-:W-:-:S02]  /*5740*/  ISETP.GT.U32.AND P3, PT, R29, R17, PT ;  /* 0x000000111d00720c */ /* 0x000fc40003f64070 */
[----:B------:R-:W4:Y:S01]  /*5750*/  LDL.LU R22, [R1+0x10c] ;  /* 0x00010c0001167983 */ /* 0x000f220000300800 */
[----:B------:R-:W-:-:S03]  /*5760*/  @!P4 IMAD.IADD R23, R23, 0x1, -R29 ;  /* 0x000000011717c824 */ /* 0x000fc600078e0a1d */
[----:B------:R0:W-:Y:S01]  /*5770*/  STL [R1+0x134], R26 ;  /* 0x0001341a01007387 */ /* 0x0001e20000100800 */
[--C-:B------:R-:W-:Y:S01]  /*5780*/  @!P0 IMAD.IADD R12, R12, 0x1, -R29.reuse ;  /* 0x000000010c0c8824 */ /* 0x100fe200078e0a1d */
[----:B------:R-:W-:Y:S02]  /*5790*/  ISETP.GT.U32.AND P4, PT, R29, R19, PT ;  /* 0x000000131d00720c */ /* 0x000fe40003f84070 */
[----:B------:R-:W4:Y:S01]  /*57a0*/  LDL.LU R24, [R1+0xf0] ;  /* 0x0000f00001187983 */ /* 0x000f220000300800 */
[----:B------:R-:W-:-:S03]  /*57b0*/  @!P2 IMAD.IADD R13, R13, 0x1, -R29 ;  /* 0x000000010d0da824 */ /* 0x000fc600078e0a1d */
[----:B0-----:R-:W4:Y:S04]  /*57c0*/  LDL.LU R26, [R1+0x100] ;  /* 0x00010000011a7983 */ /* 0x001f280000300800 */
[----:B------:R0:W-:Y:S04]  /*57d0*/  STL [R1+0x148], R27 ;  /* 0x0001481b01007387 */ /* 0x0001e80000100800 */
[----:B0-----:R-:W4:Y:S04]  /*57e0*/  LDL.LU R27, [R1+0x104] ;  /* 0x00010400011b7983 */ /* 0x001f280000300800 */
[----:B------:R0:W-:Y:S04]  /*57f0*/  STL [R1+0x14c], R11 ;  /* 0x00014c0b01007387 */ /* 0x0001e80000100800 */
[----:B------:R-:W4:Y:S04]  /*5800*/  LDL.LU R7, [R1+0xc0] ;  /* 0x0000c00001077983 */ /* 0x000f280000300800 */
[----:B------:R1:W-:Y:S04]  /*5810*/  STL [R1+0x150], R12 ;  /* 0x0001500c01007387 */ /* 0x0003e80000100800 */
[----:B------:R-:W4:Y:S04]  /*5820*/  LDL.LU R10, [R1+0xcc] ;  /* 0x0000cc00010a7983 */ /* 0x000f280000300800 */
[----:B------:R1:W-:Y:S04]  /*5830*/  STL [R1+0x154], R13 ;  /* 0x0001540d01007387 */ /* 0x0003e80000100800 */
[----:B0-----:R-:W4:Y:S01]  /*5840*/  LDL.LU R11, [R1+0xd0] ;  /* 0x0000d000010b7983 */ /* 0x001f220000300800 */
[----:B------:R-:W-:-:S02]  /*5850*/  @!P3 IMAD.IADD R17, R17, 0x1, -R29 ;  /* 0x000000011111b824 */ /* 0x000fc400078e0a1d */
[----:B------:R-:W-:Y:S01]  /*5860*/  @!P4 IMAD.IADD R19, R19, 0x1, -R29 ;  /* 0x000000011313c824 */ /* 0x000fe200078e0a1d */
[----:B-1----:R-:W4:Y:S04]  /*5870*/  LDL.LU R12, [R1+0xd4] ;  /* 0x0000d400010c7983 */ /* 0x002f280000300800 */
[----:B------:R-:W-:Y:S04]  /*5880*/  STL [R1+0x140], R17 ;  /* 0x0001401101007387 */ /* 0x000fe80000100800 */
[----:B------:R-:W4:Y:S04]  /*5890*/  LDL.LU R13, [R1+0xd8] ;  /* 0x0000d800010d7983 */ /* 0x000f280000300800 */
[----:B------:R0:W-:Y:S04]  /*58a0*/  STL [R1+0x138], R19 ;  /* 0x0001381301007387 */ /* 0x0001e80000100800 */
[----:B0-----:R-:W4:Y:S04]  /*58b0*/  LDL.LU R19, [R1+0xc8] ;  /* 0x0000c80001137983 */ /* 0x001f280000300800 */
[----:B------:R-:W4:Y:S01]  /*58c0*/  LDL.LU R17, [R1+0xc4] ;  /* 0x0000c40001117983 */ /* 0x000f220000300800 */
[----:B------:R-:W-:-:S02]  /*58d0*/  ISETP.GT.U32.AND P1, PT, R29, R9, PT ;  /* 0x000000091d00720c */ /* 0x000fc40003f24070 */
[C---:B------:R-:W-:Y:S02]  /*58e0*/  ISETP.GT.U32.AND P0, PT, R29.reuse, R18, PT ;  /* 0x000000121d00720c */ /* 0x040fe40003f04070 */
[C---:B------:R-:W-:Y:S02]  /*58f0*/  ISETP.GT.U32.AND P3, PT, R29.reuse, R21, PT ;  /* 0x000000151d00720c */ /* 0x040fe40003f64070 */
[----:B------:R-:W-:-:S07]  /*5900*/  ISETP.GT.U32.AND P2, PT, R29, R20, PT ;  /* 0x000000141d00720c */ /* 0x000fce0003f44070 */
[--C-:B------:R-:W-:Y:S01]  /*5910*/  @!P1 IMAD.IADD R9, R9, 0x1, -R29.reuse ;  /* 0x0000000109099824 */ /* 0x100fe200078e0a1d */
[----:B------:R-:W-:Y:S01]  /*5920*/  ISETP.GT.U32.AND P4, PT, R29, R23, PT ;  /* 0x000000171d00720c */ /* 0x000fe20003f84070 */
[--C-:B------:R-:W-:Y:S02]  /*5930*/  @!P0 IMAD.IADD R18, R18, 0x1, -R29.reuse ;  /* 0x0000000112128824 */ /* 0x100fe400078e0a1d */
[--C-:B------:R-:W-:Y:S02]  /*5940*/  @!P3 IMAD.IADD R21, R21, 0x1, -R29.reuse ;  /* 0x000000011515b824 */ /* 0x100fe400078e0a1d */
[----:B------:R-:W-:-:S08]  /*5950*/  @!P2 IMAD.IADD R20, R20, 0x1, -R29 ;  /* 0x000000011414a824 */ /* 0x000fd000078e0a1d */
[----:B------:R-:W-:Y:S01]  /*5960*/  @!P4 IMAD.IADD R23, R23, 0x1, -R29 ;  /* 0x000000011717c824 */ /* 0x000fe200078e0a1d */
[----:B--2---:R-:W-:-:S13]  /*5970*/  ISETP.GT.U32.AND P5, PT, R29, R15, PT ;  /* 0x0000000f1d00720c */ /* 0x004fda0003fa4070 */
[----:B------:R-:W-:Y:S01]  /*5980*/  @!P5 IMAD.IADD R15, R15, 0x1, -R29 ;  /* 0x000000010f0fd824 */ /* 0x000fe200078e0a1d */
[----:B------:R-:W-:-:S04]  /*5990*/  ISETP.GT.U32.AND P5, PT, R29, R8, PT ;  /* 0x000000081d00720c */ /* 0x000fc80003fa4070 */
[----:B------:R-:W-:-:S09]  /*59a0*/  ISETP.GT.U32.AND P6, PT, R29, R15, PT ;  /* 0x0000000f1d00720c */ /* 0x000fd20003fc4070 */
[----:B------:R-:W-:-:S04]  /*59b0*/  @!P5 IMAD.IADD R8, R8, 0x1, -R29 ;  /* 0x000000010808d824 */ /* 0x000fc800078e0a1d */
[----:B------:R-:W-:Y:S01]  /*59c0*/  @!P6 IMAD.IADD R15, R15, 0x1, -R29 ;  /* 0x000000010f0fe824 */ /* 0x000fe200078e0a1d */
[----:B------:R-:W-:Y:S04]  /*59d0*/  STL [R1+0x124], R8 ;  /* 0x0001240801007387 */ /* 0x000fe80000100800 */
[----:B------:R-:W-:Y:S04]  /*59e0*/  STL [R1+0x128], R9 ;  /* 0x0001280901007387 */ /* 0x000fe80000100800 */
[----:B------:R-:W-:Y:S04]  /*59f0*/  STL [R1+0x130], R18 ;  /* 0x0001301201007387 */ /* 0x000fe80000100800 */
[----:B------:R-:W-:Y:S04]  /*5a00*/  STL [R1+0x108], R20 ;  /* 0x0001081401007387 */ /* 0x000fe80000100800 */
[----:B------:R-:W-:Y:S04]  /*5a10*/  STL [R1+0x114], R21 ;  /* 0x0001141501007387 */ /* 0x000fe80000100800 */
[----:B------:R0:W-:Y:S04]  /*5a20*/  STL [R1+0x11c], R15 ;  /* 0x00011c0f01007387 */ /* 0x0001e80000100800 */
[----:B------:R1:W-:Y:S04]  /*5a30*/  STL [R1+0x118], R23 ;  /* 0x0001181701007387 */ /* 0x0003e80000100800 */
[----:B0-----:R-:W2:Y:S04]  /*5a40*/  LDL.LU R15, [R1+0xb4] ;  /* 0x0000b400010f7983 */ /* 0x001ea80000300800 */
[----:B------:R-:W2:Y:S04]  /*5a50*/  LDL.LU R18, [R1+0xb8] ;  /* 0x0000b80001127983 */ /* 0x000ea80000300800 */
[----:B------:R-:W2:Y:S04]  /*5a60*/  LDL.LU R20, [R1+0xbc] ;  /* 0x0000bc0001147983 */ /* 0x000ea80000300800 */
[----:B------:R-:W2:Y:S04]  /*5a70*/  LDL.LU R21, [R1+0x9c] ;  /* 0x00009c0001157983 */ /* 0x000ea80000300800 */
[----:B-1----:R-:W2:Y:S01]  /*5a80*/  LDL.LU R23, [R1+0xa8] ;  /* 0x0000a80001177983 */ /* 0x002ea20000300800 */
[----:B---3--:R-:W-:-:S02]  /*5a90*/  ISETP.GT.U32.AND P5, PT, R29, R25, PT ;  /* 0x000000191d00720c */ /* 0x008fc40003fa4070 */
[C---:B----4-:R-:W-:Y:S02]  /*5aa0*/  ISETP.GT.U32.AND P1, PT, R29.reuse, R16, PT ;  /* 0x000000101d00720c */ /* 0x050fe40003f24070 */
[----:B------:R-:W-:-:S09]  /*5ab0*/  ISETP.GT.U32.AND P0, PT, R29, R22, PT ;  /* 0x000000161d00720c */ /* 0x000fd20003f04070 */
[--C-:B------:R-:W-:Y:S01]  /*5ac0*/  @!P5 IMAD.IADD R25, R25, 0x1, -R29.reuse ;  /* 0x000000011919d824 */ /* 0x100fe200078e0a1d */
[C---:B------:R-:W-:Y:S01]  /*5ad0*/  ISETP.GT.U32.AND P2, PT, R29.reuse, R24, PT ;  /* 0x000000181d00720c */ /* 0x040fe20003f44070 */
[--C-:B------:R-:W-:Y:S01]  /*5ae0*/  @!P1 IMAD.IADD R16, R16, 0x1, -R29.reuse ;  /* 0x0000000110109824 */ /* 0x100fe200078e0a1d */
[C---:B------:R-:W-:Y:S01]  /*5af0*/  ISETP.GT.U32.AND P3, PT, R29.reuse, R26, PT ;  /* 0x0000001a1d00720c */ /* 0x040fe20003f64070 */
[----:B------:R-:W-:Y:S01]  /*5b00*/  @!P0 IMAD.IADD R22, R22, 0x1, -R29 ;  /* 0x0000000116168824 */ /* 0x000fe200078e0a1d */
[C---:B------:R-:W-:Y:S02]  /*5b10*/  ISETP.GT.U32.AND P6, PT, R29.reuse, R7, PT ;  /* 0x000000071d00720c */ /* 0x040fe40003fc4070 */
[C---:B------:R-:W-:Y:S02]  /*5b20*/  ISETP.GT.U32.AND P5, PT, R29.reuse, R10, PT ;  /* 0x0000000a1d00720c */ /* 0x040fe40003fa4070 */
[----:B------:R-:W-:-:S09]  /*5b30*/  ISETP.GT.U32.AND P1, PT, R29, R11, PT ;  /* 0x0000000b1d00720c */ /* 0x000fd20003f24070 */
[--C-:B------:R-:W-:Y:S01]  /*5b40*/  @!P6 IMAD.IADD R7, R7, 0x1, -R29.reuse ;  /* 0x000000010707e824 */ /* 0x100fe200078e0a1d */
[C---:B------:R-:W-:Y:S02]  /*5b50*/  ISETP.GT.U32.AND P4, PT, R29.reuse, R27, PT ;  /* 0x0000001b1d00720c */ /* 0x040fe40003f84070 */
[C---:B------:R-:W-:Y:S01]  /*5b60*/  ISETP.GT.U32.AND P0, PT, R29.reuse, R12, PT ;  /* 0x0000000c1d00720c */ /* 0x040fe20003f04070 */
[--C-:B------:R-:W-:Y:S01]  /*5b70*/  @!P3 IMAD.IADD R26, R26, 0x1, -R29.reuse ;  /* 0x000000011a1ab824 */ /* 0x100fe200078e0a1d */
[C---:B------:R-:W-:Y:S01]  /*5b80*/  ISETP.GT.U32.AND P6, PT, R29.reuse, R25, PT ;  /* 0x000000191d00720c */ /* 0x040fe20003fc4070 */
[--C-:B------:R-:W-:Y:S02]  /*5b90*/  @!P2 IMAD.IADD R24, R24, 0x1, -R29.reuse ;  /* 0x000000011818a824 */ /* 0x100fe400078e0a1d */
[--C-:B------:R-:W-:Y:S01]  /*5ba0*/  @!P5 IMAD.IADD R10, R10, 0x1, -R29.reuse ;  /* 0x000000010a0ad824 */ /* 0x100fe200078e0a1d */
[C---:B------:R-:W-:Y:S02]  /*5bb0*/  ISETP.GT.U32.AND P5, PT, R29.reuse, R16, PT ;  /* 0x000000101d00720c */ /* 0x040fe40003fa4070 */
[----:B------:R-:W-:Y:S01]  /*5bc0*/  ISETP.GT.U32.AND P2, PT, R29, R13, PT ;  /* 0x0000000d1d00720c */ /* 0x000fe20003f44070 */
[--C-:B------:R-:W-:Y:S01]  /*5bd0*/  @!P1 IMAD.IADD R11, R11, 0x1, -R29.reuse ;  /* 0x000000010b0b9824 */ /* 0x100fe200078e0a1d */
[----:B------:R-:W-:Y:S01]  /*5be0*/  ISETP.GT.U32.AND P1, PT, R29, R22, PT ;  /* 0x000000161d00720c */ /* 0x000fe20003f24070 */
[----:B------:R-:W-:-:S02]  /*5bf0*/  @!P4 IMAD.IADD R27, R27, 0x1, -R29 ;  /* 0x000000011b1bc824 */ /* 0x000fc400078e0a1d */
[--C-:B------:R-:W-:Y:S01]  /*5c00*/  @!P0 IMAD.IADD R12, R12, 0x1, -R29.reuse ;  /* 0x000000010c0c8824 */ /* 0x100fe200078e0a1d */
[----:B------:R-:W-:Y:S01]  /*5c10*/  ISETP.GT.U32.AND P3, PT, R29, R19, PT ;  /* 0x000000131d00720c */ /* 0x000fe20003f64070 */
[----:B------:R-:W-:Y:S01]  /*5c20*/  @!P6 IMAD.IADD R25, R25, 0x1, -R29 ;  /* 0x000000011919e824 */ /* 0x000fe200078e0a1d */
[C---:B------:R-:W-:Y:S02]  /*5c30*/  ISETP.GT.U32.AND P0, PT, R29.reuse, R24, PT ;  /* 0x000000181d00720c */ /* 0x040fe40003f04070 */
[----:B------:R-:W-:-:S03]  /*5c40*/  ISETP.GT.U32.AND P4, PT, R29, R17, PT ;  /* 0x000000111d00720c */ /* 0x000fc60003f84070 */
[--C-:B------:R-:W-:Y:S01]  /*5c50*/  @!P2 IMAD.IADD R13, R13, 0x1, -R29.reuse ;  /* 0x000000010d0da824 */ /* 0x100fe200078e0a1d */
[----:B------:R-:W-:Y:S01]  /*5c60*/  ISETP.GT.U32.AND P2, PT, R29, R26, PT ;  /* 0x0000001a1d00720c */ /* 0x000fe20003f44070 */
[--C-:B------:R-:W-:Y:S01]  /*5c70*/  @!P5 IMAD.IADD R16, R16, 0x1, -R29.reuse ;  /* 0x000000011010d824 */ /* 0x100fe200078e0a1d */
[----:B------:R0:W-:Y:S01]  /*5c80*/  STL [R1+0x120], R25 ;  /* 0x0001201901007387 */ /* 0x0001e20000100800 */
[--C-:B------:R-:W-:Y:S02]  /*5c90*/  @!P1 IMAD.IADD R22, R22, 0x1, -R29.reuse ;  /* 0x0000000116169824 */ /* 0x100fe400078e0a1d */
[--C-:B------:R-:W-:Y:S01]  /*5ca0*/  @!P3 IMAD.IADD R19, R19, 0x1, -R29.reuse ;  /* 0x000000011313b824 */ /* 0x100fe200078e0a1d */
[----:B------:R-:W-:Y:S01]  /*5cb0*/  ISETP.GT.U32.AND P3, PT, R29, R27, PT ;  /* 0x0000001b1d00720c */ /* 0x000fe20003f64070 */
[----:B0-----:R-:W3:Y:S04]  /*5cc0*/  LDL.LU R25, [R1+0xac] ;  /* 0x0000ac0001197983 */ /* 0x001ee80000300800 */
[----:B------:R-:W4:Y:S04]  /*5cd0*/  LDL.LU R8, [R1+0xb0] ;  /* 0x0000b00001087983 */ /* 0x000f280000300800 */
[----:B------:R0:W-:Y:S01]  /*5ce0*/  STL [R1+0x110], R16 ;  /* 0x0001101001007387 */ /* 0x0001e20000100800 */
[----:B------:R-:W-:-:S03]  /*5cf0*/  @!P4 IMAD.IADD R17, R17, 0x1, -R29 ;  /* 0x000000011111c824 */ /* 0x000fc600078e0a1d */
[----:B------:R1:W-:Y:S01]  /*5d00*/  STL [R1+0x10c], R22 ;  /* 0x00010c1601007387 */ /* 0x0003e20000100800 */
[----:B------:R-:W-:-:S03]  /*5d10*/  @!P0 IMAD.IADD R24, R24, 0x1, -R29 ;  /* 0x0000000118188824 */ /* 0x000fc600078e0a1d */
[----:B------:R-:W3:Y:S01]  /*5d20*/  LDL.LU R9, [R1+0x1dc] ;  /* 0x0001dc0001097983 */ /* 0x000ee20000300800 */
[----:B------:R-:W-:-:S03]  /*5d30*/  ISETP.GT.U32.AND P4, PT, R29, R7, PT ;  /* 0x000000071d00720c */ /* 0x000fc60003f84070 */
[----:B0-----:R-:W3:Y:S01]  /*5d40*/  LDL.LU R16, [R1+0xa4] ;  /* 0x0000a40001107983 */ /* 0x001ee20000300800 */
[----:B------:R-:W-:Y:S01]  /*5d50*/  ISETP.GT.U32.AND P5, PT, R29, R10, PT ;  /* 0x0000000a1d00720c */ /* 0x000fe20003fa4070 */
[--C-:B------:R-:W-:Y:S01]  /*5d60*/  @!P3 IMAD.IADD R27, R27, 0x1, -R29.reuse ;  /* 0x000000011b1bb824 */ /* 0x100fe200078e0a1d */
[C---:B------:R-:W-:Y:S01]  /*5d70*/  ISETP.GT.U32.AND P1, PT, R29.reuse, R11, PT ;  /* 0x0000000b1d00720c */ /* 0x040fe20003f24070 */
[----:B------:R0:W-:Y:S01]  /*5d80*/  STL [R1+0xf0], R24 ;  /* 0x0000f01801007387 */ /* 0x0001e20000100800 */
[C---:B------:R-:W-:Y:S01]  /*5d90*/  ISETP.GT.U32.AND P0, PT, R29.reuse, R12, PT ;  /* 0x0000000c1d00720c */ /* 0x040fe20003f04070 */
[--C-:B------:R-:W-:Y:S01]  /*5da0*/  @!P2 IMAD.IADD R26, R26, 0x1, -R29.reuse ;  /* 0x000000011a1aa824 */ /* 0x100fe200078e0a1d */
[C---:B------:R-:W-:Y:S01]  /*5db0*/  ISETP.GT.U32.AND P3, PT, R29.reuse, R19, PT ;  /* 0x000000131d00720c */ /* 0x040fe20003f64070 */
[----:B-1----:R-:W3:Y:S01]  /*5dc0*/  LDL.LU R22, [R1+0xa0] ;  /* 0x0000a00001167983 */ /* 0x002ee20000300800 */
[----:B------:R-:W-:Y:S01]  /*5dd0*/  ISETP.GT.U32.AND P2, PT, R29, R13, PT ;  /* 0x0000000d1d00720c */ /* 0x000fe20003f44070 */
[----:B------:R-:W-:-:S02]  /*5de0*/  @!P4 IMAD.IADD R7, R7, 0x1, -R29 ;  /* 0x000000010707c824 */ /* 0x000fc400078e0a1d */
[----:B0-----:R-:W3:Y:S04]  /*5df0*/  LDL.LU R24, [R1+0x90] ;  /* 0x0000900001187983 */ /* 0x001ee80000300800 */
[----:B------:R0:W-:Y:S01]  /*5e00*/  STL [R1+0x100], R26 ;  /* 0x0001001a01007387 */ /* 0x0001e20000100800 */
[--C-:B------:R-:W-:Y:S02]  /*5e10*/  @!P5 IMAD.IADD R10, R10, 0x1, -R29.reuse ;  /* 0x000000010a0ad824 */ /* 0x100fe400078e0a1d */
[--C-:B------:R-:W-:Y:S02]  /*5e20*/  @!P1 IMAD.IADD R11, R11, 0x1, -R29.reuse ;  /* 0x000000010b0b9824 */ /* 0x100fe400078e0a1d */
[--C-:B------:R-:W-:Y:S01]  /*5e30*/  @!P0 IMAD.IADD R12, R12, 0x1, -R29.reuse ;  /* 0x000000010c0c8824 */ /* 0x100fe200078e0a1d */
[----:B0-----:R-:W3:Y:S01]  /*5e40*/  LDL.LU R26, [R1+0x94] ;  /* 0x00009400011a7983 */ /* 0x001ee20000300800 */
[----:B------:R-:W-:-:S03]  /*5e50*/  @!P3 IMAD.IADD R19, R19, 0x1, -R29 ;  /* 0x000000011313b824 */ /* 0x000fc600078e0a1d */
[----:B------:R0:W-:Y:S01]  /*5e60*/  STL [R1+0x104], R27 ;  /* 0x0001041b01007387 */ /* 0x0001e20000100800 */
[----:B------:R-:W-:-:S03]  /*5e70*/  @!P2 IMAD.IADD R13, R13, 0x1, -R29 ;  /* 0x000000010d0da824 */ /* 0x000fc600078e0a1d */
[----:B0-----:R-:W3:Y:S04]  /*5e80*/  LDL.LU R27, [R1+0x98] ;  /* 0x00009800011b7983 */ /* 0x001ee80000300800 */
[----:B------:R-:W-:Y:S04]  /*5e90*/  STL [R1+0xc0], R7 ;  /* 0x0000c00701007387 */ /* 0x000fe80000100800 */
[----:B------:R-:W-:Y:S04]  /*5ea0*/  STL [R1+0xcc], R10 ;  /* 0x0000cc0a01007387 */ /* 0x000fe80000100800 */
[----:B------:R-:W-:Y:S04]  /*5eb0*/  STL [R1+0xd0], R11 ;  /* 0x0000d00b01007387 */ /* 0x000fe80000100800 */
[----:B------:R-:W-:Y:S04]  /*5ec0*/  STL [R1+0xd4], R12 ;  /* 0x0000d40c01007387 */ /* 0x000fe80000100800 */
[----:B------:R0:W-:Y:S04]  /*5ed0*/  STL [R1+0xc8], R19 ;  /* 0x0000c81301007387 */ /* 0x0001e80000100800 */
[----:B------:R1:W-:Y:S04]  /*5ee0*/  STL [R1+0xd8], R13 ;  /* 0x0000d80d01007387 */ /* 0x0003e80000100800 */
[----:B0-----:R-:W3:Y:S01]  /*5ef0*/  LDL R19, [R1+0x7bc] ;  /* 0x0007bc0001137983 */ /* 0x001ee20000100800 */
[----:B------:R-:W-:Y:S01]  /*5f00*/  ISETP.GT.U32.AND P6, PT, R29, R17, PT ;  /* 0x000000111d00720c */ /* 0x000fe20003fc4070 */
[----:B------:R-:W-:-:S02]  /*5f10*/  IMAD.HI.U32 R0, R28, R3, RZ ;  /* 0x000000031c007227 */ /* 0x000fc400078e00ff */
[----:B------:R-:W3:Y:S10]  /*5f20*/  LDL.LU R10, [R1+0x78] ;  /* 0x00007800010a7983 */ /* 0x000ef40000300800 */
[----:B------:R-:W-:Y:S01]  /*5f30*/  @!P6 IMAD.IADD R17, R17, 0x1, -R29 ;  /* 0x000000011111e824 */ /* 0x000fe200078e0a1d */
[----:B------:R-:W3:Y:S01]  /*5f40*/  LDL.LU R11, [R1+0x84] ;  /* 0x00008400010b7983 */ /* 0x000ee20000300800 */
[----:B------:R-:W-:-:S03]  /*5f50*/  IMAD.MOV R0, RZ, RZ, -R0 ;  /* 0x000000ffff007224 */ /* 0x000fc600078e0a00 */
[----:B------:R-:W3:Y:S01]  /*5f60*/  LDL.LU R12, [R1+0x88] ;  /* 0x00008800010c7983 */ /* 0x000ee20000300800 */
[----:B------:R-:W-:Y:S02]  /*5f70*/  IMAD R3, R29, R0, R3 ;  /* 0x000000001d037224 */ /* 0x000fe400078e0203 */
[----:B------:R-:W-:-:S04]  /*5f80*/  IMAD.HI.U32 R0, R28, R2, RZ ;  /* 0x000000021c007227 */ /* 0x000fc800078e00ff */
[----:B------:R-:W-:Y:S01]  /*5f90*/  IMAD.MOV R0, RZ, RZ, -R0 ;  /* 0x000000ffff007224 */ /* 0x000fe200078e0a00 */
[----:B------:R-:W-:Y:S03]  /*5fa0*/  STL [R1+0xc4], R17 ;  /* 0x0000c41101007387 */ /* 0x000fe60000100800 */
[C---:B------:R-:W-:Y:S01]  /*5fb0*/  IMAD R2, R29.reuse, R0, R2 ;  /* 0x000000001d027224 */ /* 0x040fe200078e0202 */
[----:B-1----:R-:W3:Y:S01]  /*5fc0*/  LDL.LU R13, [R1+0x8c] ;  /* 0x00008c00010d7983 */ /* 0x002ee20000300800 */
[C---:B--2---:R-:W-:Y:S02]  /*5fd0*/  ISETP.GT.U32.AND P4, PT, R29.reuse, R15, PT ;  /* 0x0000000f1d00720c */ /* 0x044fe40003f84070 */
[C---:B------:R-:W-:Y:S02]  /*5fe0*/  ISETP.GT.U32.AND P5, PT, R29.reuse, R18, PT ;  /* 0x000000121d00720c */ /* 0x040fe40003fa4070 */
[----:B------:R-:W-:-:S02]  /*5ff0*/  ISETP.GT.U32.AND P1, PT, R29, R20, PT ;  /* 0x000000141d00720c */ /* 0x000fc40003f24070 */
[----:B------:R-:W-:-:S07]  /*6000*/  ISETP.GT.U32.AND P0, PT, R29, R21, PT ;  /* 0x000000151d00720c */ /* 0x000fce0003f04070 */
[--C-:B------:R-:W-:Y:S01]  /*6010*/  @!P4 IMAD.IADD R15, R15, 0x1, -R29.reuse ;  /* 0x000000010f0fc824 */ /* 0x100fe200078e0a1d */
[----:B------:R-:W-:Y:S01]  /*6020*/  ISETP.GT.U32.AND P2, PT, R29, R23, PT ;  /* 0x000000171d00720c */ /* 0x000fe20003f44070 */
[--C-:B------:R-:W-:Y:S02]  /*6030*/  @!P5 IMAD.IADD R18, R18, 0x1, -R29.reuse ;  /* 0x000000011212d824 */ /* 0x100fe400078e0a1d */
[--C-:B------:R-:W-:Y:S02]  /*6040*/  @!P1 IMAD.IADD R20, R20, 0x1, -R29.reuse ;  /* 0x0000000114149824 */ /* 0x100fe400078e0a1d */
[----:B------:R-:W-:-:S08]  /*6050*/  @!P0 IMAD.IADD R21, R21, 0x1, -R29 ;  /* 0x0000000115158824 */ /* 0x000fd000078e0a1d */
[----:B------:R-:W-:Y:S01]  /*6060*/  @!P2 IMAD.IADD R23, R23, 0x1, -R29 ;  /* 0x000000011717a824 */ /* 0x000fe200078e0a1d */
[C---:B----4-:R-:W-:Y:S02]  /*6070*/  ISETP.GT.U32.AND P6, PT, R29.reuse, R8, PT ;  /* 0x000000081d00720c */ /* 0x050fe40003fc4070 */
[C---:B---3--:R-:W-:Y:S02]  /*6080*/  ISETP.GT.U32.AND P3, PT, R29.reuse, R25, PT ;  /* 0x000000191d00720c */ /* 0x048fe40003f64070 */
[C---:B------:R-:W-:Y:S02]  /*6090*/  ISETP.GT.U32.AND P4, PT, R29.reuse, R9, PT ;  /* 0x000000091d00720c */ /* 0x040fe40003f84070 */
[----:B------:R-:W-:-:S07]  /*60a0*/  ISETP.GT.U32.AND P5, PT, R29, R16, PT ;  /* 0x000000101d00720c */ /* 0x000fce0003fa4070 */
[--C-:B------:R-:W-:Y:S01]  /*60b0*/  @!P6 IMAD.IADD R8, R8, 0x1, -R29.reuse ;  /* 0x000000010808e824 */ /* 0x100fe200078e0a1d */
[C---:B------:R-:W-:Y:S02]  /*60c0*/  ISETP.GT.U32.AND P6, PT, R29.reuse, R15, PT ;  /* 0x0000000f1d00720c */ /* 0x040fe40003fc4070 */
[----:B------:R-:W-:Y:S01]  /*60d0*/  ISETP.GT.U32.AND P1, PT, R29, R22, PT ;  /* 0x000000161d00720c */ /* 0x000fe20003f24070 */
[--C-:B------:R-:W-:Y:S01]  /*60e0*/  @!P4 IMAD.IADD R9, R9, 0x1, -R29.reuse ;  /* 0x000000010909c824 */ /* 0x100fe200078e0a1d */
[C---:B------:R-:W-:Y:S02]  /*60f0*/  ISETP.GT.U32.AND P4, PT, R29.reuse, R18, PT ;  /* 0x000000121d00720c */ /* 0x040fe40003f84070 */
[C---:B------:R-:W-:Y:S01]  /*6100*/  ISETP.GT.U32.AND P0, PT, R29.reuse, R24, PT ;  /* 0x000000181d00720c */ /* 0x040fe20003f04070 */
[--C-:B------:R-:W-:Y:S01]  /*6110*/  @!P5 IMAD.IADD R16, R16, 0x1, -R29.reuse ;  /* 0x000000011010d824 */ /* 0x100fe200078e0a1d */
[----:B------:R-:W-:Y:S01]  /*6120*/  ISETP.GT.U32.AND P5, PT, R29, R20, PT ;  /* 0x000000141d00720c */ /* 0x000fe20003fa4070 */
[----:B------:R-:W-:-:S06]  /*6130*/  @!P3 IMAD.IADD R25, R25, 0x1, -R29 ;  /* 0x000000011919b824 */ /* 0x000fcc00078e0a1d */
[--C-:B------:R-:W-:Y:S01]  /*6140*/  @!P1 IMAD.IADD R22, R22, 0x1, -R29.reuse ;  /* 0x0000000116169824 */ /* 0x100fe200078e0a1d */
[C---:B------:R-:W-:Y:S02]  /*6150*/  ISETP.GT.U32.AND P2, PT, R29.reuse, R26, PT ;  /* 0x0000001a1d00720c */ /* 0x040fe40003f44070 */
[----:B------:R-:W-:Y:S01]  /*6160*/  ISETP.GT.U32.AND P1, PT, R29, R21, PT ;  /* 0x000000151d00720c */ /* 0x000fe20003f24070 */
[--C-:B------:R-:W-:Y:S02]  /*6170*/  @!P6 IMAD.IADD R15, R15, 0x1, -R29.reuse ;  /* 0x000000010f0fe824 */ /* 0x100fe400078e0a1d */
[--C-:B------:R-:W-:Y:S01]  /*6180*/  @!P0 IMAD.IADD R24, R24, 0x1, -R29.reuse ;  /* 0x0000000118188824 */ /* 0x100fe200078e0a1d */
[----:B------:R-:W-:Y:S01]  /*6190*/  ISETP.GT.U32.AND P0, PT, R29, R23, PT ;  /* 0x000000171d00720c */ /* 0x000fe20003f04070 */
[--C-:B------:R-:W-:Y:S02]  /*61a0*/  @!P4 IMAD.IADD R18, R18, 0x1, -R29.reuse ;  /* 0x000000011212c824 */ /* 0x100fe400078e0a1d */
[----:B------:R-:W-:-:S04]  /*61b0*/  @!P5 IMAD.IADD R20, R20, 0x1, -R29 ;  /* 0x000000011414d824 */ /* 0x000fc800078e0a1d */
[--C-:B------:R-:W-:Y:S01]  /*61c0*/  @!P2 IMAD.IADD R26, R26, 0x1, -R29.reuse ;  /* 0x000000011a1aa824 */ /* 0x100fe200078e0a1d */
[----:B------:R-:W-:Y:S01]  /*61d0*/  ISETP.GT.U32.AND P2, PT, R29, R25, PT ;  /* 0x000000191d00720c */ /* 0x000fe20003f44070 */
[----:B------:R-:W-:-:S04]  /*61e0*/  @!P1 IMAD.IADD R21, R21, 0x1, -R29 ;  /* 0x0000000115159824 */ /* 0x000fc800078e0a1d */
[----:B------:R-:W-:-:S08]  /*61f0*/  @!P0 IMAD.IADD R23, R23, 0x1, -R29 ;  /* 0x0000000117178824 */ /* 0x000fd000078e0a1d */
[----:B------:R-:W-:Y:S01]  /*6200*/  @!P2 IMAD.IADD R25, R25, 0x1, -R29 ;  /* 0x000000011919a824 */ /* 0x000fe200078e0a1d */
[----:B------:R-:W-:Y:S02]  /*6210*/  IABS R0, R19 ;  /* 0x0000001300007213 */ /* 0x000fe40000000000 */
[----:B------:R-:W2:Y:S04]  /*6220*/  LDL.LU R19, [R1+0x1c0] ;  /* 0x0001c00001137983 */ /* 0x000ea80000300800 */
[----:B------:R0:W-:Y:S04]  /*6230*/  STL [R1+0xb4], R15 ;  /* 0x0000b40f01007387 */ /* 0x0001e80000100800 */
[----:B0-----:R-:W3:Y:S04]  /*6240*/  LDL.LU R15, [R1+0x80] ;  /* 0x00008000010f7983 */ /* 0x001ee80000300800 */
[----:B------:R-:W4:Y:S04]  /*6250*/  LDL.LU R17, [R1+0x7c] ;  /* 0x00007c0001117983 */ /* 0x000f280000300800 */
[----:B------:R0:W-:Y:S04]  /*6260*/  STL [R1+0xb8], R18 ;  /* 0x0000b81201007387 */ /* 0x0001e80000100800 */
[----:B------:R1:W-:Y:S04]  /*6270*/  STL [R1+0xbc], R20 ;  /* 0x0000bc1401007387 */ /* 0x0003e80000100800 */
[----:B0-----:R-:W3:Y:S04]  /*6280*/  LDL.LU R18, [R1+0x70] ;  /* 0x0000700001127983 */ /* 0x001ee80000300800 */
[----:B-1----:R-:W3:Y:S04]  /*6290*/  LDL.LU R20, [R1+0x74] ;  /* 0x0000740001147983 */ /* 0x002ee80000300800 */
[----:B------:R0:W-:Y:S04]  /*62a0*/  STL [R1+0x9c], R21 ;  /* 0x00009c1501007387 */ /* 0x0001e80000100800 */
[----:B0-----:R-:W3:Y:S04]  /*62b0*/  LDL.LU R21, [R1+0x1ac] ;  /* 0x0001ac0001157983 */ /* 0x001ee80000300800 */
[----:B------:R0:W-:Y:S04]  /*62c0*/  STL [R1+0xa8], R23 ;  /* 0x0000a81701007387 */ /* 0x0001e80000100800 */
[----:B0-----:R-:W3:Y:S04]  /*62d0*/  LDL.LU R23, [R1+0x68] ;  /* 0x0000680001177983 */ /* 0x001ee80000300800 */
[----:B------:R0:W-:Y:S04]  /*62e0*/  STL [R1+0xac], R25 ;  /* 0x0000ac1901007387 */ /* 0x0001e80000100800 */
[----:B0-----:R-:W3:Y:S01]  /*62f0*/  LDL.LU R25, [R1+0x6c] ;  /* 0x00006c0001197983 */ /* 0x001ee20000300800 */
[----:B------:R-:W-:-:S02]  /*6300*/  ISETP.GT.U32.AND P3, PT, R29, R27, PT ;  /* 0x0000001b1d00720c */ /* 0x000fc40003f64070 */
[C---:B------:R-:W-:Y:S02]  /*6310*/  ISETP.GT.U32.AND P4, PT, R29.reuse, R9, PT ;  /* 0x000000091d00720c */ /* 0x040fe40003f84070 */
[----:B------:R-:W-:-:S09]  /*6320*/  ISETP.GT.U32.AND P5, PT, R29, R16, PT ;  /* 0x000000101d00720c */ /* 0x000fd20003fa4070 */
[--C-:B------:R-:W-:Y:S01]  /*6330*/  @!P3 IMAD.IADD R27, R27, 0x1, -R29.reuse ;  /* 0x000000011b1bb824 */ /* 0x100fe200078e0a1d */
[C---:B------:R-:W-:Y:S02]  /*6340*/  ISETP.GT.U32.AND P3, PT, R29.reuse, R8, PT ;  /* 0x000000081d00720c */ /* 0x040fe40003f64070 */
[C---:B------:R-:W-:Y:S02]  /*6350*/  ISETP.GT.U32.AND P1, PT, R29.reuse, R22, PT ;  /* 0x000000161d00720c */ /* 0x040fe40003f24070 */
[----:B------:R-:W-:Y:S01]  /*6360*/  ISETP.GT.U32.AND P6, PT, R29, R27, PT ;  /* 0x0000001b1d00720c */ /* 0x000fe20003fc4070 */
[----:B------:R-:W-:Y:S01]  /*6370*/  @!P4 IMAD.IADD R9, R9, 0x1, -R29 ;  /* 0x000000010909c824 */ /* 0x000fe200078e0a1d */
[C---:B------:R-:W-:Y:S02]  /*6380*/  ISETP.GT.U32.AND P0, PT, R29.reuse, R24, PT ;  /* 0x000000181d00720c */ /* 0x040fe40003f04070 */
[----:B------:R-:W-:-:S05]  /*6390*/  ISETP.GT.U32.AND P4, PT, R29, R11, PT ;  /* 0x0000000b1d00720c */ /* 0x000fca0003f84070 */
[--C-:B------:R-:W-:Y:S01]  /*63a0*/  @!P3 IMAD.IADD R8, R8, 0x1, -R29.reuse ;  /* 0x000000010808b824 */ /* 0x100fe200078e0a1d */
[C---:B------:R-:W-:Y:S01]  /*63b0*/  ISETP.GT.U32.AND P3, PT, R29.reuse, R10, PT ;  /* 0x0000000a1d00720c */ /* 0x040fe20003f64070 */
[--C-:B------:R-:W-:Y:S01]  /*63c0*/  @!P5 IMAD.IADD R16, R16, 0x1, -R29.reuse ;  /* 0x000000011010d824 */ /* 0x100fe200078e0a1d */
[C---:B------:R-:W-:Y:S01]  /*63d0*/  ISETP.GT.U32.AND P5, PT, R29.reuse, R12, PT ;  /* 0x0000000c1d00720c */ /* 0x040fe20003fa4070 */
[--C-:B------:R-:W-:Y:S01]  /*63e0*/  @!P1 IMAD.IADD R22, R22, 0x1, -R29.reuse ;  /* 0x0000000116169824 */ /* 0x100fe200078e0a1d */
[----:B------:R-:W-:Y:S01]  /*63f0*/  ISETP.GT.U32.AND P2, PT, R29, R26, PT ;  /* 0x0000001a1d00720c */ /* 0x000fe20003f44070 */
[--C-:B------:R-:W-:Y:S01]  /*6400*/  @!P6 IMAD.IADD R27, R27, 0x1, -R29.reuse ;  /* 0x000000011b1be824 */ /* 0x100fe200078e0a1d */
[----:B------:R-:W-:Y:S01]  /*6410*/  ISETP.GT.U32.AND P1, PT, R29, R13, PT ;  /* 0x0000000d1d00720c */ /* 0x000fe20003f24070 */
[--C-:B------:R-:W-:Y:S02]  /*6420*/  @!P0 IMAD.IADD R24, R24, 0x1, -R29.reuse ;  /* 0x0000000118188824 */ /* 0x100fe400078e0a1d */
[----:B------:R-:W-:-:S04]  /*6430*/  @!P4 IMAD.IADD R11, R11, 0x1, -R29 ;  /* 0x000000010b0bc824 */ /* 0x000fc800078e0a1d */
[--C-:B------:R-:W-:Y:S02]  /*6440*/  @!P3 IMAD.IADD R10, R10, 0x1, -R29.reuse ;  /* 0x000000010a0ab824 */ /* 0x100fe400078e0a1d */
[--C-:B------:R-:W-:Y:S02]  /*6450*/  @!P5 IMAD.IADD R12, R12, 0x1, -R29.reuse ;  /* 0x000000010c0cd824 */ /* 0x100fe400078e0a1d */
[--C-:B------:R-:W-:Y:S02]  /*6460*/  @!P2 IMAD.IADD R26, R26, 0x1, -R29.reuse ;  /* 0x000000011a1aa824 */ /* 0x100fe400078e0a1d */
        /* <DEDUP_REMOVED lines=8> */
[----:B0-----:R-:W3:Y:S04]  /*64f0*/  LDL.LU R27, [R1+0x174] ;  /* 0x00017400011b7983 */ /* 0x001ee80000300800 */
[----:B-1----:R-:W3:Y:S04]  /*6500*/  LDL.LU R26, [R1+0x17c] ;  /* 0x00017c00011a7983 */ /* 0x002ee80000300800 */
[----:B------:R-:W3:Y:S04]  /*6510*/  LDL.LU R24, [R1+0x168] ;  /* 0x0001680001187983 */ /* 0x000ee80000300800 */
[----:B------:R-:W3:Y:S04]  /*6520*/  LDL.LU R22, [R1+0x160] ;  /* 0x0001600001167983 */ /* 0x000ee80000300800 */
[----:B------:R-:W3:Y:S04]  /*6530*/  LDL.LU R6, [R1+0x12c] ;  /* 0x00012c0001067983 */ /* 0x000ee80000300800 */
[----:B------:R-:W3:Y:S01]  /*6540*/  LDL.LU R7, [R1+0x13c] ;  /* 0x00013c0001077983 */ /* 0x000ee20000300800 */
[----:B--2---:R-:W-:-:S02]  /*6550*/  ISETP.GT.U32.AND P0, PT, R29, R19, PT ;  /* 0x000000131d00720c */ /* 0x004fc40003f04070 */
[C---:B----4-:R-:W-:Y:S02]  /*6560*/  ISETP.GT.U32.AND P6, PT, R29.reuse, R17, PT ;  /* 0x000000111d00720c */ /* 0x050fe40003fc4070 */
[C---:B---3--:R-:W-:Y:S02]  /*6570*/  ISETP.GT.U32.AND P2, PT, R29.reuse, R15, PT ;  /* 0x0000000f1d00720c */ /* 0x048fe40003f44070 */
[C---:B------:R-:W-:Y:S02]  /*6580*/  ISETP.GT.U32.AND P3, PT, R29.reuse, R18, PT ;  /* 0x000000121d00720c */ /* 0x040fe40003f64070 */
[----:B------:R-:W-:-:S07]  /*6590*/  ISETP.GT.U32.AND P4, PT, R29, R20, PT ;  /* 0x000000141d00720c */ /* 0x000fce0003f84070 */
[--C-:B------:R-:W-:Y:S01]  /*65a0*/  @!P6 IMAD.IADD R17, R17, 0x1, -R29.reuse ;  /* 0x000000011111e824 */ /* 0x100fe200078e0a1d */
[----:B------:R-:W-:Y:S01]  /*65b0*/  ISETP.GT.U32.AND P6, PT, R29, R10, PT ;  /* 0x0000000a1d00720c */ /* 0x000fe20003fc4070 */
[--C-:B------:R-:W-:Y:S01]  /*65c0*/  @!P0 IMAD.IADD R19, R19, 0x1, -R29.reuse ;  /* 0x0000000113138824 */ /* 0x100fe200078e0a1d */
[C---:B------:R-:W-:Y:S01]  /*65d0*/  ISETP.GT.U32.AND P5, PT, R29.reuse, R21, PT ;  /* 0x000000151d00720c */ /* 0x040fe20003fa4070 */
[--C-:B------:R-:W-:Y:S01]  /*65e0*/  @!P3 IMAD.IADD R18, R18, 0x1, -R29.reuse ;  /* 0x000000011212b824 */ /* 0x100fe200078e0a1d */
[C---:B------:R-:W-:Y:S01]  /*65f0*/  ISETP.GT.U32.AND P3, PT, R29.reuse, R11, PT ;  /* 0x0000000b1d00720c */ /* 0x040fe20003f64070 */
[----:B------:R-:W-:Y:S01]  /*6600*/  @!P4 IMAD.IADD R20, R20, 0x1, -R29 ;  /* 0x000000011414c824 */ /* 0x000fe200078e0a1d */
[C---:B------:R-:W-:Y:S02]  /*6610*/  ISETP.GT.U32.AND P4, PT, R29.reuse, R12, PT ;  /* 0x0000000c1d00720c */ /* 0x040fe40003f84070 */
[----:B------:R-:W-:-:S07]  /*6620*/  ISETP.GT.U32.AND P1, PT, R29, R23, PT ;  /* 0x000000171d00720c */ /* 0x000fce0003f24070 */
[--C-:B------:R-:W-:Y:S01]  /*6630*/  @!P5 IMAD.IADD R21, R21, 0x1, -R29.reuse ;  /* 0x000000011515d824 */ /* 0x100fe200078e0a1d */
[----:B------:R-:W-:Y:S01]  /*6640*/  ISETP.GT.U32.AND P5, PT, R29, R13, PT ;  /* 0x0000000d1d00720c */ /* 0x000fe20003fa4070 */
[----:B------:R-:W-:Y:S01]  /*6650*/  @!P2 IMAD.IADD R15, R15, 0x1, -R29 ;  /* 0x000000010f0fa824 */ /* 0x000fe200078e0a1d */
[----:B------:R-:W-:-:S03]  /*6660*/  ISETP.GT.U32.AND P0, PT, R29, R25, PT ;  /* 0x000000191d00720c */ /* 0x000fc60003f04070 */
[--C-:B------:R-:W-:Y:S01]  /*6670*/  @!P1 IMAD.IADD R23, R23, 0x1, -R29.reuse ;  /* 0x0000000117179824 */ /* 0x100fe200078e0a1d */
[----:B------:R-:W-:Y:S01]  /*6680*/  ISETP.GT.U32.AND P1, PT, R29, R19, PT ;  /* 0x000000131d00720c */ /* 0x000fe20003f24070 */
[--C-:B------:R-:W-:Y:S02]  /*6690*/  @!P6 IMAD.IADD R10, R10, 0x1, -R29.reuse ;  /* 0x000000010a0ae824 */ /* 0x100fe400078e0a1d */
[--C-:B------:R-:W-:Y:S02]  /*66a0*/  @!P3 IMAD.IADD R11, R11, 0x1, -R29.reuse ;  /* 0x000000010b0bb824 */ /* 0x100fe400078e0a1d */
[--C-:B------:R-:W-:Y:S01]  /*66b0*/  @!P4 IMAD.IADD R12, R12, 0x1, -R29.reuse ;  /* 0x000000010c0cc824 */ /* 0x100fe200078e0a1d */
[----:B------:R0:W-:Y:S01]  /*66c0*/  STL [R1+0x78], R10 ;  /* 0x0000780a01007387 */ /* 0x0001e20000100800 */
[----:B------:R-:W-:-:S03]  /*66d0*/  @!P5 IMAD.IADD R13, R13, 0x1, -R29 ;  /* 0x000000010d0dd824 */ /* 0x000fc600078e0a1d */
[----:B------:R-:W2:Y:S01]  /*66e0*/  LDL.LU R8, [R1+0x144] ;  /* 0x0001440001087983 */ /* 0x000ea20000300800 */
[--C-:B------:R-:W-:Y:S01]  /*66f0*/  @!P0 IMAD.IADD R25, R25, 0x1, -R29.reuse ;  /* 0x0000000119198824 */ /* 0x100fe200078e0a1d */
[----:B------:R-:W-:Y:S02]  /*6700*/  ISETP.GT.U32.AND P0, PT, R29, R15, PT ;  /* 0x0000000f1d00720c */ /* 0x000fe40003f04070 */
[----:B------:R1:W-:Y:S04]  /*6710*/  STL [R1+0x84], R11 ;  /* 0x0000840b01007387 */ /* 0x0003e80000100800 */
[----:B------:R3:W-:Y:S04]  /*6720*/  STL [R1+0x88], R12 ;  /* 0x0000880c01007387 */ /* 0x0007e80000100800 */
[----:B------:R-:W4:Y:S01]  /*6730*/  LDL.LU R9, [R1+0xdc] ;  /* 0x0000dc0001097983 */ /* 0x000f220000300800 */
[----:B------:R-:W-:-:S03]  /*6740*/  @!P1 IMAD.IADD R19, R19, 0x1, -R29 ;  /* 0x0000000113139824 */ /* 0x000fc600078e0a1d */
[----:B0-----:R-:W4:Y:S01]  /*6750*/  LDL.LU R10, [R1+0xec] ;  /* 0x0000ec00010a7983 */ /* 0x001f220000300800 */
[----:B------:R-:W-:-:S03]  /*6760*/  @!P0 IMAD.IADD R15, R15, 0x1, -R29 ;  /* 0x000000010f0f8824 */ /* 0x000fc600078e0a1d */
[----:B------:R0:W-:Y:S04]  /*6770*/  STL [R1+0x8c], R13 ;  /* 0x00008c0d01007387 */ /* 0x0001e80000100800 */
[----:B-1----:R-:W4:Y:S04]  /*6780*/  LDL.LU R11, [R1+0xf4] ;  /* 0x0000f400010b7983 */ /* 0x002f280000300800 */
[----:B---3--:R-:W3:Y:S04]  /*6790*/  LDL.LU R12, [R1+0xf8] ;  /* 0x0000f800010c7983 */ /* 0x008ee80000300800 */
[----:B------:R-:W-:Y:S04]  /*67a0*/  STL [R1+0x1c0], R19 ;  /* 0x0001c01301007387 */ /* 0x000fe80000100800 */
        /* <DEDUP_REMOVED lines=9> */
[C---:B------:R-:W-:Y:S02]  /*6840*/  ISETP.GT.U32.AND P6, PT, R29.reuse, R23, PT ;  /* 0x000000171d00720c */ /* 0x040fe40003fc4070 */
[C---:B------:R-:W-:Y:S02]  /*6850*/  ISETP.GT.U32.AND P0, PT, R29.reuse, R25, PT ;  /* 0x000000191d00720c */ /* 0x040fe40003f04070 */
[----:B------:R-:W-:Y:S01]  /*6860*/  ISETP.GT.U32.AND P1, PT, R29, R14, PT ;  /* 0x0000000e1d00720c */ /* 0x000fe20003f24070 */
[----:B------:R-:W-:-:S04]  /*6870*/  @!P3 IMAD.IADD R18, R18, 0x1, -R29 ;  /* 0x000000011212b824 */ /* 0x000fc800078e0a1d */
[--C-:B------:R-:W-:Y:S01]  /*6880*/  @!P2 IMAD.IADD R17, R17, 0x1, -R29.reuse ;  /* 0x000000011111a824 */ /* 0x100fe200078e0a1d */
[C---:B------:R-:W-:Y:S02]  /*6890*/  ISETP.GT.U32.AND P2, PT, R29.reuse, R27, PT ;  /* 0x0000001b1d00720c */ /* 0x040fe40003f44070 */
[C---:B------:R-:W-:Y:S01]  /*68a0*/  ISETP.GT.U32.AND P3, PT, R29.reuse, R26, PT ;  /* 0x0000001a1d00720c */ /* 0x040fe20003f64070 */
[--C-:B------:R-:W-:Y:S01]  /*68b0*/  @!P4 IMAD.IADD R20, R20, 0x1, -R29.reuse ;  /* 0x000000011414c824 */ /* 0x100fe200078e0a1d */
[----:B------:R-:W-:Y:S01]  /*68c0*/  ISETP.GT.U32.AND P4, PT, R29, R24, PT ;  /* 0x000000181d00720c */ /* 0x000fe20003f84070 */
[--C-:B------:R-:W-:Y:S01]  /*68d0*/  @!P5 IMAD.IADD R21, R21, 0x1, -R29.reuse ;  /* 0x000000011515d824 */ /* 0x100fe200078e0a1d */
[----:B------:R-:W-:Y:S01]  /*68e0*/  ISETP.GT.U32.AND P5, PT, R29, R22, PT ;  /* 0x000000161d00720c */ /* 0x000fe20003fa4070 */
[--C-:B------:R-:W-:Y:S01]  /*68f0*/  @!P6 IMAD.IADD R23, R23, 0x1, -R29.reuse ;  /* 0x000000011717e824 */ /* 0x100fe200078e0a1d */
[----:B------:R-:W-:Y:S01]  /*6900*/  ISETP.GT.U32.AND P6, PT, R29, R6, PT ;  /* 0x000000061d00720c */ /* 0x000fe20003fc4070 */
[--C-:B------:R-:W-:Y:S01]  /*6910*/  @!P0 IMAD.IADD R25, R25, 0x1, -R29.reuse ;  /* 0x0000000119198824 */ /* 0x100fe200078e0a1d */
[----:B------:R-:W-:Y:S01]  /*6920*/  ISETP.GT.U32.AND P0, PT, R29, R7, PT ;  /* 0x000000071d00720c */ /* 0x000fe20003f04070 */
[----:B------:R-:W-:-:S02]  /*6930*/  @!P1 IMAD.IADD R14, R14, 0x1, -R29 ;  /* 0x000000010e0e9824 */ /* 0x000fc400078e0a1d */
[--C-:B------:R-:W-:Y:S02]  /*6940*/  @!P2 IMAD.IADD R27, R27, 0x1, -R29.reuse ;  /* 0x000000011b1ba824 */ /* 0x100fe400078e0a1d */
[--C-:B------:R-:W-:Y:S02]  /*6950*/  @!P3 IMAD.IADD R26, R26, 0x1, -R29.reuse ;  /* 0x000000011a1ab824 */ /* 0x100fe400078e0a1d */
[--C-:B------:R-:W-:Y:S02]  /*6960*/  @!P4 IMAD.IADD R24, R24, 0x1, -R29.reuse ;  /* 0x000000011818c824 */ /* 0x100fe400078e0a1d */
[--C-:B------:R-:W-:Y:S02]  /*6970*/  @!P5 IMAD.IADD R22, R22, 0x1, -R29.reuse ;  /* 0x000000011616d824 */ /* 0x100fe400078e0a1d */
[--C-:B------:R-:W-:Y:S02]  /*6980*/  @!P6 IMAD.IADD R6, R6, 0x1, -R29.reuse ;  /* 0x000000010606e824 */ /* 0x100fe400078e0a1d */
[----:B------:R-:W-:Y:S01]  /*6990*/  @!P0 IMAD.IADD R7, R7, 0x1, -R29 ;  /* 0x0000000107078824 */ /* 0x000fe200078e0a1d */
[----:B------:R-:W-:Y:S01]  /*69a0*/  STL [R1+0x7c], R17 ;  /* 0x00007c1101007387 */ /* 0x000fe20000100800 */
[----:B------:R-:W-:-:S03]  /*69b0*/  IMAD.HI.U32 R16, R28, R0, RZ ;  /* 0x000000001c107227 */ /* 0x000fc600078e00ff */
[----:B------:R-:W-:Y:S01]  /*69c0*/  STL [R1+0x70], R18 ;  /* 0x0000701201007387 */ /* 0x000fe20000100800 */
[----:B------:R-:W-:-:S03]  /*69d0*/  IMAD.MOV R19, RZ, RZ, -R16 ;  /* 0x000000ffff137224 */ /* 0x000fc600078e0a10 */
[----:B------:R-:W-:Y:S04]  /*69e0*/  STL [R1+0x74], R20 ;  /* 0x0000741401007387 */ /* 0x000fe80000100800 */
[----:B------:R-:W-:Y:S04]  /*69f0*/  STL [R1+0x1ac], R21 ;  /* 0x0001ac1501007387 */ /* 0x000fe80000100800 */
[----:B------:R-:W-:Y:S04]  /*6a00*/  STL [R1+0x68], R23 ;  /* 0x0000681701007387 */ /* 0x000fe80000100800 */
[----:B------:R0:W-:Y:S04]  /*6a10*/  STL [R1+0x170], R14 ;  /* 0x0001700e01007387 */ /* 0x0001e80000100800 */
[----:B------:R-:W-:Y:S01]  /*6a20*/  STL [R1+0x6c], R25 ;  /* 0x00006c1901007387 */ /* 0x000fe20000100800 */
[----:B------:R-:W-:-:S03]  /*6a30*/  IMAD R0, R29, R19, R0 ;  /* 0x000000131d007224 */ /* 0x000fc600078e0200 */
[----:B0-----:R-:W3:Y:S04]  /*6a40*/  LDL R14, [R1+0x7b8] ;  /* 0x0007b800010e7983 */ /* 0x001ee80000100800 */
[----:B------:R-:W3:Y:S04]  /*6a50*/  LDL.LU R16, [R1+0xe0] ;  /* 0x0000e00001107983 */ /* 0x000ee80000300800 */
[----:B------:R-:W3:Y:S04]  /*6a60*/  LDL.LU R17, [R1+0x2c] ;  /* 0x00002c0001117983 */ /* 0x000ee80000300800 */
[----:B------:R-:W3:Y:S04]  /*6a70*/  LDL.LU R18, [R1+0x28] ;  /* 0x0000280001127983 */ /* 0x000ee80000300800 */
[----:B------:R-:W3:Y:S04]  /*6a80*/  LDL.LU R19, [R1+0x24] ;  /* 0x0000240001137983 */ /* 0x000ee80000300800 */
[----:B------:R-:W3:Y:S04]  /*6a90*/  LDL.LU R20, [R1+0x20] ;  /* 0x0000200001147983 */ /* 0x000ee80000300800 */
[----:B------:R-:W3:Y:S01]  /*6aa0*/  LDL.LU R21, [R1+0x1c] ;  /* 0x00001c0001157983 */ /* 0x000ee20000300800 */
[----:B--2---:R-:W-:-:S02]  /*6ab0*/  ISETP.GT.U32.AND P1, PT, R29, R8, PT ;  /* 0x000000081d00720c */ /* 0x004fc40003f24070 */
[C---:B----4-:R-:W-:Y:S02]  /*6ac0*/  ISETP.GT.U32.AND P2, PT, R29.reuse, R9, PT ;  /* 0x000000091d00720c */ /* 0x050fe40003f44070 */
[----:B------:R-:W-:-:S09]  /*6ad0*/  ISETP.GT.U32.AND P3, PT, R29, R10, PT ;  /* 0x0000000a1d00720c */ /* 0x000fd20003f64070 */
[--C-:B------:R-:W-:Y:S01]  /*6ae0*/  @!P1 IMAD.IADD R8, R8, 0x1, -R29.reuse ;  /* 0x0000000108089824 */ /* 0x100fe200078e0a1d */
[C---:B------:R-:W-:Y:S02]  /*6af0*/  ISETP.GT.U32.AND P1, PT, R29.reuse, R27, PT ;  /* 0x0000001b1d00720c */ /* 0x040fe40003f24070 */
[C---:B------:R-:W-:Y:S02]  /*6b00*/  ISETP.GT.U32.AND P4, PT, R29.reuse, R11, PT ;  /* 0x0000000b1d00720c */ /* 0x040fe40003f84070 */
[----:B---3--:R-:W-:Y:S01]  /*6b10*/  ISETP.GT.U32.AND P5, PT, R29, R12, PT ;  /* 0x0000000c1d00720c */ /* 0x008fe20003fa4070 */
[--C-:B------:R-:W-:Y:S01]  /*6b20*/  @!P2 IMAD.IADD R9, R9, 0x1, -R29.reuse ;  /* 0x000000010909a824 */ /* 0x100fe200078e0a1d */
[C---:B------:R-:W-:Y:S02]  /*6b30*/  ISETP.GT.U32.AND P2, PT, R29.reuse, R26, PT ;  /* 0x0000001a1d00720c */ /* 0x040fe40003f44070 */
[C---:B------:R-:W-:Y:S01]  /*6b40*/  ISETP.GT.U32.AND P6, PT, R29.reuse, R13, PT ;  /* 0x0000000d1d00720c */ /* 0x040fe20003fc4070 */
[----:B------:R-:W-:Y:S01]  /*6b50*/  @!P3 IMAD.IADD R10, R10, 0x1, -R29 ;  /* 0x000000010a0ab824 */ /* 0x000fe200078e0a1d */
[----:B------:R-:W-:-:S05]  /*6b60*/  ISETP.GT.U32.AND P3, PT, R29, R24, PT ;  /* 0x000000181d00720c */ /* 0x000fca0003f64070 */
[--C-:B------:R-:W-:Y:S01]  /*6b70*/  @!P4 IMAD.IADD R11, R11, 0x1, -R29.reuse ;  /* 0x000000010b0bc824 */ /* 0x100fe200078e0a1d */
[C---:B------:R-:W-:Y:S01]  /*6b80*/  ISETP.GT.U32.AND P4, PT, R29.reuse, R22, PT ;  /* 0x000000161d00720c */ /* 0x040fe20003f84070 */
[----:B------:R-:W-:Y:S01]  /*6b90*/  @!P5 IMAD.IADD R12, R12, 0x1, -R29 ;  /* 0x000000010c0cd824 */ /* 0x000fe200078e0a1d */
[----:B------:R-:W-:-:S03]  /*6ba0*/  ISETP.GT.U32.AND P0, PT, R29, R15, PT ;  /* 0x0000000f1d00720c */ /* 0x000fc60003f04070 */
[--C-:B------:R-:W-:Y:S01]  /*6bb0*/  @!P6 IMAD.IADD R13, R13, 0x1, -R29.reuse ;  /* 0x000000010d0de824 */ /* 0x100fe200078e0a1d */
[----:B------:R-:W-:Y:S01]  /*6bc0*/  ISETP.GT.U32.AND P5, PT, R29, R6, PT ;  /* 0x000000061d00720c */ /* 0x000fe20003fa4070 */
[--C-:B------:R-:W-:Y:S01]  /*6bd0*/  @!P1 IMAD.IADD R27, R27, 0x1, -R29.reuse ;  /* 0x000000011b1b9824 */ /* 0x100fe200078e0a1d */
[C---:B------:R-:W-:Y:S01]  /*6be0*/  ISETP.GT.U32.AND P6, PT, R29.reuse, R7, PT ;  /* 0x000000071d00720c */ /* 0x040fe20003fc4070 */
[--C-:B------:R-:W-:Y:S01]  /*6bf0*/  @!P2 IMAD.IADD R26, R26, 0x1, -R29.reuse ;  /* 0x000000011a1aa824 */ /* 0x100fe200078e0a1d */
[----:B------:R-:W-:Y:S01]  /*6c00*/  ISETP.GT.U32.AND P1, PT, R29, R9, PT ;  /* 0x000000091d00720c */ /* 0x000fe20003f24070 */
[--C-:B------:R-:W-:Y:S01]  /*6c10*/  @!P3 IMAD.IADD R24, R24, 0x1, -R29.reuse ;  /* 0x000000011818b824 */ /* 0x100fe200078e0a1d */
[----:B------:R0:W-:Y:S03]  /*6c20*/  STL [R1+0x174], R27 ;  /* 0x0001741b01007387 */ /* 0x0001e60000100800 */
[----:B------:R-:W-:Y:S01]  /*6c30*/  @!P0 IMAD.IADD R15, R15, 0x1, -R29 ;  /* 0x000000010f0f8824 */ /* 0x000fe200078e0a1d */
[----:B------:R-:W-:-:S02]  /*6c40*/  ISETP.GT.U32.AND P0, PT, R29, R8, PT ;  /* 0x000000081d00720c */ /* 0x000fc40003f04070 */
[C---:B------:R-:W-:Y:S01]  /*6c50*/  ISETP.GT.U32.AND P2, PT, R29.reuse, R10, PT ;  /* 0x0000000a1d00720c */ /* 0x040fe20003f44070 */
[----:B0-----:R-:W2:Y:S01]  /*6c60*/  LDL.LU R27, [R1+0x18] ;  /* 0x00001800011b7983 */ /* 0x001ea20000300800 */
[C---:B------:R-:W-:Y:S01]  /*6c70*/  ISETP.GT.U32.AND P3, PT, R29.reuse, R11, PT ;  /* 0x0000000b1d00720c */ /* 0x040fe20003f64070 */
[--C-:B------:R-:W-:Y:S02]  /*6c80*/  @!P4 IMAD.IADD R22, R22, 0x1, -R29.reuse ;  /* 0x000000011616c824 */ /* 0x100fe400078e0a1d */
[----:B------:R0:W-:Y:S01]  /*6c90*/  STL [R1+0x17c], R26 ;  /* 0x00017c1a01007387 */ /* 0x0001e20000100800 */
[C---:B------:R-:W-:Y:S01]  /*6ca0*/  ISETP.GT.U32.AND P4, PT, R29.reuse, R12, PT ;  /* 0x0000000c1d00720c */ /* 0x040fe20003f84070 */
[--C-:B------:R-:W-:Y:S01]  /*6cb0*/  @!P5 IMAD.IADD R6, R6, 0x1, -R29.reuse ;  /* 0x000000010606d824 */ /* 0x100fe200078e0a1d */
[----:B------:R-:W-:Y:S01]  /*6cc0*/  ISETP.GT.U32.AND P5, PT, R29, R13, PT ;  /* 0x0000000d1d00720c */ /* 0x000fe20003fa4070 */
[--C-:B------:R-:W-:Y:S01]  /*6cd0*/  @!P6 IMAD.IADD R7, R7, 0x1, -R29.reuse ;  /* 0x000000010707e824 */ /* 0x100fe200078e0a1d */
[----:B------:R-:W-:Y:S01]  /*6ce0*/  ISETP.GT.U32.AND P6, PT, R29, R15, PT ;  /* 0x0000000f1d00720c */ /* 0x000fe20003fc4070 */
[----:B0-----:R-:W3:Y:S04]  /*6cf0*/  LDL.LU R26, [R1+0x14] ;  /* 0x00001400011a7983 */ /* 0x001ee80000300800 */
[----:B------:R-:W4:Y:S04]  /*6d00*/  LDL.LU R25, [R1+0x10] ;  /* 0x0000100001197983 */ /* 0x000f280000300800 */
[----:B------:R0:W-:Y:S01]  /*6d10*/  STL [R1+0x168], R24 ;  /* 0x0001681801007387 */ /* 0x0001e20000100800 */
[----:B------:R-:W-:-:S02]  /*6d20*/  @!P0 IMAD.IADD R8, R8, 0x1, -R29 ;  /* 0x0000000108088824 */ /* 0x000fc400078e0a1d */
[--C-:B------:R-:W-:Y:S01]  /*6d30*/  @!P1 IMAD.IADD R9, R9, 0x1, -R29.reuse ;  /* 0x0000000109099824 */ /* 0x100fe200078e0a1d */
[----:B0-----:R-:W4:Y:S04]  /*6d40*/  LDL.LU R24, [R1+0xc] ;  /* 0x00000c0001187983 */ /* 0x001f280000300800 */
[----:B------:R-:W4:Y:S04]  /*6d50*/  LDL.LU R23, [R1+0x8] ;  /* 0x0000080001177983 */ /* 0x000f280000300800 */
[----:B------:R0:W-:Y:S01]  /*6d60*/  STL [R1+0x160], R22 ;  /* 0x0001601601007387 */ /* 0x0001e20000100800 */
[----:B------:R-:W-:-:S02]  /*6d70*/  @!P2 IMAD.IADD R10, R10, 0x1, -R29 ;  /* 0x000000010a0aa824 */ /* 0x000fc400078e0a1d */
[--C-:B------:R-:W-:Y:S01]  /*6d80*/  @!P3 IMAD.IADD R11, R11, 0x1, -R29.reuse ;  /* 0x000000010b0bb824 */ /* 0x100fe200078e0a1d */
[----:B0-----:R-:W4:Y:S04]  /*6d90*/  LDL.LU R22, [R1+0x4] ;  /* 0x0000040001167983 */ /* 0x001f280000300800 */
[----:B------:R0:W-:Y:S01]  /*6da0*/  STL [R1+0x12c], R6 ;  /* 0x00012c0601007387 */ /* 0x0001e20000100800 */
[----:B------:R-:W-:-:S03]  /*6db0*/  @!P4 IMAD.IADD R12, R12, 0x1, -R29 ;  /* 0x000000010c0cc824 */ /* 0x000fc600078e0a1d */
[----:B0-----:R-:W4:Y:S04]  /*6dc0*/  LDL.LU R6, [R1+0xb90] ;  /* 0x000b900001067983 */ /* 0x001f280000300800 */
[----:B------:R0:W-:Y:S01]  /*6dd0*/  STL [R1+0x13c], R7 ;  /* 0x00013c0701007387 */ /* 0x0001e20000100800 */
[----:B------:R-:W-:-:S03]  /*6de0*/  @!P5 IMAD.IADD R13, R13, 0x1, -R29 ;  /* 0x000000010d0dd824 */ /* 0x000fc600078e0a1d */
[----:B0-----:R-:W4:Y:S04]  /*6df0*/  LDL.LU R7, [R1+0xb8c] ;  /* 0x000b8c0001077983 */ /* 0x001f280000300800 */
[----:B------:R0:W-:Y:S01]  /*6e00*/  STL [R1+0x144], R8 ;  /* 0x0001440801007387 */ /* 0x0001e20000100800 */
[----:B------:R-:W-:-:S03]  /*6e10*/  @!P6 IMAD.IADD R15, R15, 0x1, -R29 ;  /* 0x000000010f0fe824 */ /* 0x000fc600078e0a1d */
[----:B0-----:R-:W4:Y:S04]  /*6e20*/  LDL.LU R8, [R1+0xb88] ;  /* 0x000b880001087983 */ /* 0x001f280000300800 */
[----:B------:R0:W-:Y:S04]  /*6e30*/  STL [R1+0xdc], R9 ;  /* 0x0000dc0901007387 */ /* 0x0001e80000100800 */
        /* <DEDUP_REMOVED lines=10> */
[----:B0-----:R-:W4:Y:S01]  /*6ee0*/  LDL.LU R15, [R1+0xb70] ;  /* 0x000b7000010f7983 */ /* 0x001f220000300800 */
[----:B------:R-:W-:-:S02]  /*6ef0*/  ISETP.GT.U32.AND P0, PT, R29, R16, PT ;  /* 0x000000101d00720c */ /* 0x000fc40003f04070 */
[C---:B------:R-:W-:Y:S02]  /*6f00*/  ISETP.GT.U32.AND P1, PT, R29.reuse, R17, PT ;  /* 0x000000111d00720c */ /* 0x040fe40003f24070 */
[C---:B------:R-:W-:Y:S02]  /*6f10*/  ISETP.GT.U32.AND P2, PT, R29.reuse, R18, PT ;  /* 0x000000121d00720c */ /* 0x040fe40003f44070 */
[C---:B------:R-:W-:Y:S02]  /*6f20*/  ISETP.GT.U32.AND P3, PT, R29.reuse, R19, PT ;  /* 0x000000131d00720c */ /* 0x040fe40003f64070 */
[C---:B------:R-:W-:Y:S02]  /*6f30*/  ISETP.GT.U32.AND P4, PT, R29.reuse, R20, PT ;  /* 0x000000141d00720c */ /* 0x040fe40003f84070 */
[----:B------:R-:W-:-:S03]  /*6f40*/  ISETP.GT.U32.AND P5, PT, R29, R21, PT ;  /* 0x000000151d00720c */ /* 0x000fc60003fa4070 */
[--C-:B------:R-:W-:Y:S02]  /*6f50*/  @!P0 IMAD.IADD R16, R16, 0x1, -R29.reuse ;  /* 0x0000000110108824 */ /* 0x100fe400078e0a1d */
[--C-:B------:R-:W-:Y:S02]  /*6f60*/  @!P1 IMAD.IADD R17, R17, 0x1, -R29.reuse ;  /* 0x0000000111119824 */ /* 0x100fe400078e0a1d */
[--C-:B------:R-:W-:Y:S02]  /*6f70*/  @!P2 IMAD.IADD R18, R18, 0x1, -R29.reuse ;  /* 0x000000011212a824 */ /* 0x100fe400078e0a1d */
[--C-:B------:R-:W-:Y:S02]  /*6f80*/  @!P3 IMAD.IADD R19, R19, 0x1, -R29.reuse ;  /* 0x000000011313b824 */ /* 0x100fe400078e0a1d */
[--C-:B------:R-:W-:Y:S02]  /*6f90*/  @!P4 IMAD.IADD R20, R20, 0x1, -R29.reuse ;  /* 0x000000011414c824 */ /* 0x100fe400078e0a1d */
[----:B------:R-:W-:Y:S01]  /*6fa0*/  @!P5 IMAD.IADD R21, R21, 0x1, -R29 ;  /* 0x000000011515d824 */ /* 0x000fe200078e0a1d */
[----:B--2---:R-:W-:-:S02]  /*6fb0*/  ISETP.GT.U32.AND P6, PT, R29, R27, PT ;  /* 0x0000001b1d00720c */ /* 0x004fc40003fc4070 */
[C---:B---3--:R-:W-:Y:S02]  /*6fc0*/  ISETP.GT.U32.AND P0, PT, R29.reuse, R26, PT ;  /* 0x0000001a1d00720c */ /* 0x048fe40003f04070 */
[----:B----4-:R-:W-:-:S09]  /*6fd0*/  ISETP.GT.U32.AND P1, PT, R29, R25, PT ;  /* 0x000000191d00720c */ /* 0x010fd20003f24070 */
[--C-:B------:R-:W-:Y:S01]  /*6fe0*/  @!P6 IMAD.IADD R27, R27, 0x1, -R29.reuse ;  /* 0x000000011b1be824 */ /* 0x100fe200078e0a1d */
[C---:B------:R-:W-:Y:S02]  /*6ff0*/  ISETP.GT.U32.AND P6, PT, R29.reuse, R16, PT ;  /* 0x000000101d00720c */ /* 0x040fe40003fc4070 */
[C---:B------:R-:W-:Y:S02]  /*7000*/  ISETP.GT.U32.AND P2, PT, R29.reuse, R24, PT ;  /* 0x000000181d00720c */ /* 0x040fe40003f44070 */
[C---:B------:R-:W-:Y:S01]  /*7010*/  ISETP.GT.U32.AND P3, PT, R29.reuse, R23, PT ;  /* 0x000000171d00720c */ /* 0x040fe20003f64070 */
[--C-:B------:R-:W-:Y:S01]  /*7020*/  @!P0 IMAD.IADD R26, R26, 0x1, -R29.reuse ;  /* 0x000000011a1a8824 */ /* 0x100fe200078e0a1d */
[----:B------:R-:W-:Y:S01]  /*7030*/  ISETP.GT.U32.AND P0, PT, R29, R17, PT ;  /* 0x000000111d00720c */ /* 0x000fe20003f04070 */
[----:B------:R-:W-:Y:S01]  /*7040*/  @!P1 IMAD.IADD R25, R25, 0x1, -R29 ;  /* 0x0000000119199824 */ /* 0x000fe200078e0a1d */
[C---:B------:R-:W-:Y:S02]  /*7050*/  ISETP.GT.U32.AND P1, PT, R29.reuse, R18, PT ;  /* 0x000000121d00720c */ /* 0x040fe40003f24070 */
[----:B------:R-:W-:-:S05]  /*7060*/  ISETP.GT.U32.AND P4, PT, R29, R22, PT ;  /* 0x000000161d00720c */ /* 0x000fca0003f84070 */
[--C-:B------:R-:W-:Y:S01]  /*7070*/  @!P2 IMAD.IADD R24, R24, 0x1, -R29.reuse ;  /* 0x000000011818a824 */ /* 0x100fe200078e0a1d */
[----:B------:R-:W-:Y:S01]  /*7080*/  ISETP.GT.U32.AND P2, PT, R29, R19, PT ;  /* 0x000000131d00720c */ /* 0x000fe20003f44070 */
[--C-:B------:R-:W-:Y:S01]  /*7090*/  @!P3 IMAD.IADD R23, R23, 0x1, -R29.reuse ;  /* 0x000000011717b824 */ /* 0x100fe200078e0a1d */
[----:B------:R-:W-:Y:S01]  /*70a0*/  ISETP.GT.U32.AND P3, PT, R29, R20, PT ;  /* 0x000000141d00720c */ /* 0x000fe20003f64070 */
[--C-:B------:R-:W-:Y:S02]  /*70b0*/  @!P6 IMAD.IADD R16, R16, 0x1, -R29.reuse ;  /* 0x000000011010e824 */ /* 0x100fe400078e0a1d */
[--C-:B------:R-:W-:Y:S01]  /*70c0*/  @!P0 IMAD.IADD R17, R17, 0x1, -R29.reuse ;  /* 0x0000000111118824 */ /* 0x100fe200078e0a1d */
[C---:B------:R-:W-:Y:S01]  /*70d0*/  ISETP.GT.U32.AND P0, PT, R29.reuse, R26, PT ;  /* 0x0000001a1d00720c */ /* 0x040fe20003f04070 */
[--C-:B------:R-:W-:Y:S01]  /*70e0*/  @!P4 IMAD.IADD R22, R22, 0x1, -R29.reuse ;  /* 0x000000011616c824 */ /* 0x100fe200078e0a1d */
[C---:B------:R-:W-:Y:S01]  /*70f0*/  ISETP.GT.U32.AND P4, PT, R29.reuse, R21, PT ;  /* 0x000000151d00720c */ /* 0x040fe20003f84070 */
[----:B------:R-:W-:Y:S01]  /*7100*/  @!P1 IMAD.IADD R18, R18, 0x1, -R29 ;  /* 0x0000000112129824 */ /* 0x000fe200078e0a1d */
[----:B------:R-:W-:-:S03]  /*7110*/  ISETP.GT.U32.AND P1, PT, R29, R25, PT ;  /* 0x000000191d00720c */ /* 0x000fc60003f24070 */
[--C-:B------:R-:W-:Y:S01]  /*7120*/  @!P2 IMAD.IADD R19, R19, 0x1, -R29.reuse ;  /* 0x000000011313a824 */ /* 0x100fe200078e0a1d */
[----:B------:R0:W-:Y:S01]  /*7130*/  STL [R1+0xe0], R16 ;  /* 0x0000e01001007387 */ /* 0x0001e20000100800 */
[C---:B------:R-:W-:Y:S01]  /*7140*/  ISETP.GT.U32.AND P2, PT, R29.reuse, R24, PT ;  /* 0x000000181d00720c */ /* 0x040fe20003f44070 */
[--C-:B------:R-:W-:Y:S01]  /*7150*/  @!P3 IMAD.IADD R20, R20, 0x1, -R29.reuse ;  /* 0x000000011414b824 */ /* 0x100fe200078e0a1d */
[----:B------:R-:W-:Y:S01]  /*7160*/  ISETP.GT.U32.AND P3, PT, R29, R23, PT ;  /* 0x000000171d00720c */ /* 0x000fe20003f64070 */
[----:B0-----:R-:W2:Y:S03]  /*7170*/  LDL.LU R16, [R1+0xb6c] ;  /* 0x000b6c0001107983 */ /* 0x001ea60000300800 */
[--C-:B------:R-:W-:Y:S01]  /*7180*/  @!P4 IMAD.IADD R21, R21, 0x1, -R29.reuse ;  /* 0x000000011515c824 */ /* 0x100fe200078e0a1d */
[----:B------:R0:W-:Y:S01]  /*7190*/  STL [R1+0x2c], R17 ;  /* 0x00002c1101007387 */ /* 0x0001e20000100800 */
[----:B------:R-:W-:-:S03]  /*71a0*/  @!P0 IMAD.IADD R26, R26, 0x1, -R29 ;  /* 0x000000011a1a8824 */ /* 0x000fc600078e0a1d */
[----:B0-----:R-:W3:Y:S04]  /*71b0*/  LDL.LU R17, [R1+0xb68] ;  /* 0x000b680001117983 */ /* 0x001ee80000300800 */
[----:B------:R0:W-:Y:S01]  /*71c0*/  STL [R1+0x28], R18 ;  /* 0x0000281201007387 */ /* 0x0001e20000100800 */
[--C-:B------:R-:W-:Y:S01]  /*71d0*/  @!P1 IMAD.IADD R25, R25, 0x1, -R29.reuse ;  /* 0x0000000119199824 */ /* 0x100fe200078e0a1d */
[----:B------:R-:W-:Y:S02]  /*71e0*/  ISETP.GT.U32.AND P6, PT, R29, R22, PT ;  /* 0x000000161d00720c */ /* 0x000fe40003fc4070 */
[----:B0-----:R-:W4:Y:S04]  /*71f0*/  LDL.LU R18, [R1+0xb64] ;  /* 0x000b640001127983 */ /* 0x001f280000300800 */
[----:B------:R0:W-:Y:S01]  /*7200*/  STL [R1+0x24], R19 ;  /* 0x0000241301007387 */ /* 0x0001e20000100800 */
[----:B------:R-:W-:-:S03]  /*7210*/  @!P2 IMAD.IADD R24, R24, 0x1, -R29 ;  /* 0x000000011818a824 */ /* 0x000fc600078e0a1d */
[----:B0-----:R-:W2:Y:S04]  /*7220*/  LDL.LU R19, [R1+0xb60] ;  /* 0x000b600001137983 */ /* 0x001ea80000300800 */
[----:B------:R0:W-:Y:S01]  /*7230*/  STL [R1+0x20], R20 ;  /* 0x0000201401007387 */ /* 0x0001e20000100800 */
[----:B------:R-:W-:-:S03]  /*7240*/  @!P3 IMAD.IADD R23, R23, 0x1, -R29 ;  /* 0x000000011717b824 */ /* 0x000fc600078e0a1d */
[----:B0-----:R-:W3:Y:S04]  /*7250*/  LDL.LU R20, [R1+0xb5c] ;  /* 0x000b5c0001147983 */ /* 0x001ee80000300800 */
[----:B------:R0:W-:Y:S04]  /*7260*/  STL [R1+0x1c], R21 ;  /* 0x00001c1501007387 */ /* 0x0001e80000100800 */
[----:B0-----:R-:W4:Y:S01]  /*7270*/  LDL.LU R21, [R1+0xb58] ;  /* 0x000b580001157983 */ /* 0x001f220000300800 */
[----:B------:R-:W-:-:S13]  /*7280*/  ISETP.GT.U32.AND P5, PT, R29, R15, PT ;  /* 0x0000000f1d00720c */ /* 0x000fda0003fa4070 */
[----:B------:R-:W-:Y:S01]  /*7290*/  @!P5 IMAD.IADD R15, R15, 0x1, -R29 ;  /* 0x000000010f0fd824 */ /* 0x000fe200078e0a1d */
[----:B------:R-:W-:-:S13]  /*72a0*/  ISETP.GT.U32.AND P5, PT, R29, R27, PT ;  /* 0x0000001b1d00720c */ /* 0x000fda0003fa4070 */
[----:B------:R-:W-:-:S05]  /*72b0*/  @!P5 IMAD.IADD R27, R27, 0x1, -R29 ;  /* 0x000000011b1bd824 */ /* 0x000fca00078e0a1d */
[----:B------:R0:W-:Y:S04]  /*72c0*/  STL [R1+0x18], R27 ;  /* 0x0000181b01007387 */ /* 0x0001e80000100800 */
[----:B0-----:R-:W2:Y:S04]  /*72d0*/  LDL.LU R27, [R1+0xb54] ;  /* 0x000b5400011b7983 */ /* 0x001ea80000300800 */
[----:B------:R0:W-:Y:S04]  /*72e0*/  STL [R1+0x14], R26 ;  /* 0x0000141a01007387 */ /* 0x0001e80000100800 */
[----:B0-----:R-:W3:Y:S04]  /*72f0*/  LDL.LU R26, [R1+0xb50] ;  /* 0x000b5000011a7983 */ /* 0x001ee80000300800 */
[----:B------:R0:W-:Y:S01]  /*7300*/  STL [R1+0x10], R25 ;  /* 0x0000101901007387 */ /* 0x0001e20000100800 */
[----:B------:R-:W-:-:S03]  /*7310*/  @!P6 IMAD.IADD R22, R22, 0x1, -R29 ;  /* 0x000000011616e824 */ /* 0x000fc600078e0a1d */
[----:B0-----:R-:W3:Y:S04]  /*7320*/  LDL.LU R25, [R1+0xb4c] ;  /* 0x000b4c0001197983 */ /* 0x001ee80000300800 */
[----:B------:R0:W-:Y:S04]  /*7330*/  STL [R1+0xc], R24 ;  /* 0x00000c1801007387 */ /* 0x0001e80000100800 */
[----:B0-----:R-:W3:Y:S04]  /*7340*/  LDL.LU R24, [R1+0xb48] ;  /* 0x000b480001187983 */ /* 0x001ee80000300800 */
[----:B------:R0:W-:Y:S04]  /*7350*/  STL [R1+0x8], R23 ;  /* 0x0000081701007387 */ /* 0x0001e80000100800 */
[----:B0-----:R-:W3:Y:S04]  /*7360*/  LDL.LU R23, [R1+0xb44] ;  /* 0x000b440001177983 */ /* 0x001ee80000300800 */
[----:B------:R0:W-:Y:S04]  /*7370*/  STL [R1+0x4], R22 ;  /* 0x0000041601007387 */ /* 0x0001e80000100800 */
[----:B0-----:R-:W3:Y:S01]  /*7380*/  LDL.LU R22, [R1+0xb40] ;  /* 0x000b400001167983 */ /* 0x001ee20000300800 */
[----:B------:R-:W-:-:S13]  /*7390*/  ISETP.GT.U32.AND P4, PT, R29, R15, PT ;  /* 0x0000000f1d00720c */ /* 0x000fda0003f84070 */
[----:B------:R-:W-:Y:S01]  /*73a0*/  @!P4 IMAD.IADD R15, R15, 0x1, -R29 ;  /* 0x000000010f0fc824 */ /* 0x000fe200078e0a1d */
[----:B------:R-:W-:-:S04]  /*73b0*/  IABS R14, R14 ;  /* 0x0000000e000e7213 */ /* 0x000fc80000000000 */
[----:B------:R0:W-:Y:S01]  /*73c0*/  STL [R1], R15 ;  /* 0x0000000f01007387 */ /* 0x0001e20000100800 */
[----:B------:R-:W-:-:S04]  /*73d0*/  IMAD.HI.U32 R28, R28, R14, RZ ;  /* 0x0000000e1c1c7227 */ /* 0x000fc800078e00ff */
[----:B------:R-:W-:Y:S01]  /*73e0*/  IMAD.MOV R28, RZ, RZ, -R28 ;  /* 0x000000ffff1c7224 */ /* 0x000fe200078e0a1c */
[----:B0-----:R-:W3:Y:S03]  /*73f0*/  LDL.LU R15, [R1+0xb3c] ;  /* 0x000b3c00010f7983 */ /* 0x001ee60000300800 */
[C---:B------:R-:W-:Y:S01]  /*7400*/  IMAD R28, R29.reuse, R28, R14 ;  /* 0x0000001c1d1c7224 */ /* 0x040fe200078e020e */
[----:B----4-:R-:W-:-:S13]  /*7410*/  ISETP.GT.U32.AND P4, PT, R29, R21, PT ;  /* 0x000000151d00720c */ /* 0x010fda0003f84070 */
[----:B------:R-:W-:Y:S01]  /*7420*/  @!P4 IMAD.IADD R21, R21, 0x1, -R29 ;  /* 0x000000011515c824 */ /* 0x000fe200078e0a1d */
[C---:B--2---:R-:W-:Y:S02]  /*7430*/  ISETP.GT.U32.AND P5, PT, R29.reuse, R27, PT ;  /* 0x0000001b1d00720c */ /* 0x044fe40003fa4070 */
[----:B---3--:R-:W-:-:S11]  /*7440*/  ISETP.GT.U32.AND P0, PT, R29, R26, PT ;  /* 0x0000001a1d00720c */ /* 0x008fd60003f04070 */
[--C-:B------:R-:W-:Y:S01]  /*7450*/  @!P5 IMAD.IADD R27, R27, 0x1, -R29.reuse ;  /* 0x000000011b1bd824 */ /* 0x100fe200078e0a1d */
[C---:B------:R-:W-:Y:S02]  /*7460*/  ISETP.GT.U32.AND P5, PT, R29.reuse, R20, PT ;  /* 0x000000141d00720c */ /* 0x040fe40003fa4070 */
[C---:B------:R-:W-:Y:S01]  /*7470*/  ISETP.GT.U32.AND P1, PT, R29.reuse, R25, PT ;  /* 0x000000191d00720c */ /* 0x040fe20003f24070 */
[----:B------:R-:W-:Y:S01]  /*7480*/  @!P0 IMAD.IADD R26, R26, 0x1, -R29 ;  /* 0x000000011a1a8824 */ /* 0x000fe200078e0a1d */
[C---:B------:R-:W-:Y:S02]  /*7490*/  ISETP.GT.U32.AND P0, PT, R29.reuse, R19, PT ;  /* 0x000000131d00720c */ /* 0x040fe40003f04070 */
[----:B------:R-:W-:-:S09]  /*74a0*/  ISETP.GT.U32.AND P2, PT, R29, R24, PT ;  /* 0x000000181d00720c */ /* 0x000fd20003f44070 */
[--C-:B------:R-:W-:Y:S01]  /*74b0*/  @!P1 IMAD.IADD R25, R25, 0x1, -R29.reuse ;  /* 0x0000000119199824 */ /* 0x100fe200078e0a1d */
[C---:B------:R-:W-:Y:S02]  /*74c0*/  ISETP.GT.U32.AND P1, PT, R29.reuse, R18, PT ;  /* 0x000000121d00720c */ /* 0x040fe40003f24070 */
[C---:B------:R-:W-:Y:S01]  /*74d0*/  ISETP.GT.U32.AND P3, PT, R29.reuse, R23, PT ;  /* 0x000000171d00720c */ /* 0x040fe20003f64070 */
[----:B------:R-:W-:Y:S01]  /*74e0*/  @!P2 IMAD.IADD R24, R24, 0x1, -R29 ;  /* 0x000000011818a824 */ /* 0x000fe200078e0a1d */
[C---:B------:R-:W-:Y:S02]  /*74f0*/  ISETP.GT.U32.AND P2, PT, R29.reuse, R17, PT ;  /* 0x000000111d00720c */ /* 0x040fe40003f44070 */
[----:B------:R-:W-:-:S09]  /*7500*/  ISETP.GT.U32.AND P6, PT, R29, R22, PT ;  /* 0x000000161d00720c */ /* 0x000fd20003fc4070 */
[--C-:B------:R-:W-:Y:S01]  /*7510*/  @!P3 IMAD.IADD R23, R23, 0x1, -R29.reuse ;  /* 0x000000011717b824 */ /* 0x100fe200078e0a1d */
[C---:B------:R-:W-:Y:S01]  /*7520*/  ISETP.GT.U32.AND P3, PT, R29.reuse, R16, PT ;  /* 0x000000101d00720c */ /* 0x040fe20003f64070 */
[--C-:B------:R-:W-:Y:S01]  /*7530*/  @!P5 IMAD.IADD R20, R20, 0x1, -R29.reuse ;  /* 0x000000011414d824 */ /* 0x100fe200078e0a1d */
[----:B------:R-:W-:Y:S01]  /*7540*/  ISETP.GT.U32.AND P4, PT, R29, R27, PT ;  /* 0x0000001b1d00720c */ /* 0x000fe20003f84070 */
[--C-:B------:R-:W-:Y:S01]  /*7550*/  @!P0 IMAD.IADD R19, R19, 0x1, -R29.reuse ;  /* 0x0000000113138824 */ /* 0x100fe200078e0a1d */
[C---:B------:R-:W-:Y:S01]  /*7560*/  ISETP.GT.U32.AND P5, PT, R29.reuse, R26, PT ;  /* 0x0000001a1d00720c */ /* 0x040fe20003fa4070 */
[--C-:B------:R-:W-:Y:S01]  /*7570*/  @!P1 IMAD.IADD R18, R18, 0x1, -R29.reuse ;  /* 0x0000000112129824 */ /* 0x100fe200078e0a1d */
[----:B------:R-:W-:Y:S01]  /*7580*/  ISETP.GT.U32.AND P0, PT, R29, R25, PT ;  /* 0x000000191d00720c */ /* 0x000fe20003f04070 */
[--C-:B------:R-:W-:Y:S01]  /*7590*/  @!P2 IMAD.IADD R17, R17, 0x1, -R29.reuse ;  /* 0x000000011111a824 */ /* 0x100fe200078e0a1d */
[C---:B------:R-:W-:Y:S01]  /*75a0*/  ISETP.GT.U32.AND P1, PT, R29.reuse, R24, PT ;  /* 0x000000181d00720c */ /* 0x040fe20003f24070 */
[----:B------:R-:W-:Y:S01]  /*75b0*/  @!P6 IMAD.IADD R22, R22, 0x1, -R29 ;  /* 0x000000011616e824 */ /* 0x000fe200078e0a1d */
[----:B------:R-:W-:-:S03]  /*75c0*/  ISETP.GT.U32.AND P2, PT, R29, R23, PT ;  /* 0x000000171d00720c */ /* 0x000fc60003f44070 */
[--C-:B------:R-:W-:Y:S01]  /*75d0*/  @!P3 IMAD.IADD R16, R16, 0x1, -R29.reuse ;  /* 0x000000011010b824 */ /* 0x100fe200078e0a1d */
[----:B------:R-:W-:Y:S01]  /*75e0*/  ISETP.GT.U32.AND P3, PT, R29, R22, PT ;  /* 0x000000161d00720c */ /* 0x000fe20003f64070 */
[--C-:B------:R-:W-:Y:S02]  /*75f0*/  @!P4 IMAD.IADD R27, R27, 0x1, -R29.reuse ;  /* 0x000000011b1bc824 */ /* 0x100fe400078e0a1d */
[--C-:B------:R-:W-:Y:S02]  /*7600*/  @!P5 IMAD.IADD R26, R26, 0x1, -R29.reuse ;  /* 0x000000011a1ad824 */ /* 0x100fe400078e0a1d */
[--C-:B------:R-:W-:Y:S02]  /*7610*/  @!P0 IMAD.IADD R25, R25, 0x1, -R29.reuse ;  /* 0x0000000119198824 */ /* 0x100fe400078e0a1d */
[--C-:B------:R-:W-:Y:S01]  /*7620*/  @!P1 IMAD.IADD R24, R24, 0x1, -R29.reuse ;  /* 0x0000000118189824 */ /* 0x100fe200078e0a1d */
[----:B------:R-:W-:Y:S01]  /*7630*/  STL [R1+0xb18], R27 ;  /* 0x000b181b01007387 */ /* 0x000fe20000100800 */
[----:B------:R-:W-:-:S03]  /*7640*/  @!P2 IMAD.IADD R23, R23, 0x1, -R29 ;  /* 0x000000011717a824 */ /* 0x000fc600078e0a1d */
[----:B------:R-:W-:Y:S01]  /*7650*/  STL [R1+0xb1c], R26 ;  /* 0x000b1c1a01007387 */ /* 0x000fe20000100800 */
[----:B------:R-:W-:-:S03]  /*7660*/  @!P3 IMAD.IADD R22, R22, 0x1, -R29 ;  /* 0x000000011616b824 */ /* 0x000fc600078e0a1d */
[----:B------:R0:W-:Y:S04]  /*7670*/  STL [R1+0xb20], R25 ;  /* 0x000b201901007387 */ /* 0x0001e80000100800 */
[----:B------:R1:W-:Y:S04]  /*7680*/  STL [R1+0xb24], R24 ;  /* 0x000b241801007387 */ /* 0x0003e80000100800 */
[----:B------:R-:W-:Y:S01]  /*7690*/  STL [R1+0xb28], R23 ;  /* 0x000b281701007387 */ /* 0x000fe20000100800 */
[C---:B------:R-:W-:Y:S01]  /*76a0*/  ISETP.GT.U32.AND P4, PT, R29.reuse, R21, PT ;  /* 0x000000151d00720c */ /* 0x040fe20003f84070 */
[----:B0-----:R-:W0:Y:S02]  /*76b0*/  LDC R25, c[0x0][0x230] ;  /* 0x00008c00ff197b82 */ /* 0x001e240000000800 */
[----:B------:R2:W-:Y:S04]  /*76c0*/  STL [R1+0xb2c], R22 ;  /* 0x000b2c1601007387 */ /* 0x0005e80000100800 */
[----:B------:R-:W3:Y:S01]  /*76d0*/  LDL.LU R14, [R1+0xb38] ;  /* 0x000b3800010e7983 */ /* 0x000ee20000300800 */
[----:B------:R-:W-:-:S03]  /*76e0*/  ISETP.GT.U32.AND P1, PT, R29, R18, PT ;  /* 0x000000121d00720c */ /* 0x000fc60003f24070 */
[----:B-1----:R-:W4:Y:S02]  /*76f0*/  LDL R24, [R1+0x7a0] ;  /* 0x0007a00001187983 */ /* 0x002f240000100800 */
[----:B------:R-:W-:Y:S01]  /*7700*/  @!P4 IMAD.IADD R21, R21, 0x1, -R29 ;  /* 0x000000011515c824 */ /* 0x000fe200078e0a1d */
[----:B------:R-:W-:-:S07]  /*7710*/  ISETP.GT.U32.AND P4, PT, R29, R12, PT ;  /* 0x0000000c1d00720c */ /* 0x000fce0003f84070 */
[----:B------:R-:W-:Y:S01]  /*7720*/  @!P1 IMAD.IADD R18, R18, 0x1, -R29 ;  /* 0x0000000112129824 */ /* 0x000fe200078e0a1d */
[----:B------:R-:W-:-:S05]  /*7730*/  ISETP.GT.U32.AND P1, PT, R29, R9, PT ;  /* 0x000000091d00720c */ /* 0x000fca0003f24070 */
[----:B------:R-:W-:-:S08]  /*7740*/  @!P4 IMAD.IADD R12, R12, 0x1, -R29 ;  /* 0x000000010c0cc824 */ /* 0x000fd000078e0a1d */
[----:B------:R-:W-:Y:S01]  /*7750*/  @!P1 IMAD.IADD R9, R9, 0x1, -R29 ;  /* 0x0000000109099824 */ /* 0x000fe200078e0a1d */
[----:B------:R-:W-:-:S13]  /*7760*/  ISETP.GT.U32.AND P1, PT, R29, R12, PT ;  /* 0x0000000c1d00720c */ /* 0x000fda0003f24070 */
[--C-:B------:R-:W-:Y:S01]  /*7770*/  @!P1 IMAD.IADD R12, R12, 0x1, -R29.reuse ;  /* 0x000000010c0c9824 */ /* 0x100fe200078e0a1d */
[C---:B------:R-:W-:Y:S02]  /*7780*/  ISETP.GT.U32.AND P6, PT, R29.reuse, R13, PT ;  /* 0x0000000d1d00720c */ /* 0x040fe40003fc4070 */
[C---:B------:R-:W-:Y:S02]  /*7790*/  ISETP.GT.U32.AND P5, PT, R29.reuse, R20, PT ;  /* 0x000000141d00720c */ /* 0x040fe40003fa4070 */
[----:B------:R-:W-:Y:S02]  /*77a0*/  ISETP.GT.U32.AND P0, PT, R29, R19, PT ;  /* 0x000000131d00720c */ /* 0x000fe40003f04070 */
[----:B---3--:R-:W-:Y:S02]  /*77b0*/  ISETP.GE.AND P1, PT, R14, RZ, PT ;  /* 0x000000ff0e00720c */ /* 0x008fe40003f26270 */
[----:B------:R-:W3:Y:S05]  /*77c0*/  LDL.LU R14, [R1+0xb34] ;  /* 0x000b3400010e7983 */ /* 0x000eea0000300800 */
[--C-:B------:R-:W-:Y:S01]  /*77d0*/  @!P6 IMAD.IADD R13, R13, 0x1, -R29.reuse ;  /* 0x000000010d0de824 */ /* 0x100fe200078e0a1d */
[C---:B------:R-:W-:Y:S01]  /*77e0*/  ISETP.GT.U32.AND P2, PT, R29.reuse, R17, PT ;  /* 0x000000111d00720c */ /* 0x040fe20003f44070 */
[--C-:B------:R-:W-:Y:S01]  /*77f0*/  @!P5 IMAD.IADD R20, R20, 0x1, -R29.reuse ;  /* 0x000000011414d824 */ /* 0x100fe200078e0a1d */
[----:B------:R-:W-:Y:S01]  /*7800*/  ISETP.GT.U32.AND P6, PT, R29, R16, PT ;  /* 0x000000101d00720c */ /* 0x000fe20003fc4070 */
[----:B------:R-:W-:Y:S01]  /*7810*/  @!P0 IMAD.IADD R19, R19, 0x1, -R29 ;  /* 0x0000000113138824 */ /* 0x000fe200078e0a1d */
[----:B------:R-:W-:Y:S01]  /*7820*/  ISETP.GT.U32.AND P3, PT, R29, R13, PT ;  /* 0x0000000d1d00720c */ /* 0x000fe20003f64070 */
[----:B0-----:R-:W-:Y:S01]  /*7830*/  VIADD R25, R25, 0x1f ;  /* 0x0000001f19197836 */ /* 0x001fe20000000000 */
[C---:B------:R-:W-:Y:S01]  /*7840*/  ISETP.GT.U32.AND P5, PT, R29.reuse, R11, PT ;  /* 0x0000000b1d00720c */ /* 0x040fe20003fa4070 */
[----:B------:R-:W3:Y:S01]  /*7850*/  LDL R26, [R1+0x9b4] ;  /* 0x0009b400011a7983 */ /* 0x000ee20000100800 */
[----:B------:R-:W-:-:S02]  /*7860*/  ISETP.GT.U32.AND P0, PT, R29, R10, PT ;  /* 0x0000000a1d00720c */ /* 0x000fc40003f04070 */
[----:B------:R-:W-:Y:S01]  /*7870*/  ISETP.GT.U32.AND P4, PT, R29, R3, PT ;  /* 0x000000031d00720c */ /* 0x000fe20003f84070 */
[----:B------:R-:W3:Y:S02]  /*7880*/  LDL R27, [R1+0x9a0] ;  /* 0x0009a000011b7983 */ /* 0x000ee40000100800 */
[--C-:B------:R-:W-:Y:S01]  /*7890*/  @!P2 IMAD.IADD R17, R17, 0x1, -R29.reuse ;  /* 0x000000011111a824 */ /* 0x100fe200078e0a1d */
[C---:B------:R-:W-:Y:S01]  /*78a0*/  ISETP.GT.U32.AND P2, PT, R29.reuse, R8, PT ;  /* 0x000000081d00720c */ /* 0x040fe20003f44070 */
[--C-:B------:R-:W-:Y:S01]  /*78b0*/  @!P6 IMAD.IADD R16, R16, 0x1, -R29.reuse ;  /* 0x000000011010e824 */ /* 0x100fe200078e0a1d */
[----:B------:R-:W-:Y:S01]  /*78c0*/  ISETP.GT.U32.AND P6, PT, R29, R7, PT ;  /* 0x000000071d00720c */ /* 0x000fe20003fc4070 */
[--C-:B------:R-:W-:Y:S01]  /*78d0*/  @!P3 IMAD.IADD R13, R13, 0x1, -R29.reuse ;  /* 0x000000010d0db824 */ /* 0x100fe200078e0a1d */
[----:B------:R-:W-:Y:S01]  /*78e0*/  ISETP.GT.U32.AND P3, PT, R29, R6, PT ;  /* 0x000000061d00720c */ /* 0x000fe20003f64070 */
[--C-:B------:R-:W-:Y:S01]  /*78f0*/  @!P5 IMAD.IADD R11, R11, 0x1, -R29.reuse ;  /* 0x000000010b0bd824 */ /* 0x100fe200078e0a1d */
[C---:B------:R-:W-:Y:S01]  /*7900*/  ISETP.GT.U32.AND P5, PT, R29.reuse, R2, PT ;  /* 0x000000021d00720c */ /* 0x040fe20003fa4070 */
[--C-:B------:R-:W-:Y:S01]  /*7910*/  @!P0 IMAD.IADD R10, R10, 0x1, -R29.reuse ;  /* 0x000000010a0a8824 */ /* 0x100fe200078e0a1d */
[----:B------:R-:W-:Y:S01]  /*7920*/  ISETP.GT.U32.AND P0, PT, R29, R0, PT ;  /* 0x000000001d00720c */ /* 0x000fe20003f04070 */
[----:B------:R-:W-:-:S04]  /*7930*/  @!P4 IMAD.IADD R3, R3, 0x1, -R29 ;  /* 0x000000010303c824 */ /* 0x000fc800078e0a1d */
[--C-:B------:R-:W-:Y:S01]  /*7940*/  @!P2 IMAD.IADD R8, R8, 0x1, -R29.reuse ;  /* 0x000000010808a824 */ /* 0x100fe200078e0a1d */
[----:B------:R-:W-:Y:S01]  /*7950*/  ISETP.GT.U32.AND P2, PT, R29, R28, PT ;  /* 0x0000001c1d00720c */ /* 0x000fe20003f44070 */
[--C-:B------:R-:W-:Y:S01]  /*7960*/  @!P6 IMAD.IADD R7, R7, 0x1, -R29.reuse ;  /* 0x000000010707e824 */ /* 0x100fe200078e0a1d */
[C---:B------:R-:W-:Y:S01]  /*7970*/  ISETP.GT.U32.AND P6, PT, R29.reuse, R11, PT ;  /* 0x0000000b1d00720c */ /* 0x040fe20003fc4070 */
[--C-:B------:R-:W-:Y:S01]  /*7980*/  @!P3 IMAD.IADD R6, R6, 0x1, -R29.reuse ;  /* 0x000000010606b824 */ /* 0x100fe200078e0a1d */
[C---:B------:R-:W-:Y:S01]  /*7990*/  ISETP.GT.U32.AND P3, PT, R29.reuse, R10, PT ;  /* 0x0000000a1d00720c */ /* 0x040fe20003f64070 */
[--C-:B------:R-:W-:Y:S01]  /*79a0*/  @!P5 IMAD.IADD R2, R2, 0x1, -R29.reuse ;  /* 0x000000010202d824 */ /* 0x100fe200078e0a1d */
[C---:B------:R-:W-:Y:S01]  /*79b0*/  ISETP.GT.U32.AND P4, PT, R29.reuse, R9, PT ;  /* 0x000000091d00720c */ /* 0x040fe20003f84070 */
[----:B------:R-:W-:Y:S01]  /*79c0*/  @!P0 IMAD.IADD R0, R0, 0x1, -R29 ;  /* 0x0000000100008824 */ /* 0x000fe200078e0a1d */
[C---:B------:R-:W-:Y:S02]  /*79d0*/  ISETP.GT.U32.AND P5, PT, R29.reuse, R8, PT ;  /* 0x000000081d00720c */ /* 0x040fe40003fa4070 */
        /* <DEDUP_REMOVED lines=11> */
[----:B------:R-:W-:Y:S01]  /*7a90*/  @!P0 IMAD.IADD R7, R7, 0x1, -R29 ;  /* 0x0000000107078824 */ /* 0x000fe200078e0a1d */
[----:B--2---:R-:W-:-:S04]  /*7aa0*/  SHF.R.S32.HI R22, RZ, 0x1f, R25 ;  /* 0x0000001fff167819 */ /* 0x004fc80000011419 */
[----:B------:R-:W-:Y:S01]  /*7ab0*/  LEA.HI R23, R22, R25, RZ, 0x5 ;  /* 0x0000001916177211 */ /* 0x000fe200078f28ff */
[----:B------:R-:W-:Y:S01]  /*7ac0*/  IMAD.MOV.U32 R25, RZ, RZ, R5 ;  /* 0x000000ffff197224 */ /* 0x000fe200078e0005 */
[----:B------:R-:W2:Y:S01]  /*7ad0*/  LDL R22, [R1+0x9a8] ;  /* 0x0009a80001167983 */ /* 0x000ea20000100800 */
[--C-:B------:R-:W-:Y:S01]  /*7ae0*/  @!P2 IMAD.IADD R6, R6, 0x1, -R29.reuse ;  /* 0x000000010606a824 */ /* 0x100fe200078e0a1d */
[----:B----4-:R-:W-:Y:S01]  /*7af0*/  ISETP.GE.AND P2, PT, R24, RZ, PT ;  /* 0x000000ff1800720c */ /* 0x010fe20003f46270 */
[--C-:B------:R-:W-:Y:S01]  /*7b00*/  @!P3 IMAD.IADD R3, R3, 0x1, -R29.reuse ;  /* 0x000000010303b824 */ /* 0x100fe200078e0a1d */
[----:B------:R-:W4:Y:S01]  /*7b10*/  LDL R5, [R1+0x9a4] ;  /* 0x0009a40001057983 */ /* 0x000f220000100800 */
[----:B------:R-:W-:Y:S02]  /*7b20*/  @!P4 IMAD.IADD R2, R2, 0x1, -R29 ;  /* 0x000000010202c824 */ /* 0x000fe400078e0a1d */
[----:B------:R-:W-:Y:S01]  /*7b30*/  @!P1 IMAD.MOV R25, RZ, RZ, -R25 ;  /* 0x000000ffff199224 */ /* 0x000fe200078e0a19 */
[----:B------:R-:W2:Y:S01]  /*7b40*/  LDL R23, [R1+0x9ac] ;  /* 0x0009ac0001177983 */ /* 0x000ea20000100800 */
[--C-:B------:R-:W-:Y:S01]  /*7b50*/  @!P6 IMAD.IADD R0, R0, 0x1, -R29.reuse ;  /* 0x000000010000e824 */ /* 0x100fe200078e0a1d */
[----:B------:R-:W-:Y:S01]  /*7b60*/  ISETP.GE.AND P1, PT, R15, RZ, PT ;  /* 0x000000ff0f00720c */ /* 0x000fe20003f26270 */
[----:B------:R-:W-:Y:S01]  /*7b70*/  @!P5 IMAD.IADD R28, R28, 0x1, -R29 ;  /* 0x000000011c1cd824 */ /* 0x000fe200078e0a1d */
[----:B------:R-:W2:Y:S04]  /*7b80*/  LDL R24, [R1+0x998] ;  /* 0x0009980001187983 */ /* 0x000ea80000100800 */
[----:B------:R-:W4:Y:S04]  /*7b90*/  LDL R29, [R1+0x9b0] ;  /* 0x0009b000011d7983 */ /* 0x000f280000100800 */
[----:B------:R-:W2:Y:S01]  /*7ba0*/  LDL.LU R15, [R1+0xb30] ;  /* 0x000b3000010f7983 */ /* 0x000ea20000300800 */
[----:B---3--:R-:W-:-:S13]  /*7bb0*/  ISETP.NE.AND P0, PT, R14, RZ, PT ;  /* 0x000000ff0e00720c */ /* 0x008fda0003f05270 */
[----:B------:R-:W-:Y:S02]  /*7bc0*/  @!P0 LOP3.LUT R25, RZ, R14, RZ, 0x33, !PT ;  /* 0x0000000eff198212 */ /* 0x000fe400078e33ff */
[----:B------:R-:W3:Y:S01]  /*7bd0*/  LDL R14, [R1+0x954] ;  /* 0x00095400010e7983 */ /* 0x000ee20000100800 */
[----:B------:R-:W-:Y:S01]  /*7be0*/  ISETP.GE.AND P3, PT, R26, RZ, PT ;  /* 0x000000ff1a00720c */ /* 0x000fe20003f66270 */
[----:B------:R-:W-:Y:S02]  /*7bf0*/  @!P2 IMAD.MOV R4, RZ, RZ, -R4 ;  /* 0x000000ffff04a224 */ /* 0x000fe400078e0a04 */
[----:B------:R0:W-:Y:S01]  /*7c00*/  STL [R1+0x194], R25 ;  /* 0x0001941901007387 */ /* 0x0001e20000100800 */
[----:B------:R-:W-:-:S03]  /*7c10*/  ISETP.GE.AND P4, PT, R27, RZ, PT ;  /* 0x000000ff1b00720c */ /* 0x000fc60003f86270 */
[----:B------:R-:W2:Y:S04]  /*7c20*/  LDL R26, [R1+0x994] ;  /* 0x00099400011a7983 */ /* 0x000ea80000100800 */
[----:B0-----:R-:W2:Y:S01]  /*7c30*/  LDL R25, [R1+0x99c] ;  /* 0x00099c0001197983 */ /* 0x001ea20000100800 */
[----:B----4-:R-:W-:Y:S02]  /*7c40*/  ISETP.GE.AND P2, PT, R29, RZ, PT ;  /* 0x000000ff1d00720c */ /* 0x010fe40003f46270 */
[----:B---3--:R-:W-:Y:S02]  /*7c50*/  ISETP.GE.AND P5, PT, R14, RZ, PT ;  /* 0x000000ff0e00720c */ /* 0x008fe40003fa6270 */
[----:B--2---:R-:W-:-:S05]  /*7c60*/  LOP3.LUT R14, RZ, R15, RZ, 0x33, !PT ;  /* 0x0000000fff0e7212 */ /* 0x004fca00078e33ff */
[----:B------:R0:W-:Y:S04]  /*7c70*/  STL [R1+0xe8], R14 ;  /* 0x0000e80e01007387 */ /* 0x0001e80000100800 */
[----:B------:R-:W2:Y:S04]  /*7c80*/  LDL R27, [R1+0x990] ;  /* 0x00099000011b7983 */ /* 0x000ea80000100800 */
[----:B0-----:R-:W3:Y:S04]  /*7c90*/  LDL.LU R14, [R1+0x5c] ;  /* 0x00005c00010e7983 */ /* 0x001ee80000300800 */
[----:B------:R-:W4:Y:S04]  /*7ca0*/  LDL R29, [R1+0x98c] ;  /* 0x00098c00011d7983 */ /* 0x000f280000100800 */
[----:B------:R0:W-:Y:S04]  /*7cb0*/  STL [R1+0x1ec], R4 ;  /* 0x0001ec0401007387 */ /* 0x0001e80000100800 */
[----:B0-----:R-:W2:Y:S01]  /*7cc0*/  LDL.LU R4, [R1+0x58] ;  /* 0x0000580001047983 */ /* 0x001ea20000300800 */
[----:B---3--:R-:W-:Y:S01]  /*7cd0*/  @!P1 IMAD.MOV R14, RZ, RZ, -R14 ;  /* 0x000000ffff0e9224 */ /* 0x008fe200078e0a0e */
[----:B------:R-:W-:-:S02]  /*7ce0*/  ISETP.GE.AND P1, PT, R5, RZ, PT ;  /* 0x000000ff0500720c */ /* 0x000fc40003f26270 */
[----:B------:R-:W3:Y:S04]  /*7cf0*/  LDL R5, [R1+0x988] ;  /* 0x0009880001057983 */ /* 0x000ee80000100800 */
[----:B------:R0:W-:Y:S04]  /*7d00*/  STL [R1+0x1e8], R14 ;  /* 0x0001e80e01007387 */ /* 0x0001e80000100800 */
[----:B0-----:R-:W4:Y:S01]  /*7d10*/  LDL.LU R14, [R1+0x54] ;  /* 0x00005400010e7983 */ /* 0x001f220000300800 */
[----:B--2---:R-:W-:Y:S01]  /*7d20*/  @!P5 IMAD.MOV R4, RZ, RZ, -R4 ;  /* 0x000000ffff04d224 */ /* 0x004fe200078e0a04 */
[----:B------:R-:W-:-:S02]  /*7d30*/  ISETP.GE.AND P5, PT, R22, RZ, PT ;  /* 0x000000ff1600720c */ /* 0x000fc40003fa6270 */
[----:B------:R-:W2:Y:S04]  /*7d40*/  LDL R22, [R1+0x980] ;  /* 0x0009800001167983 */ /* 0x000ea80000100800 */
[----:B------:R0:W-:Y:S04]  /*7d50*/  STL [R1+0x1e4], R4 ;  /* 0x0001e40401007387 */ /* 0x0001e80000100800 */
[----:B0-----:R-:W3:Y:S01]  /*7d60*/  LDL.LU R4, [R1+0x50] ;  /* 0x0000500001047983 */ /* 0x001ee20000300800 */
[----:B----4-:R-:W-:Y:S01]  /*7d70*/  @!P3 IMAD.MOV R14, RZ, RZ, -R14 ;  /* 0x000000ffff0eb224 */ /* 0x010fe200078e0a0e */
[----:B------:R-:W-:-:S02]  /*7d80*/  ISETP.GE.AND P3, PT, R23, RZ, PT ;  /* 0x000000ff1700720c */ /* 0x000fc40003f66270 */
        /* <DEDUP_REMOVED lines=379> */
[----:B------:R-:W-:-:S04]  /*9540*/  ISETP.GE.AND P4, PT, R27, RZ, PT ;  /* 0x000000ff1b00720c */ /* 0x000fc80003f86270 */
[----:B------:R0:W-:Y:S04]  /*9550*/  STL [R1+0x60], R14 ;  /* 0x0000600e01007387 */ /* 0x0001e80000100800 */
[----:B0-----:R-:W3:Y:S01]  /*9560*/  LDL.LU R14, [R1+0x160] ;  /* 0x00016000010e7983 */ /* 0x001ee20000300800 */
[----:B--2---:R-:W-:-:S03]  /*9570*/  @!P2 IMAD.MOV R4, RZ, RZ, -R4 ;  /* 0x000000ffff04a224 */ /* 0x004fc600078e0a04 */
[----:B------:R-:W2:Y:S04]  /*9580*/  LDL R27, [R1+0x84c] ;  /* 0x00084c00011b7983 */ /* 0x000ea80000100800 */
[----:B------:R0:W-:Y:S04]  /*9590*/  STL [R1+0x5c], R4 ;  /* 0x00005c0401007387 */ /* 0x0001e80000100800 */
[----:B0-----:R-:W4:Y:S01]  /*95a0*/  LDL.LU R4, [R1+0x12c] ;  /* 0x00012c0001047983 */ /* 0x001f220000300800 */
[----:B------:R-:W-:-:S03]  /*95b0*/  ISETP.GE.AND P2, PT, R29, RZ, PT ;  /* 0x000000ff1d00720c */ /* 0x000fc60003f46270 */
[----:B------:R-:W2:Y:S01]  /*95c0*/  LDL R29, [R1+0x848] ;  /* 0x00084800011d7983 */ /* 0x000ea20000100800 */
[----:B---3--:R-:W-:Y:S01]  /*95d0*/  @!P1 IMAD.MOV R14, RZ, RZ, -R14 ;  /* 0x000000ffff0e9224 */ /* 0x008fe200078e0a0e */
[----:B------:R-:W-:Y:S02]  /*95e0*/  ISETP.GE.AND P1, PT, R5, RZ, PT ;  /* 0x000000ff0500720c */ /* 0x000fe40003f26270 */
[----:B------:R-:W3:Y:S04]  /*95f0*/  LDL.LU R5, [R1+0x13c] ;  /* 0x00013c0001057983 */ /* 0x000ee80000300800 */
[----:B------:R0:W-:Y:S04]  /*9600*/  STL [R1+0x58], R14 ;  /* 0x0000580e01007387 */ /* 0x0001e80000100800 */
[----:B0-----:R-:W2:Y:S01]  /*9610*/  LDL R14, [R1+0x844] ;  /* 0x00084400010e7983 */ /* 0x001ea20000100800 */
[----:B----4-:R-:W-:-:S05]  /*9620*/  @!P5 IMAD.MOV R4, RZ, RZ, -R4 ;  /* 0x000000ffff04d224 */ /* 0x010fca00078e0a04 */
[----:B------:R0:W-:Y:S04]  /*9630*/  STL [R1+0x54], R4 ;  /* 0x0000540401007387 */ /* 0x0001e80000100800 */
[----:B0-----:R-:W4:Y:S01]  /*9640*/  LDL.LU R4, [R1+0x144] ;  /* 0x0001440001047983 */ /* 0x001f220000300800 */
[----:B------:R-:W-:Y:S02]  /*9650*/  ISETP.GE.AND P5, PT, R22, RZ, PT ;  /* 0x000000ff1600720c */ /* 0x000fe40003fa6270 */
[----:B------:R-:W-:Y:S01]  /*9660*/  ISETP.NE.AND P0, PT, R15, RZ, PT ;  /* 0x000000ff0f00720c */ /* 0x000fe20003f05270 */
[----:B------:R-:W2:Y:S04]  /*9670*/  LDL R22, [R1+0x840] ;  /* 0x0008400001167983 */ /* 0x000ea80000100800 */
[----:B------:R-:W2:Y:S01]  /*9680*/  LDL.LU R15, [R1+0xdc] ;  /* 0x0000dc00010f7983 */ /* 0x000ea20000300800 */
[----:B---3--:R-:W-:-:S05]  /*9690*/  @!P3 IMAD.MOV R5, RZ, RZ, -R5 ;  /* 0x000000ffff05b224 */ /* 0x008fca00078e0a05 */
[----:B------:R0:W-:Y:S04]  /*96a0*/  STL [R1+0x50], R5 ;  /* 0x0000500501007387 */ /* 0x0001e80000100800 */
[----:B0-----:R-:W3:Y:S01]  /*96b0*/  LDL R5, [R1+0x83c] ;  /* 0x00083c0001057983 */ /* 0x001ee20000100800 */
[----:B----4-:R-:W-:-:S05]  /*96c0*/  @!P4 IMAD.MOV R4, RZ, RZ, -R4 ;  /* 0x000000ffff04c224 */ /* 0x010fca00078e0a04 */
[----:B------:R0:W-:Y:S04]  /*96d0*/  STL [R1+0x4c], R4 ;  /* 0x00004c0401007387 */ /* 0x0001e80000100800 */
[----:B0-----:R-:W4:Y:S01]  /*96e0*/  LDL.LU R4, [R1+0xec] ;  /* 0x0000ec0001047983 */ /* 0x001f220000300800 */
[----:B--2---:R-:W-:Y:S01]  /*96f0*/  @!P2 IMAD.MOV R15, RZ, RZ, -R15 ;  /* 0x000000ffff0fa224 */ /* 0x004fe200078e0a0f */
[----:B------:R-:W-:Y:S02]  /*9700*/  ISETP.GE.AND P3, PT, R23, RZ, PT ;  /* 0x000000ff1700720c */ /* 0x000fe40003f66270 */
[----:B------:R-:W2:Y:S01]  /*9710*/  LDL R23, [R1+0x838] ;  /* 0x0008380001177983 */ /* 0x000ea20000100800 */
[----:B------:R-:W-:Y:S02]  /*9720*/  ISETP.GE.AND P4, PT, R24, RZ, PT ;  /* 0x000000ff1800720c */ /* 0x000fe40003f86270 */
[----:B------:R-:W-:Y:S01]  /*9730*/  ISETP.GE.AND P2, PT, R25, RZ, PT ;  /* 0x000000ff1900720c */ /* 0x000fe20003f46270 */
[----:B------:R0:W-:Y:S04]  /*9740*/  STL [R1+0x48], R15 ;  /* 0x0000480f01007387 */ /* 0x0001e80000100800 */
[----:B0-----:R-:W3:Y:S04]  /*9750*/  LDL.LU R15, [R1+0xf4] ;  /* 0x0000f400010f7983 */ /* 0x001ee80000300800 */
[----:B------:R-:W2:Y:S04]  /*9760*/  LDL R24, [R1+0x834] ;  /* 0x0008340001187983 */ /* 0x000ea80000100800 */
[----:B------:R-:W2:Y:S01]  /*9770*/  LDL R25, [R1+0x830] ;  /* 0x0008300001197983 */ /* 0x000ea20000100800 */
[----:B----4-:R-:W-:-:S05]  /*9780*/  @!P1 IMAD.MOV R4, RZ, RZ, -R4 ;  /* 0x000000ffff049224 */ /* 0x010fca00078e0a04 */
[----:B------:R0:W-:Y:S04]  /*9790*/  STL [R1+0x44], R4 ;  /* 0x0000440401007387 */ /* 0x0001e80000100800 */
[----:B0-----:R-:W4:Y:S01]  /*97a0*/  LDL.LU R4, [R1+0xf8] ;  /* 0x0000f80001047983 */ /* 0x001f220000300800 */
[----:B---3--:R-:W-:Y:S01]  /*97b0*/  @!P5 IMAD.MOV R15, RZ, RZ, -R15 ;  /* 0x000000ffff0fd224 */ /* 0x008fe200078e0a0f */
[----:B------:R-:W-:Y:S02]  /*97c0*/  ISETP.GE.AND P1, PT, R26, RZ, PT ;  /* 0x000000ff1a00720c */ /* 0x000fe40003f26270 */
[----:B------:R-:W3:Y:S01]  /*97d0*/  LDL R26, [R1+0x82c] ;  /* 0x00082c00011a7983 */ /* 0x000ee20000100800 */
[----:B------:R-:W-:-:S03]  /*97e0*/  ISETP.GE.AND P5, PT, R27, RZ, PT ;  /* 0x000000ff1b00720c */ /* 0x000fc60003fa6270 */
[----:B------:R0:W-:Y:S04]  /*97f0*/  STL [R1+0x40], R15 ;  /* 0x0000400f01007387 */ /* 0x0001e80000100800 */
[----:B0-----:R-:W2:Y:S04]  /*9800*/  LDL.LU R15, [R1+0xfc] ;  /* 0x0000fc00010f7983 */ /* 0x001ea80000300800 */
[----:B------:R-:W3:Y:S01]  /*9810*/  LDL R27, [R1+0x828] ;  /* 0x00082800011b7983 */ /* 0x000ee20000100800 */
[----:B----4-:R-:W-:Y:S01]  /*9820*/  @!P3 IMAD.MOV R4, RZ, RZ, -R4 ;  /* 0x000000ffff04b224 */ /* 0x010fe200078e0a04 */
[----:B------:R-:W-:-:S02]  /*9830*/  ISETP.GE.AND P3, PT, R29, RZ, PT ;  /* 0x000000ff1d00720c */ /* 0x000fc40003f66270 */
[----:B------:R-:W4:Y:S04]  /*9840*/  LDL R29, [R1+0x824] ;  /* 0x00082400011d7983 */ /* 0x000f280000100800 */
[----:B------:R0:W-:Y:S04]  /*9850*/  STL [R1+0x3c], R4 ;  /* 0x00003c0401007387 */ /* 0x0001e80000100800 */
[----:B0-----:R-:W3:Y:S01]  /*9860*/  LDL.LU R4, [R1+0xe4] ;  /* 0x0000e40001047983 */ /* 0x001ee20000300800 */
[----:B--2---:R-:W-:Y:S01]  /*9870*/  @!P4 IMAD.MOV R15, RZ, RZ, -R15 ;  /* 0x000000ffff0fc224 */ /* 0x004fe200078e0a0f */
[----:B------:R-:W-:-:S04]  /*9880*/  ISETP.GE.AND P4, PT, R14, RZ, PT ;  /* 0x000000ff0e00720c */ /* 0x000fc80003f86270 */
[----:B------:R0:W-:Y:S04]  /*9890*/  STL [R1+0x38], R15 ;  /* 0x0000380f01007387 */ /* 0x0001e80000100800 */
[----:B0-----:R-:W2:Y:S04]  /*98a0*/  LDL R15, [R1+0x820] ;  /* 0x00082000010f7983 */ /* 0x001ea80000100800 */
[----:B------:R-:W4:Y:S01]  /*98b0*/  LDL.LU R14, [R1+0xe0] ;  /* 0x0000e000010e7983 */ /* 0x000f220000300800 */
[----:B---3--:R-:W-:Y:S01]  /*98c0*/  @!P2 IMAD.MOV R4, RZ, RZ, -R4 ;  /* 0x000000ffff04a224 */ /* 0x008fe200078e0a04 */
[----:B------:R-:W-:-:S04]  /*98d0*/  ISETP.GE.AND P2, PT, R22, RZ, PT ;  /* 0x000000ff1600720c */ /* 0x000fc80003f46270 */
[----:B------:R0:W-:Y:S04]  /*98e0*/  STL [R1+0x34], R4 ;  /* 0x0000340401007387 */ /* 0x0001e80000100800 */
[----:B0-----:R-:W3:Y:S04]  /*98f0*/  LDL R4, [R1+0x81c] ;  /* 0x00081c0001047983 */ /* 0x001ee80000100800 */
[----:B------:R-:W2:Y:S01]  /*9900*/  LDL.LU R22, [R1+0x2c] ;  /* 0x00002c0001167983 */ /* 0x000ea20000300800 */
[----:B----4-:R-:W-:Y:S01]  /*9910*/  @!P1 IMAD.MOV R14, RZ, RZ, -R14 ;  /* 0x000000ffff0e9224 */ /* 0x010fe200078e0a0e */
[----:B------:R-:W-:-:S04]  /*9920*/  ISETP.GE.AND P1, PT, R5, RZ, PT ;  /* 0x000000ff0500720c */ /* 0x000fc80003f26270 */
[----:B------:R0:W-:Y:S04]  /*9930*/  STL [R1+0x30], R14 ;  /* 0x0000300e01007387 */ /* 0x0001e80000100800 */
[----:B0-----:R-:W4:Y:S04]  /*9940*/  LDL.LU R14, [R1+0x28] ;  /* 0x00002800010e7983 */ /* 0x001f280000300800 */
[----:B------:R-:W3:Y:S01]  /*9950*/  LDL R5, [R1+0x818] ;  /* 0x0008180001057983 */ /* 0x000ee20000100800 */
[----:B--2---:R-:W-:Y:S01]  /*9960*/  @!P5 IMAD.MOV R22, RZ, RZ, -R22 ;  /* 0x000000ffff16d224 */ /* 0x004fe200078e0a16 */
[----:B------:R-:W-:-:S04]  /*9970*/  ISETP.GE.AND P5, PT, R23, RZ, PT ;  /* 0x000000ff1700720c */ /* 0x000fc80003fa6270 */
[----:B------:R0:W-:Y:S04]  /*9980*/  STL [R1+0x2c], R22 ;  /* 0x00002c1601007387 */ /* 0x0001e80000100800 */
[----:B0-----:R-:W2:Y:S04]  /*9990*/  LDL.LU R22, [R1+0xb2c] ;  /* 0x000b2c0001167983 */ /* 0x001ea80000300800 */
[----:B------:R-:W3:Y:S01]  /*99a0*/  LDL.LU R23, [R1+0x24] ;  /* 0x0000240001177983 */ /* 0x000ee20000300800 */
[----:B----4-:R-:W-:Y:S01]  /*99b0*/  @!P3 IMAD.MOV R14, RZ, RZ, -R14 ;  /* 0x000000ffff0eb224 */ /* 0x010fe200078e0a0e */
[----:B------:R-:W-:-:S04]  /*99c0*/  ISETP.GE.AND P3, PT, R24, RZ, PT ;  /* 0x000000ff1800720c */ /* 0x000fc80003f66270 */
[----:B------:R0:W-:Y:S04]  /*99d0*/  STL [R1+0x28], R14 ;  /* 0x0000280e01007387 */ /* 0x0001e80000100800 */
[----:B0-----:R-:W4:Y:S04]  /*99e0*/  LDL R14, [R1+0x814] ;  /* 0x00081400010e7983 */ /* 0x001f280000100800 */
[----:B------:R-:W2:Y:S01]  /*99f0*/  LDL.LU R24, [R1+0x20] ;  /* 0x0000200001187983 */ /* 0x000ea20000300800 */
[----:B---3--:R-:W-:Y:S01]  /*9a00*/  @!P4 IMAD.MOV R23, RZ, RZ, -R23 ;  /* 0x000000ffff17c224 */ /* 0x008fe200078e0a17 */
[----:B------:R-:W-:-:S04]  /*9a10*/  ISETP.GE.AND P4, PT, R25, RZ, PT ;  /* 0x000000ff1900720c */ /* 0x000fc80003f86270 */
[----:B------:R0:W-:Y:S04]  /*9a20*/  STL [R1+0x24], R23 ;  /* 0x0000241701007387 */ /* 0x0001e80000100800 */
[----:B0-----:R-:W3:Y:S04]  /*9a30*/  LDL.LU R23, [R1+0xb28] ;  /* 0x000b280001177983 */ /* 0x001ee80000300800 */
[----:B------:R-:W4:Y:S01]  /*9a40*/  LDL.LU R25, [R1+0x1c] ;  /* 0x00001c0001197983 */ /* 0x000f220000300800 */
        /* <DEDUP_REMOVED lines=8> */
[----:B0-----:R-:W4:Y:S04]  /*9ad0*/  LDL.LU R25, [R1+0xb20] ;  /* 0x000b200001197983 */ /* 0x001f280000300800 */
        /* <DEDUP_REMOVED lines=19> */
[----:B0-----:R-:W3:Y:S04]  /*9c10*/  LDL R15, [R1+0x808] ;  /* 0x00080800010f7983 */ /* 0x001ee80000100800 */
[----:B------:R-:W4:Y:S01]  /*9c20*/  LDL.LU R5, [R1+0x4] ;  /* 0x0000040001057983 */ /* 0x000f220000300800 */
[----:B--2---:R-:W-:Y:S01]  /*9c30*/  @!P1 IMAD.MOV R4, RZ, RZ, -R4 ;  /* 0x000000ffff049224 */ /* 0x004fe200078e0a04 */
[----:B------:R-:W-:-:S04]  /*9c40*/  ISETP.GE.AND P1, PT, R14, RZ, PT ;  /* 0x000000ff0e00720c */ /* 0x000fc80003f26270 */
[----:B------:R0:W-:Y:S04]  /*9c50*/  STL [R1+0xa8c], R4 ;  /* 0x000a8c0401007387 */ /* 0x0001e80000100800 */
[----:B0-----:R-:W2:Y:S04]  /*9c60*/  LDL R4, [R1+0x80c] ;  /* 0x00080c0001047983 */ /* 0x001ea80000100800 */
[----:B------:R-:W3:Y:S01]  /*9c70*/  LDL.LU R14, [R1] ;  /* 0x00000000010e7983 */ /* 0x000ee20000300800 */
[----:B----4-:R-:W-:-:S05]  /*9c80*/  @!P5 IMAD.MOV R5, RZ, RZ, -R5 ;  /* 0x000000ffff05d224 */ /* 0x010fca00078e0a05 */
[----:B------:R0:W-:Y:S04]  /*9c90*/  STL [R1+0xa90], R5 ;  /* 0x000a900501007387 */ /* 0x0001e80000100800 */
[----:B0-----:R-:W4:Y:S01]  /*9ca0*/  LDL R5, [R1+0x810] ;  /* 0x0008100001057983 */ /* 0x001f220000100800 */
[----:B------:R-:W-:Y:S02]  /*9cb0*/  @!P4 IMAD.MOV R27, RZ, RZ, -R27 ;  /* 0x000000ffff1bc224 */ /* 0x000fe400078e0a1b */
[----:B---3--:R-:W-:Y:S01]  /*9cc0*/  @!P3 IMAD.MOV R14, RZ, RZ, -R14 ;  /* 0x000000ffff0eb224 */ /* 0x008fe200078e0a0e */
[----:B--2---:R-:W-:Y:S01]  /*9cd0*/  ISETP.GE.AND P3, PT, R4, RZ, PT ;  /* 0x000000ff0400720c */ /* 0x004fe20003f66270 */
[----:B------:R-:W-:Y:S01]  /*9ce0*/  @!P2 IMAD.MOV R26, RZ, RZ, -R26 ;  /* 0x000000ffff1aa224 */ /* 0x000fe200078e0a1a */
[----:B------:R-:W-:-:S02]  /*9cf0*/  ISETP.GE.AND P4, PT, R15, RZ, PT ;  /* 0x000000ff0f00720c */ /* 0x000fc40003f86270 */
[----:B------:R-:W-:Y:S02]  /*9d00*/  ISETP.GE.AND P2, PT, R29, RZ, PT ;  /* 0x000000ff1d00720c */ /* 0x000fe40003f46270 */
[----:B----4-:R-:W-:Y:S02]  /*9d10*/  ISETP.GE.AND P5, PT, R5, RZ, PT ;  /* 0x000000ff0500720c */ /* 0x010fe40003fa6270 */
[----:B------:R-:W2:Y:S04]  /*9d20*/  LDL R5, [R1+0x7f4] ;  /* 0x0007f40001057983 */ /* 0x000ea80000100800 */
[----:B------:R0:W-:Y:S04]  /*9d30*/  STL [R1+0xa94], R14 ;  /* 0x000a940e01007387 */ /* 0x0001e80000100800 */
[----:B------:R-:W3:Y:S04]  /*9d40*/  LDL R4, [R1+0x7f0] ;  /* 0x0007f00001047983 */ /* 0x000ee80000100800 */
[----:B0-----:R-:W4:Y:S04]  /*9d50*/  LDL R14, [R1+0x7f8] ;  /* 0x0007f800010e7983 */ /* 0x001f280000100800 */
[----:B------:R0:W-:Y:S04]  /*9d60*/  STL [R1+0xa98], R27 ;  /* 0x000a981b01007387 */ /* 0x0001e80000100800 */
[----:B------:R-:W3:Y:S04]  /*9d70*/  LDL R15, [R1+0x7ec] ;  /* 0x0007ec00010f7983 */ /* 0x000ee80000100800 */
[----:B0-----:R-:W3:Y:S04]  /*9d80*/  LDL R27, [R1+0x7fc] ;  /* 0x0007fc00011b7983 */ /* 0x001ee80000100800 */
[----:B------:R0:W-:Y:S04]  /*9d90*/  STL [R1+0xa9c], R26 ;  /* 0x000a9c1a01007387 */ /* 0x0001e80000100800 */
[----:B------:R-:W3:Y:S04]  /*9da0*/  LDL R29, [R1+0x7e8] ;  /* 0x0007e800011d7983 */ /* 0x000ee80000100800 */
[----:B0-----:R-:W3:Y:S01]  /*9db0*/  LDL R26, [R1+0x800] ;  /* 0x00080000011a7983 */ /* 0x001ee20000100800 */
[----:B------:R-:W-:-:S02]  /*9dc0*/  @!P1 IMAD.MOV R25, RZ, RZ, -R25 ;  /* 0x000000ffff199224 */ /* 0x000fc400078e0a19 */
[----:B------:R-:W-:-:S03]  /*9dd0*/  @!P5 IMAD.MOV R24, RZ, RZ, -R24 ;  /* 0x000000ffff18d224 */ /* 0x000fc600078e0a18 */
[----:B------:R-:W-:Y:S01]  /*9de0*/  STL [R1+0xaa0], R25 ;  /* 0x000aa01901007387 */ /* 0x000fe20000100800 */
[----:B------:R-:W-:Y:S02]  /*9df0*/  @!P3 IMAD.MOV R23, RZ, RZ, -R23 ;  /* 0x000000ffff17b224 */ /* 0x000fe400078e0a17 */
[----:B------:R-:W-:Y:S02]  /*9e00*/  @!P4 IMAD.MOV R22, RZ, RZ, -R22 ;  /* 0x000000ffff16c224 */ /* 0x000fe400078e0a16 */
[----:B------:R-:W-:Y:S01]  /*9e10*/  @!P2 IMAD.MOV R21, RZ, RZ, -R21 ;  /* 0x000000ffff15a224 */ /* 0x000fe200078e0a15 */
[----:B--2---:R-:W-:Y:S02]  /*9e20*/  ISETP.GE.AND P4, PT, R5, RZ, PT ;  /* 0x000000ff0500720c */ /* 0x004fe40003f86270 */
[----:B----4-:R-:W-:Y:S02]  /*9e30*/  ISETP.GE.AND P3, PT, R14, RZ, PT ;  /* 0x000000ff0e00720c */ /* 0x010fe40003f66270 */
[----:B---3--:R-:W-:-:S02]  /*9e40*/  ISETP.GE.AND P5, PT, R27, RZ, PT ;  /* 0x000000ff1b00720c */ /* 0x008fc40003fa6270 */
[----:B------:R-:W-:Y:S02]  /*9e50*/  ISETP.GE.AND P1, PT, R26, RZ, PT ;  /* 0x000000ff1a00720c */ /* 0x000fe40003f26270 */
[----:B------:R-:W2:Y:S04]  /*9e60*/  LDL R26, [R1+0x7e4] ;  /* 0x0007e400011a7983 */ /* 0x000ea80000100800 */
[----:B------:R0:W-:Y:S04]  /*9e70*/  STL [R1+0xaa4], R24 ;  /* 0x000aa41801007387 */ /* 0x0001e80000100800 */
[----:B------:R-:W3:Y:S04]  /*9e80*/  LDL R27, [R1+0x7e0] ;  /* 0x0007e000011b7983 */ /* 0x000ee80000100800 */
[----:B------:R-:W-:Y:S04]  /*9e90*/  STL [R1+0xaa8], R23 ;  /* 0x000aa81701007387 */ /* 0x000fe80000100800 */
[----:B------:R-:W4:Y:S04]  /*9ea0*/  LDL R14, [R1+0x7dc] ;  /* 0x0007dc00010e7983 */ /* 0x000f280000100800 */
[----:B------:R-:W-:Y:S04]  /*9eb0*/  STL [R1+0xaac], R22 ;  /* 0x000aac1601007387 */ /* 0x000fe80000100800 */
[----:B------:R-:W4:Y:S01]  /*9ec0*/  LDL R5, [R1+0x7d0] ;  /* 0x0007d00001057983 */ /* 0x000f220000100800 */
[----:B------:R-:W-:Y:S01]  /*9ed0*/  @!P1 IMAD.MOV R20, RZ, RZ, -R20 ;  /* 0x000000ffff149224 */ /* 0x000fe200078e0a14 */
[----:B------:R-:W-:Y:S01]  /*9ee0*/  ISETP.GE.AND P2, PT, R4, RZ, PT ;  /* 0x000000ff0400720c */ /* 0x000fe20003f46270 */
[----:B------:R-:W-:Y:S01]  /*9ef0*/  @!P5 IMAD.MOV R19, RZ, RZ, -R19 ;  /* 0x000000ffff13d224 */ /* 0x000fe200078e0a13 */
[----:B------:R-:W-:Y:S01]  /*9f00*/  STL [R1+0xab0], R21 ;  /* 0x000ab01501007387 */ /* 0x000fe20000100800 */
[----:B------:R-:W-:-:S03]  /*9f10*/  ISETP.GE.AND P1, PT, R15, RZ, PT ;  /* 0x000000ff0f00720c */ /* 0x000fc60003f26270 */
[----:B------:R-:W4:Y:S01]  /*9f20*/  LDL R4, [R1+0x7cc] ;  /* 0x0007cc0001047983 */ /* 0x000f220000100800 */
[----:B------:R-:W-:-:S03]  /*9f30*/  ISETP.GE.AND P5, PT, R29, RZ, PT ;  /* 0x000000ff1d00720c */ /* 0x000fc60003fa6270 */
[----:B------:R-:W-:Y:S04]  /*9f40*/  STL [R1+0xab4], R20 ;  /* 0x000ab41401007387 */ /* 0x000fe80000100800 */
[----:B------:R-:W4:Y:S04]  /*9f50*/  LDL R15, [R1+0x7c8] ;  /* 0x0007c800010f7983 */ /* 0x000f280000100800 */
[----:B------:R-:W-:Y:S04]  /*9f60*/  STL [R1+0xab8], R19 ;  /* 0x000ab81301007387 */ /* 0x000fe80000100800 */
[----:B------:R-:W4:Y:S01]  /*9f70*/  LDL R29, [R1+0x7c4] ;  /* 0x0007c400011d7983 */ /* 0x000f220000100800 */
[----:B------:R-:W-:-:S02]  /*9f80*/  @!P3 IMAD.MOV R18, RZ, RZ, -R18 ;  /* 0x000000ffff12b224 */ /* 0x000fc400078e0a12 */
[----:B------:R-:W-:Y:S02]  /*9f90*/  @!P4 IMAD.MOV R17, RZ, RZ, -R17 ;  /* 0x000000ffff11c224 */ /* 0x000fe400078e0a11 */
[----:B------:R-:W-:Y:S01]  /*9fa0*/  @!P2 IMAD.MOV R16, RZ, RZ, -R16 ;  /* 0x000000ffff10a224 */ /* 0x000fe200078e0a10 */
[----:B------:R-:W-:Y:S01]  /*9fb0*/  STL [R1+0xabc], R18 ;  /* 0x000abc1201007387 */ /* 0x000fe20000100800 */
[----:B------:R-:W-:-:S03]  /*9fc0*/  @!P1 IMAD.MOV R13, RZ, RZ, -R13 ;  /* 0x000000ffff0d9224 */ /* 0x000fc600078e0a0d */
[----:B------:R-:W-:Y:S01]  /*9fd0*/  STL [R1+0xac0], R17 ;  /* 0x000ac01101007387 */ /* 0x000fe20000100800 */
[----:B------:R-:W-:-:S03]  /*9fe0*/  @!P5 IMAD.MOV R12, RZ, RZ, -R12 ;  /* 0x000000ffff0cd224 */ /* 0x000fc600078e0a0c */
[----:B0-----:R-:W4:Y:S04]  /*9ff0*/  LDL R24, [R1+0x7c0] ;  /* 0x0007c00001187983 */ /* 0x001f280000100800 */
[----:B------:R-:W-:Y:S04]  /*a000*/  STL [R1+0xac4], R16 ;  /* 0x000ac41001007387 */ /* 0x000fe80000100800 */
[----:B------:R-:W4:Y:S01]  /*a010*/  LDL R25, [R1+0x7bc] ;  /* 0x0007bc0001197983 */ /* 0x000f220000100800 */
[----:B--2---:R-:W-:-:S03]  /*a020*/  ISETP.GE.AND P3, PT, R26, RZ, PT ;  /* 0x000000ff1a00720c */ /* 0x004fc60003f66270 */
[----:B------:R-:W2:Y:S01]  /*a030*/  LDL R26, [R1+0x7b8] ;  /* 0x0007b800011a7983 */ /* 0x000ea20000100800 */
[----:B---3--:R-:W-:Y:S02]  /*a040*/  ISETP.GE.AND P4, PT, R27, RZ, PT ;  /* 0x000000ff1b00720c */ /* 0x008fe40003f86270 */
[----:B----4-:R-:W-:-:S07]  /*a050*/  ISETP.GE.AND P2, PT, R14, RZ, PT ;  /* 0x000000ff0e00720c */ /* 0x010fce0003f46270 */
[----:B------:R-:W-:Y:S01]  /*a060*/  @!P3 IMAD.MOV R11, RZ, RZ, -R11 ;  /* 0x000000ffff0bb224 */ /* 0x000fe200078e0a0b */
[----:B------:R-:W-:-:S03]  /*a070*/  ISETP.GE.AND P1, PT, R5, RZ, PT ;  /* 0x000000ff0500720c */ /* 0x000fc60003f26270 */
[----:B------:R-:W-:Y:S01]  /*a080*/  @!P4 IMAD.MOV R10, RZ, RZ, -R10 ;  /* 0x000000ffff0ac224 */ /* 0x000fe200078e0a0a */
[----:B------:R-:W-:Y:S04]  /*a090*/  STL [R1+0xac8], R13 ;  /* 0x000ac80d01007387 */ /* 0x000fe80000100800 */
[----:B------:R-:W-:Y:S01]  /*a0a0*/  STL [R1+0xacc], R12 ;  /* 0x000acc0c01007387 */ /* 0x000fe20000100800 */
[----:B------:R-:W-:-:S03]  /*a0b0*/  @!P2 IMAD.MOV R9, RZ, RZ, -R9 ;  /* 0x000000ffff09a224 */ /* 0x000fc600078e0a09 */
[----:B------:R-:W-:Y:S01]  /*a0c0*/  STL [R1+0xad0], R11 ;  /* 0x000ad00b01007387 */ /* 0x000fe20000100800 */
[----:B------:R-:W-:-:S03]  /*a0d0*/  ISETP.GE.AND P5, PT, R4, RZ, PT ;  /* 0x000000ff0400720c */ /* 0x000fc60003fa6270 */
[----:B------:R-:W-:Y:S01]  /*a0e0*/  STL [R1+0xad4], R10 ;  /* 0x000ad40a01007387 */ /* 0x000fe20000100800 */
[----:B------:R-:W-:-:S03]  /*a0f0*/  @!P1 IMAD.MOV R8, RZ, RZ, -R8 ;  /* 0x000000ffff089224 */ /* 0x000fc600078e0a08 */
[----:B------:R-:W3:Y:S01]  /*a100*/  LDL.LU R27, [R1+0x1ec] ;  /* 0x0001ec00011b7983 */ /* 0x000ee20000300800 */
[----:B------:R-:W-:-:S03]  /*a110*/  ISETP.GE.AND P3, PT, R15, RZ, PT ;  /* 0x000000ff0f00720c */ /* 0x000fc60003f66270 */
[----:B------:R-:W4:Y:S01]  /*a120*/  LDL.LU R14, [R1+0x1e8] ;  /* 0x0001e800010e7983 */ /* 0x000f220000300800 */
[----:B------:R-:W-:-:S03]  /*a130*/  ISETP.GE.AND P4, PT, R29, RZ, PT ;  /* 0x000000ff1d00720c */ /* 0x000fc60003f86270 */
[----:B------:R-:W4:Y:S04]  /*a140*/  LDL.LU R5, [R1+0x1e4] ;  /* 0x0001e40001057983 */ /* 0x000f280000300800 */
[----:B------:R-:W4:Y:S04]  /*a150*/  LDL.LU R4, [R1+0x1e0] ;  /* 0x0001e00001047983 */ /* 0x000f280000300800 */
[----:B------:R-:W4:Y:S04]  /*a160*/  LDL.LU R15, [R1+0x1d8] ;  /* 0x0001d800010f7983 */ /* 0x000f280000300800 */
[----:B------:R-:W4:Y:S04]  /*a170*/  LDL.LU R29, [R1+0x1d4] ;  /* 0x0001d400011d7983 */ /* 0x000f280000300800 */
[----:B------:R-:W-:Y:S04]  /*a180*/  STL [R1+0xad8], R9 ;  /* 0x000ad80901007387 */ /* 0x000fe80000100800 */
[----:B------:R0:W-:Y:S04]  /*a190*/  STL [R1+0xa80], R8 ;  /* 0x000a800801007387 */ /* 0x0001e80000100800 */
[----:B0-----:R-:W3:Y:S01]  /*a1a0*/  LDL R8, [R1+0xe8] ;  /* 0x0000e80001087983 */ /* 0x001ee20000100800 */
[----:B------:R-:W-:-:S02]  /*a1b0*/  ISETP.GE.AND P2, PT, R24, RZ, PT ;  /* 0x000000ff1800720c */ /* 0x000fc40003f46270 */
[----:B------:R-:W-:Y:S01]  /*a1c0*/  ISETP.GE.AND P1, PT, R25, RZ, PT ;  /* 0x000000ff1900720c */ /* 0x000fe20003f26270 */
[----:B------:R-:W-:Y:S02]  /*a1d0*/  @!P5 IMAD.MOV R7, RZ, RZ, -R7 ;  /* 0x000000ffff07d224 */ /* 0x000fe400078e0a07 */
[----:B------:R-:W-:Y:S02]  /*a1e0*/  @!P3 IMAD.MOV R6, RZ, RZ, -R6 ;  /* 0x000000ffff06b224 */ /* 0x000fe400078e0a06 */
[----:B------:R-:W-:Y:S01]  /*a1f0*/  @!P4 IMAD.MOV R3, RZ, RZ, -R3 ;  /* 0x000000ffff03c224 */ /* 0x000fe200078e0a03 */
[----:B------:R-:W-:Y:S04]  /*a200*/  STL [R1+0xadc], R7 ;  /* 0x000adc0701007387 */ /* 0x000fe80000100800 */
[----:B------:R-:W-:Y:S01]  /*a210*/  STL [R1+0xae0], R6 ;  /* 0x000ae00601007387 */ /* 0x000fe20000100800 */
[----:B------:R-:W-:-:S02]  /*a220*/  @!P2 IMAD.MOV R2, RZ, RZ, -R2 ;  /* 0x000000ffff02a224 */ /* 0x000fc400078e0a02 */
[----:B------:R-:W-:Y:S01]  /*a230*/  @!P1 IMAD.MOV R0, RZ, RZ, -R0 ;  /* 0x000000ffff009224 */ /* 0x000fe200078e0a00 */
[----:B------:R3:W-:Y:S04]  /*a240*/  STL [R1+0xae4], R3 ;  /* 0x000ae40301007387 */ /* 0x0007e80000100800 */
[----:B------:R4:W-:Y:S04]  /*a250*/  STL [R1+0xae8], R2 ;  /* 0x000ae80201007387 */ /* 0x0009e80000100800 */
[----:B------:R0:W-:Y:S01]  /*a260*/  STL [R1+0xaec], R0 ;  /* 0x000aec0001007387 */ /* 0x0001e20000100800 */
[----:B--2---:R-:W-:-:S13]  /*a270*/  ISETP.GE.AND P6, PT, R26, RZ, PT ;  /* 0x000000ff1a00720c */ /* 0x004fda0003fc6270 */
[----:B------:R-:W-:-:S05]  /*a280*/  @!P6 IMAD.MOV R28, RZ, RZ, -R28 ;  /* 0x000000ffff1ce224 */ /* 0x000fca00078e0a1c */
[----:B------:R-:W-:Y:S01]  /*a290*/  STL [R1+0xaf0], R28 ;  /* 0x000af01c01007387 */ /* 0x000fe20000100800 */
[C---:B---3--:R-:W-:Y:S02]  /*a2a0*/  SEL R3, R8.reuse, R27, !P0 ;  /* 0x0000001b08037207 */ /* 0x048fe40004000000 */
[C---:B----4-:R-:W-:Y:S02]  /*a2b0*/  SEL R2, R8.reuse, R14, !P0 ;  /* 0x0000000e08027207 */ /* 0x050fe40004000000 */
[C---:B0-----:R-:W-:Y:S01]  /*a2c0*/  SEL R0, R8.reuse, R5, !P0 ;  /* 0x0000000508007207 */ /* 0x041fe20004000000 */
[----:B------:R0:W-:Y:S04]  /*a2d0*/  STL [R1+0x210], R3 ;  /* 0x0002100301007387 */ /* 0x0001e80000100800 */
[----:B------:R1:W-:Y:S01]  /*a2e0*/  STL [R1+0x20c], R2 ;  /* 0x00020c0201007387 */ /* 0x0003e20000100800 */
[----:B0-----:R-:W-:-:S03]  /*a2f0*/  SEL R3, R8, R4, !P0 ;  /* 0x0000000408037207 */ /* 0x001fc60004000000 */
[----:B------:R0:W-:Y:S04]  /*a300*/  STL [R1+0x208], R0 ;  /* 0x0002080001007387 */ /* 0x0001e80000100800 */
[----:B------:R-:W-:Y:S04]  /*a310*/  STL [R1+0x204], R3 ;  /* 0x0002040301007387 */ /* 0x000fe80000100800 */
[----:B------:R-:W2:Y:S01]  /*a320*/  LDL.LU R28, [R1+0x1c4] ;  /* 0x0001c400011c7983 */ /* 0x000ea20000300800 */
[C---:B-1----:R-:W-:Y:S02]  /*a330*/  SEL R2, R8.reuse, R15, !P0 ;  /* 0x0000000f08027207 */ /* 0x042fe40004000000 */
[----:B0-----:R-:W-:-:S03]  /*a340*/  SEL R0, R8, R29, !P0 ;  /* 0x0000001d08007207 */ /* 0x001fc60004000000 */
[----:B------:R-:W-:Y:S04]  /*a350*/  STL [R1+0x200], R2 ;  /* 0x0002000201007387 */ /* 0x000fe80000100800 */
[----:B--2---:R0:W-:Y:S04]  /*a360*/  STL [R1+0xb0c], R28 ;  /* 0x000b0c1c01007387 */ /* 0x0041e80000100800 */
[----:B------:R-:W-:Y:S04]  /*a370*/  STL [R1+0x1fc], R0 ;  /* 0x0001fc0001007387 */ /* 0x000fe80000100800 */
[----:B0-----:R-:W2:Y:S04]  /*a380*/  LDL.LU R28, [R1+0x1c8] ;  /* 0x0001c800011c7983 */ /* 0x001ea80000300800 */
[----:B--2---:R0:W-:Y:S04]  /*a390*/  STL [R1+0xb10], R28 ;  /* 0x000b101c01007387 */ /* 0x0041e80000100800 */
[----:B0-----:R-:W2:Y:S04]  /*a3a0*/  LDL.LU R28, [R1+0x1cc] ;  /* 0x0001cc00011c7983 */ /* 0x001ea80000300800 */
[----:B--2---:R0:W-:Y:S04]  /*a3b0*/  STL [R1+0xb14], R28 ;  /* 0x000b141c01007387 */ /* 0x0041e80000100800 */
[----:B0-----:R-:W2:Y:S04]  /*a3c0*/  LDL.LU R28, [R1+0x1d0] ;  /* 0x0001d000011c7983 */ /* 0x001ea80000300800 */
[----:B------:R-:W3:Y:S04]  /*a3d0*/  LDL.LU R0, [R1+0x1bc] ;  /* 0x0001bc0001007983 */ /* 0x000ee80000300800 */
[----:B------:R-:W4:Y:S04]  /*a3e0*/  LDL.LU R2, [R1+0x1b8] ;  /* 0x0001b80001027983 */ /* 0x000f280000300800 */
[----:B------:R-:W3:Y:S04]  /*a3f0*/  LDL.LU R3, [R1+0x1b4] ;  /* 0x0001b40001037983 */ /* 0x000ee80000300800 */
        /* <DEDUP_REMOVED lines=23> */
[----:B------:R-:W3:Y:S01]  /*a570*/  LDL.LU R29, [R1+0x130] ;  /* 0x00013000011d7983 */ /* 0x000ee20000300800 */
[----:B--2---:R-:W-:-:S05]  /*a580*/  SEL R28, R8, R28, !P0 ;  /* 0x0000001c081c7207 */ /* 0x004fca0004000000 */
[----:B------:R0:W-:Y:S04]  /*a590*/  STL [R1+0x1f8], R28 ;  /* 0x0001f81c01007387 */ /* 0x0001e80000100800 */
[----:B0-----:R-:W2:Y:S02]  /*a5a0*/  LDL.LU R28, [R1+0xb14] ;  /* 0x000b1400011c7983 */ /* 0x001ea40000300800 */
[----:B--2---:R-:W-:-:S05]  /*a5b0*/  SEL R28, R8, R28, !P0 ;  /* 0x0000001c081c7207 */ /* 0x004fca0004000000 */
[----:B------:R0:W-:Y:S04]  /*a5c0*/  STL [R1+0x1f4], R28 ;  /* 0x0001f41c01007387 */ /* 0x0001e80000100800 */
[----:B0-----:R-:W2:Y:S02]  /*a5d0*/  LDL.LU R28, [R1+0xb10] ;  /* 0x000b1000011c7983 */ /* 0x001ea40000300800 */
[----:B--2---:R-:W-:-:S05]  /*a5e0*/  SEL R28, R8, R28, !P0 ;  /* 0x0000001c081c7207 */ /* 0x004fca0004000000 */
[----:B------:R0:W-:Y:S04]  /*a5f0*/  STL [R1+0x8], R28 ;  /* 0x0000081c01007387 */ /* 0x0001e80000100800 */
[----:B0-----:R-:W2:Y:S01]  /*a600*/  LDL.LU R28, [R1+0xb0c] ;  /* 0x000b0c00011c7983 */ /* 0x001ea20000300800 */
[C---:B----4-:R-:W-:Y:S02]  /*a610*/  SEL R2, R8.reuse, R2, !P0 ;  /* 0x0000000208027207 */ /* 0x050fe40004000000 */
[----:B--2---:R-:W-:-:S05]  /*a620*/  SEL R28, R8, R28, !P0 ;  /* 0x0000001c081c7207 */ /* 0x004fca0004000000 */
[----:B------:R3:W-:Y:S02]  /*a630*/  STL [R1+0x1f0], R28 ;  /* 0x0001f01c01007387 */ /* 0x0007e40000100800 */
[C---:B---3--:R-:W-:Y:S02]  /*a640*/  SEL R28, R8.reuse, R0, !P0 ;  /* 0x00000000081c7207 */ /* 0x048fe40004000000 */
[C---:B------:R-:W-:Y:S02]  /*a650*/  SEL R0, R8.reuse, R3, !P0 ;  /* 0x0000000308007207 */ /* 0x040fe40004000000 */
[C---:B------:R-:W-:Y:S01]  /*a660*/  SEL R3, R8.reuse, R6, !P0 ;  /* 0x0000000608037207 */ /* 0x040fe20004000000 */
[----:B------:R-:W-:Y:S04]  /*a670*/  STL [R1+0x1ec], R28 ;  /* 0x0001ec1c01007387 */ /* 0x000fe80000100800 */
[----:B------:R0:W-:Y:S04]  /*a680*/  STL [R1+0x1e8], R2 ;  /* 0x0001e80201007387 */ /* 0x0001e80000100800 */
[----:B------:R1:W-:Y:S04]  /*a690*/  STL [R1+0x1e4], R0 ;  /* 0x0001e40001007387 */ /* 0x0003e80000100800 */
[----:B------:R2:W-:Y:S01]  /*a6a0*/  STL [R1+0x1e0], R3 ;  /* 0x0001e00301007387 */ /* 0x0005e20000100800 */
[----:B0-----:R-:W-:-:S02]  /*a6b0*/  SEL R2, R8, R7, !P0 ;  /* 0x0000000708027207 */ /* 0x001fc40004000000 */
[----:B-1----:R-:W-:-:S03]  /*a6c0*/  SEL R0, R8, R9, !P0 ;  /* 0x0000000908007207 */ /* 0x002fc60004000000 */
[----:B------:R0:W-:Y:S01]  /*a6d0*/  STL [R1+0x1dc], R2 ;  /* 0x0001dc0201007387 */ /* 0x0001e20000100800 */
[----:B--2---:R-:W-:-:S03]  /*a6e0*/  SEL R3, R8, R10, !P0 ;  /* 0x0000000a08037207 */ /* 0x004fc60004000000 */
[----:B------:R1:W-:Y:S04]  /*a6f0*/  STL [R1+0x1d8], R0 ;  /* 0x0001d80001007387 */ /* 0x0003e80000100800 */
[----:B------:R2:W-:Y:S01]  /*a700*/  STL [R1+0x1d4], R3 ;  /* 0x0001d40301007387 */ /* 0x0005e20000100800 */
[C---:B0-----:R-:W-:Y:S02]  /*a710*/  SEL R2, R8.reuse, R11, !P0 ;  /* 0x0000000b08027207 */ /* 0x041fe40004000000 */
        /* <DEDUP_REMOVED lines=34> */
[----:B------:R-:W-:Y:S04]  /*a940*/  STL [R1+0x14c], R3 ;  /* 0x00014c0301007387 */ /* 0x000fe80000100800 */
[----:B------:R-:W2:Y:S01]  /*a950*/  LDL.LU R28, [R1+0x11c] ;  /* 0x00011c00011c7983 */ /* 0x000ea20000300800 */
[C---:B0-----:R-:W-:Y:S02]  /*a960*/  SEL R2, R8.reuse, R15, !P0 ;  /* 0x0000000f08027207 */ /* 0x041fe40004000000 */
[----:B-1----:R-:W-:-:S03]  /*a970*/  SEL R0, R8, R29, !P0 ;  /* 0x0000001d08007207 */ /* 0x002fc60004000000 */
        /* <DEDUP_REMOVED lines=133> */
[----:B------:R-:W4:Y:S01]  /*b1d0*/  LDL.LU R29, [R1+0x14] ;  /* 0x00001400011d7983 */ /* 0x000f220000300800 */
        /* <DEDUP_REMOVED lines=9> */
[C---:B---3--:R-:W-:Y:S02]  /*b270*/  SEL R0, R8.reuse, R0, !P0 ;  /* 0x0000000008007207 */ /* 0x048fe40004000000 */
[C---:B----4-:R-:W-:Y:S02]  /*b280*/  SEL R2, R8.reuse, R2, !P0 ;  /* 0x0000000208027207 */ /* 0x050fe40004000000 */
[C---:B------:R-:W-:Y:S02]  /*b290*/  SEL R3, R8.reuse, R3, !P0 ;  /* 0x0000000308037207 */ /* 0x040fe40004000000 */
[----:B------:R-:W-:-:S02]  /*b2a0*/  SEL R6, R8, R6, !P0 ;  /* 0x0000000608067207 */ /* 0x000fc40004000000 */
[C---:B------:R-:W-:Y:S02]  /*b2b0*/  SEL R7, R8.reuse, R7, !P0 ;  /* 0x0000000708077207 */ /* 0x040fe40004000000 */
[C---:B------:R-:W-:Y:S02]  /*b2c0*/  SEL R9, R8.reuse, R9, !P0 ;  /* 0x0000000908097207 */ /* 0x040fe40004000000 */
[C---:B------:R-:W-:Y:S02]  /*b2d0*/  SEL R10, R8.reuse, R10, !P0 ;  /* 0x0000000a080a7207 */ /* 0x040fe40004000000 */
[C---:B------:R-:W-:Y:S02]  /*b2e0*/  SEL R11, R8.reuse, R11, !P0 ;  /* 0x0000000b080b7207 */ /* 0x040fe40004000000 */
        /* <DEDUP_REMOVED lines=19> */
[----:B--2---:R-:W-:-:S05]  /*b420*/  SEL R28, R8, R28, !P0 ;  /* 0x0000001c081c7207 */ /* 0x004fca0004000000 */
[----:B------:R0:W-:Y:S04]  /*b430*/  STL [R1+0xd4], R28 ;  /* 0x0000d41c01007387 */ /* 0x0001e80000100800 */
[----:B0-----:R-:W2:Y:S04]  /*b440*/  LDL.LU R28, [R1+0xaf0] ;  /* 0x000af000011c7983 */ /* 0x001ea80000300800 */
[----:B------:R0:W-:Y:S04]  /*b450*/  STL [R1+0xcc], R0 ;  /* 0x0000cc0001007387 */ /* 0x0001e80000100800 */
[----:B0-----:R-:W3:Y:S04]  /*b460*/  LDL.LU R0, [R1+0xaec] ;  /* 0x000aec0001007983 */ /* 0x001ee80000300800 */
[----:B------:R0:W-:Y:S04]  /*b470*/  STL [R1+0xc8], R2 ;  /* 0x0000c80201007387 */ /* 0x0001e80000100800 */
[----:B0-----:R-:W4:Y:S04]  /*b480*/  LDL.LU R2, [R1+0xae8] ;  /* 0x000ae80001027983 */ /* 0x001f280000300800 */
        /* <DEDUP_REMOVED lines=49> */
[----:B0-----:R-:W2:Y:S01]  /*b7a0*/  LDL.LU R29, [R1+0xa84] ;  /* 0x000a8400011d7983 */ /* 0x001ea20000300800 */
[----:B---3--:R-:W-:-:S02]  /*b7b0*/  SEL R13, R8, R13, !P0 ;  /* 0x0000000d080d7207 */ /* 0x008fc40004000000 */
[C---:B----4-:R-:W-:Y:S02]  /*b7c0*/  SEL R16, R8.reuse, R16, !P0 ;  /* 0x0000001008107207 */ /* 0x050fe40004000000 */
[C---:B--2---:R-:W-:Y:S02]  /*b7d0*/  SEL R17, R8.reuse, R17, !P0 ;  /* 0x0000001108117207 */ /* 0x044fe40004000000 */
[C---:B------:R-:W-:Y:S02]  /*b7e0*/  SEL R18, R8.reuse, R18, !P0 ;  /* 0x0000001208127207 */ /* 0x040fe40004000000 */
[C---:B------:R-:W-:Y:S02]  /*b7f0*/  SEL R19, R8.reuse, R19, !P0 ;  /* 0x0000001308137207 */ /* 0x040fe40004000000 */
[C---:B------:R-:W-:Y:S02]  /*b800*/  SEL R20, R8.reuse, R20, !P0 ;  /* 0x0000001408147207 */ /* 0x040fe40004000000 */
[----:B------:R-:W-:-:S02]  /*b810*/  SEL R21, R8, R21, !P0 ;  /* 0x0000001508157207 */ /* 0x000fc40004000000 */
[C---:B------:R-:W-:Y:S02]  /*b820*/  SEL R22, R8.reuse, R22, !P0 ;  /* 0x0000001608167207 */ /* 0x040fe40004000000 */
[C---:B------:R-:W-:Y:S02]  /*b830*/  SEL R4, R8.reuse, R4, !P0 ;  /* 0x0000000408047207 */ /* 0x040fe40004000000 */
[----:B------:R-:W-:-:S05]  /*b840*/  SEL R29, R8, R29, !P0 ;  /* 0x0000001d081d7207 */ /* 0x000fca0004000000 */
[----:B------:R0:W-:Y:S02]  /*b850*/  STL [R1+0x30], R29 ;  /* 0x0000301d01007387 */ /* 0x0001e40000100800 */
[C---:B0-----:R-:W-:Y:S02]  /*b860*/  SEL R29, R8.reuse, R15, !P0 ;  /* 0x0000000f081d7207 */ /* 0x041fe40004000000 */
[C---:B------:R-:W-:Y:S02]  /*b870*/  SEL R15, R8.reuse, R5, !P0 ;  /* 0x00000005080f7207 */ /* 0x040fe40004000000 */
[C---:B------:R-:W-:Y:S01]  /*b880*/  SEL R5, R8.reuse, R14, !P0 ;  /* 0x0000000e08057207 */ /* 0x040fe20004000000 */
[----:B------:R-:W-:Y:S04]  /*b890*/  STL [R1+0x28], R29 ;  /* 0x0000281d01007387 */ /* 0x000fe80000100800 */
[----:B------:R0:W-:Y:S01]  /*b8a0*/  STL [R1+0x24], R4 ;  /* 0x0000240401007387 */ /* 0x0001e20000100800 */
[----:B------:R-:W-:-:S03]  /*b8b0*/  SEL R14, R8, R26, !P0 ;  /* 0x0000001a080e7207 */ /* 0x000fc60004000000 */
[----:B------:R1:W-:Y:S01]  /*b8c0*/  STL [R1+0x1c], R15 ;  /* 0x00001c0f01007387 */ /* 0x0003e20000100800 */
[----:B0-----:R-:W-:-:S03]  /*b8d0*/  SEL R4, R8, R27, !P0 ;  /* 0x0000001b08047207 */ /* 0x001fc60004000000 */
[----:B-1----:R-:W2:Y:S01]  /*b8e0*/  LDL.LU R15, [R1+0x194] ;  /* 0x00019400010f7983 */ /* 0x002ea20000300800 */
[----:B------:R-:W-:-:S03]  /*b8f0*/  SEL R29, R8, R23, !P0 ;  /* 0x00000017081d7207 */ /* 0x000fc60004000000 */
[----:B------:R0:W-:Y:S04]  /*b900*/  STL [R1+0x18], R5 ;  /* 0x0000180501007387 */ /* 0x0001e80000100800 */
[----:B------:R1:W-:Y:S01]  /*b910*/  STL [R1+0x10], R4 ;  /* 0x0000100401007387 */ /* 0x0003e20000100800 */
[----:B0-----:R-:W-:-:S03]  /*b920*/  SEL R5, R8, R25, !P0 ;  /* 0x0000001908057207 */ /* 0x001fc60004000000 */
[----:B------:R-:W-:Y:S01]  /*b930*/  STL [R1+0xc], R14 ;  /* 0x00000c0e01007387 */ /* 0x000fe20000100800 */
[----:B-1----:R-:W-:-:S03]  /*b940*/  SEL R4, R8, R24, !P0 ;  /* 0x0000001808047207 */ /* 0x002fc60004000000 */
[----:B------:R-:W-:Y:S04]  /*b950*/  STL [R1+0x4], R5 ;  /* 0x0000040501007387 */ /* 0x000fe80000100800 */
[----:B------:R-:W-:Y:S04]  /*b960*/  STL [R1+0xa00], R29 ;  /* 0x000a001d01007387 */ /* 0x000fe80000100800 */
[----:B------:R-:W-:Y:S04]  /*b970*/  STL [R1], R4 ;  /* 0x0000000401007387 */ /* 0x000fe80000100800 */
[----:B------:R-:W-:Y:S04]  /*b980*/  STL [R1+0xa04], R22 ;  /* 0x000a041601007387 */ /* 0x000fe80000100800 */
[----:B------:R-:W-:Y:S04]  /*b990*/  STL [R1+0xa08], R21 ;  /* 0x000a081501007387 */ /* 0x000fe80000100800 */
[----:B------:R-:W-:Y:S04]  /*b9a0*/  STL [R1+0xa0c], R20 ;  /* 0x000a0c1401007387 */ /* 0x000fe80000100800 */
[----:B------:R-:W-:Y:S04]  /*b9b0*/  STL [R1+0xa10], R19 ;  /* 0x000a101301007387 */ /* 0x000fe80000100800 */
[----:B------:R-:W-:Y:S04]  /*b9c0*/  STL [R1+0xa14], R18 ;  /* 0x000a141201007387 */ /* 0x000fe80000100800 */
[----:B------:R-:W-:Y:S04]  /*b9d0*/  STL [R1+0xa18], R17 ;  /* 0x000a181101007387 */ /* 0x000fe80000100800 */
[----:B------:R-:W-:Y:S04]  /*b9e0*/  STL [R1+0xa1c], R16 ;  /* 0x000a1c1001007387 */ /* 0x000fe80000100800 */
[----:B------:R-:W3:Y:S04]  /*b9f0*/  LDL.LU R8, [R1+0xa80] ;  /* 0x000a800001087983 */ /* 0x000ee80000300800 */
[----:B------:R0:W-:Y:S04]  /*ba00*/  STL [R1+0xa20], R13 ;  /* 0x000a200d01007387 */ /* 0x0001e80000100800 */
[----:B0-----:R-:W4:Y:S01]  /*ba10*/  LDL.LU R13, [R1+0xe8] ;  /* 0x0000e800010d7983 */ /* 0x001f220000300800 */
[----:B--2---:R-:W-:Y:S01]  /*ba20*/  IMAD R5, R15, UR4, RZ ;  /* 0x000000040f057c24 */ /* 0x004fe2000f8e02ff */
[----:B------:R-:W-:Y:S01]  /*ba30*/  ULDC UR4, c[0x0][0x240] ;  /* 0x0000900000047ab9 */ /* 0x000fe20000000800 */
[----:B----4-:R-:W-:-:S02]  /*ba40*/  SEL R12, R13, R12, !P0 ;  /* 0x0000000c0d0c7207 */ /* 0x010fc40004000000 */
[C---:B------:R-:W-:Y:S02]  /*ba50*/  SEL R11, R13.reuse, R11, !P0 ;  /* 0x0000000b0d0b7207 */ /* 0x040fe40004000000 */
[C---:B------:R-:W-:Y:S02]  /*ba60*/  SEL R10, R13.reuse, R10, !P0 ;  /* 0x0000000a0d0a7207 */ /* 0x040fe40004000000 */
[C---:B------:R-:W-:Y:S01]  /*ba70*/  SEL R9, R13.reuse, R9, !P0 ;  /* 0x000000090d097207 */ /* 0x040fe20004000000 */
[----:B------:R-:W-:Y:S04]  /*ba80*/  STL [R1+0xa24], R12 ;  /* 0x000a240c01007387 */ /* 0x000fe80000100800 */
[----:B------:R-:W-:Y:S04]  /*ba90*/  STL [R1+0xa28], R11 ;  /* 0x000a280b01007387 */ /* 0x000fe80000100800 */
[----:B------:R-:W-:Y:S04]  /*baa0*/  STL [R1+0xa2c], R10 ;  /* 0x000a2c0a01007387 */ /* 0x000fe80000100800 */
[----:B------:R-:W-:Y:S04]  /*bab0*/  STL [R1+0xa30], R9 ;  /* 0x000a300901007387 */ /* 0x000fe80000100800 */
[----:B------:R-:W2:Y:S04]  /*bac0*/  LDL.LU R16, [R1+0x210] ;  /* 0x0002100001107983 */ /* 0x000ea80000300800 */
        /* <DEDUP_REMOVED lines=12> */
[----:B---3--:R-:W-:-:S02]  /*bb90*/  SEL R8, R13, R8, !P0 ;  /* 0x000000080d087207 */ /* 0x008fc40004000000 */
[C---:B------:R-:W-:Y:S01]  /*bba0*/  SEL R7, R13.reuse, R7, !P0 ;  /* 0x000000070d077207 */ /* 0x040fe20004000000 */
[----:B------:R-:W3:Y:S01]  /*bbb0*/  LDL.LU R22, [R1+0x1e0] ;  /* 0x0001e00001167983 */ /* 0x000ee20000300800 */
[C---:B------:R-:W-:Y:S02]  /*bbc0*/  SEL R4, R13.reuse, R6, !P0 ;  /* 0x000000060d047207 */ /* 0x040fe40004000000 */
[----:B------:R-:W-:Y:S01]  /*bbd0*/  SEL R3, R13, R3, !P0 ;  /* 0x000000030d037207 */ /* 0x000fe20004000000 */
[----:B------:R-:W3:Y:S01]  /*bbe0*/  LDL.LU R29, [R1+0x1dc] ;  /* 0x0001dc00011d7983 */ /* 0x000ee20000300800 */
[----:B------:R-:W-:Y:S02]  /*bbf0*/  LEA R6, P1, R5, UR10, 0x1 ;  /* 0x0000000a05067c11 */ /* 0x000fe4000f8208ff */
[C---:B------:R-:W-:Y:S01]  /*bc00*/  SEL R2, R13.reuse, R2, !P0 ;  /* 0x000000020d027207 */ /* 0x040fe20004000000 */
[----:B------:R-:W-:Y:S01]  /*bc10*/  STL [R1+0xa34], R8 ;  /* 0x000a340801007387 */ /* 0x000fe20000100800 */
[----:B------:R-:W-:-:S03]  /*bc20*/  SEL R0, R13, R0, !P0 ;  /* 0x000000000d007207 */ /* 0x000fc60004000000 */
[----:B------:R-:W-:Y:S01]  /*bc30*/  STL [R1+0xa38], R7 ;  /* 0x000a380701007387 */ /* 0x000fe20000100800 */
[----:B------:R-:W-:-:S03]  /*bc40*/  SEL R28, R13, R28, !P0 ;  /* 0x0000001c0d1c7207 */ /* 0x000fc60004000000 */
[----:B------:R-:W-:Y:S01]  /*bc50*/  STL [R1+0xa3c], R4 ;  /* 0x000a3c0401007387 */ /* 0x000fe20000100800 */
[----:B------:R-:W-:Y:S01]  /*bc60*/  LEA.HI.X.SX32 R5, R5, UR11, 0x1, P1 ;  /* 0x0000000b05057c11 */ /* 0x000fe200088f0eff */
[----:B------:R-:W-:Y:S02]  /*bc70*/  ULDC.64 UR10, c[0x0][0x218] ;  /* 0x00008600000a7ab9 */ /* 0x000fe40000000a00 */
[----:B------:R-:W-:Y:S04]  /*bc80*/  STL [R1+0xa40], R3 ;  /* 0x000a400301007387 */ /* 0x000fe80000100800 */
[----:B------:R-:W-:Y:S04]  /*bc90*/  STL [R1+0x9b8], R6 ;  /* 0x0009b80601007387 */ /* 0x000fe80000100800 */
[----:B------:R-:W-:Y:S04]  /*bca0*/  STL [R1+0xa44], R2 ;  /* 0x000a440201007387 */ /* 0x000fe80000100800 */
[----:B------:R2:W-:Y:S04]  /*bcb0*/  STL [R1+0xa48], R0 ;  /* 0x000a480001007387 */ /* 0x0005e80000100800 */
[----:B------:R-:W-:Y:S04]  /*bcc0*/  STL [R1+0xa4c], R28 ;  /* 0x000a4c1c01007387 */ /* 0x000fe80000100800 */
[----:B------:R-:W-:Y:S01]  /*bcd0*/  STL [R1+0x9bc], R5 ;  /* 0x0009bc0501007387 */ /* 0x000fe20000100800 */
[----:B--2---:R-:W-:-:S02]  /*bce0*/  IMAD R0, R16, UR4, RZ ;  /* 0x0000000410007c24 */ /* 0x004fc4000f8e02ff */
[----:B----4-:R-:W-:Y:S02]  /*bcf0*/  IMAD R23, R23, UR4, RZ ;  /* 0x0000000417177c24 */ /* 0x010fe4000f8e02ff */
[----:B------:R-:W-:-:S03]  /*bd00*/  IMAD R24, R24, UR4, RZ ;  /* 0x0000000418187c24 */ /* 0x000fc6000f8e02ff */
[----:B------:R-:W-:Y:S01]  /*bd10*/  STL [R1+0xa50], R23 ;  /* 0x000a501701007387 */ /* 0x000fe20000100800 */
[----:B------:R-:W-:-:S03]  /*bd20*/  IMAD R25, R25, UR4, RZ ;  /* 0x0000000419197c24 */ /* 0x000fc6000f8e02ff */
[----:B------:R0:W-:Y:S01]  /*bd30*/  STL [R1+0x194], R0 ;  /* 0x0001940001007387 */ /* 0x0001e20000100800 */
[----:B------:R-:W-:-:S03]  /*bd40*/  IMAD R26, R26, UR4, RZ ;  /* 0x000000041a1a7c24 */ /* 0x000fc6000f8e02ff */
[----:B------:R-:W-:Y:S01]  /*bd50*/  STL [R1+0xa54], R24 ;  /* 0x000a541801007387 */ /* 0x000fe20000100800 */
[----:B------:R-:W-:-:S03]  /*bd60*/  IMAD R27, R27, UR4, RZ ;  /* 0x000000041b1b7c24 */ /* 0x000fc6000f8e02ff */
[----:B------:R-:W-:Y:S01]  /*bd70*/  STL [R1+0xa58], R25 ;  /* 0x000a581901007387 */ /* 0x000fe20000100800 */
[----:B------:R-:W-:-:S03]  /*bd80*/  IMAD R15, R15, UR4, RZ ;  /* 0x000000040f0f7c24 */ /* 0x000fc6000f8e02ff */
[----:B------:R-:W-:Y:S01]  /*bd90*/  STL [R1+0xa5c], R26 ;  /* 0x000a5c1a01007387 */ /* 0x000fe20000100800 */
[----:B------:R-:W-:-:S03]  /*bda0*/  IMAD R14, R14, UR4, RZ ;  /* 0x000000040e0e7c24 */ /* 0x000fc6000f8e02ff */
[----:B------:R-:W-:Y:S01]  /*bdb0*/  STL [R1+0xa60], R27 ;  /* 0x000a601b01007387 */ /* 0x000fe20000100800 */
[----:B0-----:R-:W-:-:S03]  /*bdc0*/  IMAD R0, R17, UR4, RZ ;  /* 0x0000000411007c24 */ /* 0x001fc6000f8e02ff */
[----:B------:R-:W-:Y:S01]  /*bdd0*/  STL [R1+0xa64], R15 ;  /* 0x000a640f01007387 */ /* 0x000fe20000100800 */
[----:B------:R-:W-:-:S03]  /*bde0*/  IMAD R3, R18, UR4, RZ ;  /* 0x0000000412037c24 */ /* 0x000fc6000f8e02ff */
[----:B------:R-:W-:Y:S01]  /*bdf0*/  STL [R1+0xa68], R14 ;  /* 0x000a680e01007387 */ /* 0x000fe20000100800 */
[----:B------:R-:W-:-:S03]  /*be00*/  IMAD R2, R19, UR4, RZ ;  /* 0x0000000413027c24 */ /* 0x000fc6000f8e02ff */
[----:B------:R0:W-:Y:S04]  /*be10*/  STL [R1+0x8], R0 ;  /* 0x0000080001007387 */ /* 0x0001e80000100800 */
[----:B------:R1:W-:Y:S01]  /*be20*/  STL [R1+0x14], R3 ;  /* 0x0000140301007387 */ /* 0x0003e20000100800 */
[----:B0-----:R-:W-:-:S03]  /*be30*/  IMAD R0, R20, UR4, RZ ;  /* 0x0000000414007c24 */ /* 0x001fc6000f8e02ff */
[----:B------:R3:W-:Y:S01]  /*be40*/  STL [R1+0x20], R2 ;  /* 0x0000200201007387 */ /* 0x0007e20000100800 */
[----:B-1----:R-:W-:-:S03]  /*be50*/  IMAD R3, R21, UR4, RZ ;  /* 0x0000000415037c24 */ /* 0x002fc6000f8e02ff */
[----:B------:R0:W-:Y:S04]  /*be60*/  STL [R1+0x2c], R0 ;  /* 0x00002c0001007387 */ /* 0x0001e80000100800 */
[----:B------:R-:W-:Y:S04]  /*be70*/  STL [R1+0x38], R3 ;  /* 0x0000380301007387 */ /* 0x000fe80000100800 */
[----:B------:R-:W2:Y:S01]  /*be80*/  LDL.LU R14, [R1+0x1d0] ;  /* 0x0001d000010e7983 */ /* 0x000ea20000300800 */
[----:B---3--:R-:W-:Y:S02]  /*be90*/  IMAD R2, R22, UR4, RZ ;  /* 0x0000000416027c24 */ /* 0x008fe4000f8e02ff */
[----:B0-----:R-:W-:-:S03]  /*bea0*/  IMAD R0, R29, UR4, RZ ;  /* 0x000000041d007c24 */ /* 0x001fc6000f8e02ff */
[----:B------:R-:W-:Y:S04]  /*beb0*/  STL [R1+0x44], R2 ;  /* 0x0000440201007387 */ /* 0x000fe80000100800 */
[----:B--2---:R0:W-:Y:S04]  /*bec0*/  STL [R1+0xa78], R14 ;  /* 0x000a780e01007387 */ /* 0x0041e80000100800 */
[----:B------:R-:W-:Y:S04]  /*bed0*/  STL [R1+0x50], R0 ;  /* 0x0000500001007387 */ /* 0x000fe80000100800 */
        /* <DEDUP_REMOVED lines=31> */
[----:B--2---:R-:W-:-:S05]  /*c0d0*/  IMAD R14, R14, UR4, RZ ;  /* 0x000000040e0e7c24 */ /* 0x004fca000f8e02ff */
[----:B------:R0:W-:Y:S04]  /*c0e0*/  STL [R1+0x58], R14 ;  /* 0x0000580e01007387 */ /* 0x0001e80000100800 */
[----:B0-----:R-:W2:Y:S02]  /*c0f0*/  LDL.LU R14, [R1+0xa7c] ;  /* 0x000a7c00010e7983 */ /* 0x001ea40000300800 */
[----:B--2---:R-:W-:-:S05]  /*c100*/  IMAD R14, R14, UR4, RZ ;  /* 0x000000040e0e7c24 */ /* 0x004fca000f8e02ff */
[----:B------:R0:W-:Y:S04]  /*c110*/  STL [R1+0x68], R14 ;  /* 0x0000680e01007387 */ /* 0x0001e80000100800 */
[----:B0-----:R-:W2:Y:S01]  /*c120*/  LDL.LU R14, [R1+0xa78] ;  /* 0x000a7800010e7983 */ /* 0x001ea20000300800 */
[----:B---3--:R-:W-:Y:S02]  /*c130*/  IMAD R15, R15, UR4, RZ ;  /* 0x000000040f0f7c24 */ /* 0x008fe4000f8e02ff */
[----:B----4-:R-:W-:Y:S02]  /*c140*/  IMAD R27, R27, UR4, RZ ;  /* 0x000000041b1b7c24 */ /* 0x010fe4000f8e02ff */
[----:B------:R-:W-:Y:S02]  /*c150*/  IMAD R24, R24, UR4, RZ ;  /* 0x0000000418187c24 */ /* 0x000fe4000f8e02ff */
[----:B--2---:R-:W-:-:S05]  /*c160*/  IMAD R14, R14, UR4, RZ ;  /* 0x000000040e0e7c24 */ /* 0x004fca000f8e02ff */
[----:B------:R0:W-:Y:S04]  /*c170*/  STL [R1+0x74], R14 ;  /* 0x0000740e01007387 */ /* 0x0001e80000100800 */
[----:B------:R1:W-:Y:S01]  /*c180*/  STL [R1+0x80], R15 ;  /* 0x0000800f01007387 */ /* 0x0003e20000100800 */
[----:B0-----:R-:W-:-:S03]  /*c190*/  IMAD R14, R26, UR4, RZ ;  /* 0x000000041a0e7c24 */ /* 0x001fc6000f8e02ff */
[----:B------:R-:W-:Y:S01]  /*c1a0*/  STL [R1+0x8c], R27 ;  /* 0x00008c1b01007387 */ /* 0x000fe20000100800 */
[----:B-1----:R-:W-:-:S03]  /*c1b0*/  IMAD R15, R25, UR4, RZ ;  /* 0x00000004190f7c24 */ /* 0x002fc6000f8e02ff */
[----:B------:R0:W-:Y:S04]  /*c1c0*/  STL [R1+0x98], R14 ;  /* 0x0000980e01007387 */ /* 0x0001e80000100800 */
[----:B------:R1:W-:Y:S01]  /*c1d0*/  STL [R1+0xa8], R15 ;  /* 0x0000a80f01007387 */ /* 0x0003e20000100800 */
[----:B0-----:R-:W-:-:S03]  /*c1e0*/  IMAD R14, R23, UR4, RZ ;  /* 0x00000004170e7c24 */ /* 0x001fc6000f8e02ff */
[----:B------:R-:W-:Y:S01]  /*c1f0*/  STL [R1+0xb4], R24 ;  /* 0x0000b41801007387 */ /* 0x000fe20000100800 */
[----:B-1----:R-:W-:-:S03]  /*c200*/  IMAD R15, R5, UR4, RZ ;  /* 0x00000004050f7c24 */ /* 0x002fc6000f8e02ff */
[----:B------:R0:W-:Y:S01]  /*c210*/  STL [R1+0xc0], R14 ;  /* 0x0000c00e01007387 */ /* 0x0001e20000100800 */
[----:B------:R-:W-:-:S03]  /*c220*/  IMAD R5, R28, UR4, RZ ;  /* 0x000000041c057c24 */ /* 0x000fc6000f8e02ff */
[----:B------:R-:W-:Y:S01]  /*c230*/  STL [R1+0xd0], R15 ;  /* 0x0000d00f01007387 */ /* 0x000fe20000100800 */
[----:B0-----:R-:W-:Y:S02]  /*c240*/  IMAD R14, R0, UR4, RZ ;  /* 0x00000004000e7c24 */ /* 0x001fe4000f8e02ff */
[----:B------:R-:W-:Y:S01]  /*c250*/  IMAD R0, R2, UR4, RZ ;  /* 0x0000000402007c24 */ /* 0x000fe2000f8e02ff */
[----:B------:R0:W-:Y:S01]  /*c260*/  STL [R1+0xd8], R5 ;  /* 0x0000d80501007387 */ /* 0x0001e20000100800 */
[----:B------:R-:W-:-:S03]  /*c270*/  IMAD R2, R3, UR4, RZ ;  /* 0x0000000403027c24 */ /* 0x000fc6000f8e02ff */
[----:B------:R-:W-:Y:S01]  /*c280*/  STL [R1+0xe8], R14 ;  /* 0x0000e80e01007387 */ /* 0x000fe20000100800 */
[----:B------:R-:W-:-:S03]  /*c290*/  IMAD R3, R7, UR4, RZ ;  /* 0x0000000407037c24 */ /* 0x000fc6000f8e02ff */
[----:B------:R1:W-:Y:S01]  /*c2a0*/  STL [R1+0xf0], R0 ;  /* 0x0000f00001007387 */ /* 0x0003e20000100800 */
[----:B0-----:R-:W-:-:S05]  /*c2b0*/  IMAD R5, R6, UR4, RZ ;  /* 0x0000000406057c24 */ /* 0x001fca000f8e02ff */
[----:B------:R-:W-:Y:S01]  /*c2c0*/  STL [R1+0x100], R5 ;  /* 0x0001000501007387 */ /* 0x000fe20000100800 */
[----:B-1----:R-:W-:-:S03]  /*c2d0*/  IMAD R0, R4, UR4, RZ ;  /* 0x0000000404007c24 */ /* 0x002fc6000f8e02ff */
[----:B------:R0:W-:Y:S04]  /*c2e0*/  STL [R1+0x10c], R2 ;  /* 0x00010c0201007387 */ /* 0x0001e80000100800 */
[----:B------:R1:W-:Y:S04]  /*c2f0*/  STL [R1+0x118], R0 ;  /* 0x0001180001007387 */ /* 0x0003e80000100800 */
[----:B------:R2:W-:Y:S01]  /*c300*/  STL [R1+0x124], R3 ;  /* 0x0001240301007387 */ /* 0x0005e20000100800 */
[----:B0-----:R-:W-:Y:S02]  /*c310*/  IMAD R2, R8, UR4, RZ ;  /* 0x0000000408027c24 */ /* 0x001fe4000f8e02ff */
[----:B-1----:R-:W-:-:S03]  /*c320*/  IMAD R0, R9, UR4, RZ ;  /* 0x0000000409007c24 */ /* 0x002fc6000f8e02ff */
[----:B------:R0:W-:Y:S01]  /*c330*/  STL [R1+0x134], R2 ;  /* 0x0001340201007387 */ /* 0x0001e20000100800 */
[----:B--2---:R-:W-:-:S03]  /*c340*/  IMAD R3, R10, UR4, RZ ;  /* 0x000000040a037c24 */ /* 0x004fc6000f8e02ff */
        /* <DEDUP_REMOVED lines=19> */
[----:B------:R-:W-:Y:S04]  /*c480*/  STL [R1+0x178], R3 ;  /* 0x0001780301007387 */ /* 0x000fe80000100800 */
[----:B------:R-:W2:Y:S01]  /*c490*/  LDL.LU R14, [R1+0x15c] ;  /* 0x00015c00010e7983 */ /* 0x000ea20000300800 */
[----:B0-----:R-:W-:Y:S02]  /*c4a0*/  IMAD R2, R22, UR4, RZ ;  /* 0x0000000416027c24 */ /* 0x001fe4000f8e02ff */
[----:B-1----:R-:W-:-:S03]  /*c4b0*/  IMAD R0, R29, UR4, RZ ;  /* 0x000000041d007c24 */ /* 0x002fc6000f8e02ff */
        /* <DEDUP_REMOVED lines=53> */
[----:B-1----:R-:W-:Y:S02]  /*c810*/  IMAD R15, R5, UR4, RZ ;  /* 0x00000004050f7c24 */ /* 0x002fe4000f8e02ff */
[----:B------:R-:W-:Y:S01]  /*c820*/  IMAD R5, R28, UR4, RZ ;  /* 0x000000041c057c24 */ /* 0x000fe2000f8e02ff */
[----:B------:R0:W-:Y:S04]  /*c830*/  STL [R1+0x138], R14 ;  /* 0x0001380e01007387 */ /* 0x0001e80000100800 */
[----:B------:R-:W-:Y:S04]  /*c840*/  STL [R1+0x130], R15 ;  /* 0x0001300f01007387 */ /* 0x000fe80000100800 */
[----:B------:R1:W-:Y:S01]  /*c850*/  STL [R1+0x12c], R5 ;  /* 0x00012c0501007387 */ /* 0x0003e20000100800 */
[----:B0-----:R-:W-:-:S02]  /*c860*/  IMAD R14, R0, UR4, RZ ;  /* 0x00000004000e7c24 */ /* 0x001fc4000f8e02ff */
[----:B------:R-:W-:Y:S02]  /*c870*/  IMAD R0, R2, UR4, RZ ;  /* 0x0000000402007c24 */ /* 0x000fe4000f8e02ff */
[----:B------:R-:W-:Y:S01]  /*c880*/  IMAD R2, R3, UR4, RZ ;  /* 0x0000000403027c24 */ /* 0x000fe2000f8e02ff */
[----:B------:R-:W-:Y:S01]  /*c890*/  STL [R1+0x128], R14 ;  /* 0x0001280e01007387 */ /* 0x000fe20000100800 */
[----:B-1----:R-:W-:-:S03]  /*c8a0*/  IMAD R5, R6, UR4, RZ ;  /* 0x0000000406057c24 */ /* 0x002fc6000f8e02ff */
[----:B------:R0:W-:Y:S01]  /*c8b0*/  STL [R1+0x120], R0 ;  /* 0x0001200001007387 */ /* 0x0001e20000100800 */
[----:B------:R-:W-:-:S03]  /*c8c0*/  IMAD R3, R7, UR4, RZ ;  /* 0x0000000407037c24 */ /* 0x000fc6000f8e02ff */
[----:B------:R-:W-:Y:S04]  /*c8d0*/  STL [R1+0x11c], R5 ;  /* 0x00011c0501007387 */ /* 0x000fe80000100800 */
[----:B------:R1:W-:Y:S01]  /*c8e0*/  STL [R1+0x114], R2 ;  /* 0x0001140201007387 */ /* 0x0003e20000100800 */
[----:B0-----:R-:W-:-:S05]  /*c8f0*/  IMAD R0, R4, UR4, RZ ;  /* 0x0000000404007c24 */ /* 0x001fca000f8e02ff */
[----:B------:R0:W-:Y:S01]  /*c900*/  STL [R1+0x110], R0 ;  /* 0x0001100001007387 */ /* 0x0001e20000100800 */
[----:B-1----:R-:W-:-:S03]  /*c910*/  IMAD R2, R8, UR4, RZ ;  /* 0x0000000408027c24 */ /* 0x002fc6000f8e02ff */
        /* <DEDUP_REMOVED lines=24> */
[----:B------:R-:W-:Y:S04]  /*caa0*/  STL [R1+0xc4], R3 ;  /* 0x0000c40301007387 */ /* 0x000fe80000100800 */
[----:B------:R-:W2:Y:S04]  /*cab0*/  LDL.LU R6, [R1+0xb0] ;  /* 0x0000b00001067983 */ /* 0x000ea80000300800 */
[----:B------:R-:W-:Y:S04]  /*cac0*/  STL [R1+0xbc], R2 ;  /* 0x0000bc0201007387 */ /* 0x000fe80000100800 */
[----:B------:R-:W3:Y:S01]  /*cad0*/  LDL.LU R14, [R1+0xa4] ;  /* 0x0000a400010e7983 */ /* 0x000ee20000300800 */
[----:B0-----:R-:W-:-:S05]  /*cae0*/  IMAD R0, R29, UR4, RZ ;  /* 0x000000041d007c24 */ /* 0x001fca000f8e02ff */
[----:B------:R-:W-:Y:S04]  /*caf0*/  STL [R1+0xb8], R0 ;  /* 0x0000b80001007387 */ /* 0x000fe80000100800 */
[----:B---3--:R0:W-:Y:S04]  /*cb00*/  STL [R1+0xa6c], R14 ;  /* 0x000a6c0e01007387 */ /* 0x0081e80000100800 */
[----:B0-----:R-:W3:Y:S04]  /*cb10*/  LDL.LU R14, [R1+0xac] ;  /* 0x0000ac00010e7983 */ /* 0x001ee80000300800 */
        /* <DEDUP_REMOVED lines=19> */
[----:B--2---:R-:W-:-:S03]  /*cc50*/  IMAD R6, R6, UR4, RZ ;  /* 0x0000000406067c24 */ /* 0x004fc6000f8e02ff */
[----:B------:R-:W2:Y:S04]  /*cc60*/  LDL.LU R17, [R1+0x30] ;  /* 0x0000300001117983 */ /* 0x000ea80000300800 */
[----:B------:R-:W2:Y:S04]  /*cc70*/  LDL.LU R18, [R1+0x28] ;  /* 0x0000280001127983 */ /* 0x000ea80000300800 */
[----:B------:R-:W2:Y:S04]  /*cc80*/  LDL.LU R19, [R1+0x24] ;  /* 0x0000240001137983 */ /* 0x000ea80000300800 */
[----:B------:R-:W2:Y:S04]  /*cc90*/  LDL.LU R20, [R1+0x1c] ;  /* 0x00001c0001147983 */ /* 0x000ea80000300800 */
[----:B------:R-:W2:Y:S04]  /*cca0*/  LDL.LU R21, [R1+0x18] ;  /* 0x0000180001157983 */ /* 0x000ea80000300800 */
[----:B------:R-:W2:Y:S04]  /*ccb0*/  LDL.LU R22, [R1+0x10] ;  /* 0x0000100001167983 */ /* 0x000ea80000300800 */
[----:B------:R-:W2:Y:S04]  /*ccc0*/  LDL.LU R29, [R1+0xc] ;  /* 0x00000c00011d7983 */ /* 0x000ea80000300800 */
[----:B------:R-:W2:Y:S04]  /*ccd0*/  LDL.LU R5, [R1+0x4] ;  /* 0x0000040001057983 */ /* 0x000ea80000300800 */
[----:B------:R0:W-:Y:S04]  /*cce0*/  STL [R1+0xb0], R6 ;  /* 0x0000b00601007387 */ /* 0x0001e80000100800 */
[----:B0-----:R-:W2:Y:S01]  /*ccf0*/  LDL.LU R6, [R1] ;  /* 0x0000000001067983 */ /* 0x001ea20000300800 */
[----:B---3--:R-:W-:-:S05]  /*cd00*/  IMAD R14, R14, UR4, RZ ;  /* 0x000000040e0e7c24 */ /* 0x008fca000f8e02ff */
[----:B------:R0:W-:Y:S04]  /*cd10*/  STL [R1+0xac], R14 ;  /* 0x0000ac0e01007387 */ /* 0x0001e80000100800 */
[----:B0-----:R-:W3:Y:S01]  /*cd20*/  LDL.LU R14, [R1+0xa6c] ;  /* 0x000a6c00010e7983 */ /* 0x001ee20000300800 */
[----:B----4-:R-:W-:Y:S02]  /*cd30*/  IMAD R15, R15, UR4, RZ ;  /* 0x000000040f0f7c24 */ /* 0x010fe4000f8e02ff */
[----:B------:R-:W-:Y:S02]  /*cd40*/  IMAD R27, R27, UR4, RZ ;  /* 0x000000041b1b7c24 */ /* 0x000fe4000f8e02ff */
[----:B------:R-:W-:Y:S02]  /*cd50*/  IMAD R26, R26, UR4, RZ ;  /* 0x000000041a1a7c24 */ /* 0x000fe4000f8e02ff */
[----:B------:R-:W-:-:S02]  /*cd60*/  IMAD R25, R25, UR4, RZ ;  /* 0x0000000419197c24 */ /* 0x000fc4000f8e02ff */
[----:B------:R-:W-:Y:S02]  /*cd70*/  IMAD R24, R24, UR4, RZ ;  /* 0x0000000418187c24 */ /* 0x000fe4000f8e02ff */
[----:B------:R-:W-:Y:S02]  /*cd80*/  IMAD R23, R23, UR4, RZ ;  /* 0x0000000417177c24 */ /* 0x000fe4000f8e02ff */
[----:B------:R-:W-:Y:S02]  /*cd90*/  IMAD R28, R28, UR4, RZ ;  /* 0x000000041c1c7c24 */ /* 0x000fe4000f8e02ff */
        /* <DEDUP_REMOVED lines=12> */
[----:B--2---:R-:W-:Y:S02]  /*ce60*/  IMAD R17, R17, UR4, RZ ;  /* 0x0000000411117c24 */ /* 0x004fe4000f8e02ff */
[----:B------:R-:W-:Y:S02]  /*ce70*/  IMAD R18, R18, UR4, RZ ;  /* 0x0000000412127c24 */ /* 0x000fe4000f8e02ff */
[----:B------:R-:W-:-:S02]  /*ce80*/  IMAD R19, R19, UR4, RZ ;  /* 0x0000000413137c24 */ /* 0x000fc4000f8e02ff */
[----:B------:R-:W-:Y:S02]  /*ce90*/  IMAD R20, R20, UR4, RZ ;  /* 0x0000000414147c24 */ /* 0x000fe4000f8e02ff */
[----:B------:R-:W-:Y:S02]  /*cea0*/  IMAD R21, R21, UR4, RZ ;  /* 0x0000000415157c24 */ /* 0x000fe4000f8e02ff */
[----:B------:R-:W-:Y:S02]  /*ceb0*/  IMAD R22, R22, UR4, RZ ;  /* 0x0000000416167c24 */ /* 0x000fe4000f8e02ff */
[----:B------:R-:W-:Y:S02]  /*cec0*/  IMAD R29, R29, UR4, RZ ;  /* 0x000000041d1d7c24 */ /* 0x000fe4000f8e02ff */
[----:B---3--:R-:W-:-:S05]  /*ced0*/  IMAD R14, R14, UR4, RZ ;  /* 0x000000040e0e7c24 */ /* 0x008fca000f8e02ff */
        /* <DEDUP_REMOVED lines=53> */
[----:B0-----:R-:W3:Y:S01]  /*d230*/  LDL.LU R29, [R1+0xa00] ;  /* 0x000a0000011d7983 */ /* 0x001ee20000300800 */
[----:B------:R-:W-:-:S02]  /*d240*/  IMAD R5, R5, UR4, RZ ;  /* 0x0000000405057c24 */ /* 0x000fc4000f8e02ff */
[----:B------:R-:W-:-:S03]  /*d250*/  IMAD R6, R6, UR4, RZ ;  /* 0x0000000406067c24 */ /* 0x000fc6000f8e02ff */
[----:B------:R0:W-:Y:S04]  /*d260*/  STL [R1+0x9c0], R5 ;  /* 0x0009c00501007387 */ /* 0x0001e80000100800 */
[----:B0-----:R-:W3:Y:S04]  /*d270*/  LDL.LU R5, [R1+0x14] ;  /* 0x0000140001057983 */ /* 0x001ee80000300800 */
[----:B------:R0:W-:Y:S04]  /*d280*/  STL [R1+0x9c4], R6 ;  /* 0x0009c40601007387 */ /* 0x0001e80000100800 */
[----:B0-----:R-:W3:Y:S01]  /*d290*/  LDL.LU R6, [R1+0x8] ;  /* 0x0000080001067983 */ /* 0x001ee20000300800 */
[----:B----4-:R-:W-:-:S02]  /*d2a0*/  IMAD R8, R8, UR4, RZ ;  /* 0x0000000408087c24 */ /* 0x010fc4000f8e02ff */
[----:B--2---:R-:W-:Y:S02]  /*d2b0*/  IMAD R9, R9, UR4, RZ ;  /* 0x0000000409097c24 */ /* 0x004fe4000f8e02ff */
[----:B---3--:R-:W-:Y:S02]  /*d2c0*/  IMAD R10, R10, UR4, RZ ;  /* 0x000000040a0a7c24 */ /* 0x008fe4000f8e02ff */
        /* <DEDUP_REMOVED lines=10> */
[----:B------:R-:W-:-:S05]  /*d370*/  IMAD R29, R29, UR4, RZ ;  /* 0x000000041d1d7c24 */ /* 0x000fca000f8e02ff */
[----:B------:R-:W-:Y:S04]  /*d380*/  STL [R1+0x9c8], R29 ;  /* 0x0009c81d01007387 */ /* 0x000fe80000100800 */
[----:B------:R-:W-:Y:S04]  /*d390*/  STL [R1+0x9cc], R22 ;  /* 0x0009cc1601007387 */ /* 0x000fe80000100800 */
[----:B------:R-:W-:Y:S04]  /*d3a0*/  STL [R1+0x9d0], R21 ;  /* 0x0009d01501007387 */ /* 0x000fe80000100800 */
[----:B------:R-:W-:Y:S04]  /*d3b0*/  STL [R1+0x9d4], R20 ;  /* 0x0009d41401007387 */ /* 0x000fe80000100800 */
[----:B------:R-:W-:Y:S04]  /*d3c0*/  STL [R1+0x9d8], R19 ;  /* 0x0009d81301007387 */ /* 0x000fe80000100800 */
[----:B------:R-:W-:Y:S04]  /*d3d0*/  STL [R1+0x9dc], R18 ;  /* 0x0009dc1201007387 */ /* 0x000fe80000100800 */
[----:B------:R-:W-:Y:S04]  /*d3e0*/  STL [R1+0x9e0], R17 ;  /* 0x0009e01101007387 */ /* 0x000fe80000100800 */
[----:B------:R0:W-:Y:S04]  /*d3f0*/  STL [R1+0x9e4], R16 ;  /* 0x0009e41001007387 */ /* 0x0001e80000100800 */
[----:B------:R1:W-:Y:S04]  /*d400*/  STL [R1+0x9e8], R13 ;  /* 0x0009e80d01007387 */ /* 0x0003e80000100800 */
[----:B------:R-:W-:Y:S04]  /*d410*/  STL [R1+0x9ec], R12 ;  /* 0x0009ec0c01007387 */ /* 0x000fe80000100800 */
[----:B------:R2:W-:Y:S01]  /*d420*/  STL [R1+0x9f0], R11 ;  /* 0x0009f00b01007387 */ /* 0x0005e20000100800 */
[----:B0-----:R-:W-:-:S02]  /*d430*/  LEA R16, P3, R23, UR10, 0x1 ;  /* 0x0000000a17107c11 */ /* 0x001fc4000f8608ff */
[----:B-1----:R-:W-:Y:S01]  /*d440*/  LEA R13, P2, R24, UR10, 0x1 ;  /* 0x0000000a180d7c11 */ /* 0x002fe2000f8408ff */
[----:B--2---:R-:W2:Y:S04]  /*d450*/  LDL.LU R11, [R1+0x50] ;  /* 0x00005000010b7983 */ /* 0x004ea80000300800 */
[----:B------:R0:W-:Y:S01]  /*d460*/  STL [R1+0x9f4], R10 ;  /* 0x0009f40a01007387 */ /* 0x0001e20000100800 */
[----:B------:R-:W-:-:S03]  /*d470*/  LEA R17, P1, R25, UR10, 0x1 ;  /* 0x0000000a19117c11 */ /* 0x000fc6000f8208ff */
[----:B0-----:R-:W3:Y:S04]  /*d480*/  LDL.LU R10, [R1+0x44] ;  /* 0x00004400010a7983 */ /* 0x001ee80000300800 */
[----:B------:R0:W-:Y:S01]  /*d490*/  STL [R1+0x9f8], R9 ;  /* 0x0009f80901007387 */ /* 0x0001e20000100800 */
[----:B------:R-:W-:-:S03]  /*d4a0*/  LEA R18, P5, R15, UR10, 0x1 ;  /* 0x0000000a0f127c11 */ /* 0x000fc6000f8a08ff */
[----:B0-----:R-:W4:Y:S04]  /*d4b0*/  LDL.LU R9, [R1+0x38] ;  /* 0x0000380001097983 */ /* 0x001f280000300800 */
[----:B------:R0:W-:Y:S04]  /*d4c0*/  STL [R1+0x9fc], R8 ;  /* 0x0009fc0801007387 */ /* 0x0001e80000100800 */
[----:B0-----:R-:W2:Y:S04]  /*d4d0*/  LDL.LU R8, [R1+0x2c] ;  /* 0x00002c0001087983 */ /* 0x001ea80000300800 */
[----:B------:R-:W3:Y:S04]  /*d4e0*/  LDL.LU R12, [R1+0x58] ;  /* 0x00005800010c7983 */ /* 0x000ee80000300800 */
[----:B------:R0:W-:Y:S04]  /*d4f0*/  STL [R1+0x76c], R16 ;  /* 0x00076c1001007387 */ /* 0x0001e80000100800 */
[----:B------:R1:W-:Y:S01]  /*d500*/  STL [R1+0x774], R13 ;  /* 0x0007740d01007387 */ /* 0x0003e20000100800 */
[----:B0-----:R-:W-:-:S03]  /*d510*/  LEA R16, P0, R26, UR10, 0x1 ;  /* 0x0000000a1a107c11 */ /* 0x001fc6000f8008ff */
[----:B-1----:R-:W3:Y:S04]  /*d520*/  LDL.LU R13, [R1+0x68] ;  /* 0x00006800010d7983 */ /* 0x002ee80000300800 */
[----:B------:R0:W-:Y:S04]  /*d530*/  STL [R1+0x77c], R17 ;  /* 0x00077c1101007387 */ /* 0x0001e80000100800 */
[----:B------:R1:W-:Y:S01]  /*d540*/  STL [R1+0x784], R16 ;  /* 0x0007841001007387 */ /* 0x0003e20000100800 */
[----:B0-----:R-:W-:-:S03]  /*d550*/  LEA R17, P6, R27, UR10, 0x1 ;  /* 0x0000000a1b117c11 */ /* 0x001fc6000f8c08ff */
[----:B-1----:R-:W3:Y:S04]  /*d560*/  LDL.LU R16, [R1+0x74] ;  /* 0x0000740001107983 */ /* 0x002ee80000300800 */
[----:B------:R-:W-:Y:S04]  /*d570*/  STL [R1+0x78c], R17 ;  /* 0x00078c1101007387 */ /* 0x000fe80000100800 */
[----:B------:R0:W-:Y:S02]  /*d580*/  STL [R1+0x794], R18 ;  /* 0x0007941201007387 */ /* 0x0001e40000100800 */
[----:B0-----:R-:W-:-:S02]  /*d590*/  LEA.HI.X.SX32 R18, R23, UR11, 0x1, P3 ;  /* 0x0000000b17127c11 */ /* 0x001fc400098f0eff */
[----:B------:R-:W4:Y:S01]  /*d5a0*/  LDL.LU R23, [R1+0x20] ;  /* 0x0000200001177983 */ /* 0x000f220000300800 */
[----:B------:R-:W-:-:S05]  /*d5b0*/  LEA R17, P4, R14, UR10, 0x1 ;  /* 0x0000000a0e117c11 */ /* 0x000fca000f8808ff */
[----:B------:R0:W-:Y:S04]  /*d5c0*/  STL [R1+0x79c], R17 ;  /* 0x00079c1101007387 */ /* 0x0001e80000100800 */
[----:B0-----:R-:W3:Y:S04]  /*d5d0*/  LDL.LU R17, [R1+0x80] ;  /* 0x0000800001117983 */ /* 0x001ee80000300800 */
[----:B------:R0:W-:Y:S04]  /*d5e0*/  STL [R1+0x54c], R18 ;  /* 0x00054c1201007387 */ /* 0x0001e80000100800 */
[----:B0-----:R-:W3:Y:S01]  /*d5f0*/  LDL.LU R18, [R1+0x8c] ;  /* 0x00008c0001127983 */ /* 0x001ee20000300800 */
[----:B------:R-:W-:-:S02]  /*d600*/  LEA R20, P3, R6, UR10, 0x1 ;  /* 0x0000000a06147c11 */ /* 0x000fc4000f8608ff */
[----:B------:R-:W-:Y:S02]  /*d610*/  LEA.HI.X.SX32 R19, R24, UR11, 0x1, P2 ;  /* 0x0000000b18137c11 */ /* 0x000fe400090f0eff */
[----:B------:R-:W-:Y:S01]  /*d620*/  LEA R21, P2, R5, UR10, 0x1 ;  /* 0x0000000a05157c11 */ /* 0x000fe2000f8408ff */
[----:B------:R0:W-:Y:S04]  /*d630*/  STL [R1+0x764], R20 ;  /* 0x0007641401007387 */ /* 0x0001e80000100800 */
[----:B------:R1:W-:Y:S01]  /*d640*/  STL [R1+0x53c], R19 ;  /* 0x00053c1301007387 */ /* 0x0003e20000100800 */
[----:B0-----:R-:W-:-:S03]  /*d650*/  LEA.HI.X.SX32 R20, R25, UR11, 0x1, P1 ;  /* 0x0000000b19147c11 */ /* 0x001fc600088f0eff */
[----:B-1----:R-:W3:Y:S04]  /*d660*/  LDL.LU R19, [R1+0x98] ;  /* 0x0000980001137983 */ /* 0x002ee80000300800 */
[----:B------:R0:W-:Y:S04]  /*d670*/  STL [R1+0x75c], R21 ;  /* 0x00075c1501007387 */ /* 0x0001e80000100800 */
[----:B------:R1:W-:Y:S01]  /*d680*/  STL [R1+0x52c], R20 ;  /* 0x00052c1401007387 */ /* 0x0003e20000100800 */
[----:B0-----:R-:W-:-:S03]  /*d690*/  LEA.HI.X.SX32 R21, R26, UR11, 0x1, P0 ;  /* 0x0000000b1a157c11 */ /* 0x001fc600080f0eff */
[----:B-1----:R-:W3:Y:S01]  /*d6a0*/  LDL.LU R20, [R1+0xa8] ;  /* 0x0000a80001147983 */ /* 0x002ee20000300800 */
[----:B------:R-:W-:Y:S02]  /*d6b0*/  LEA.HI.X.SX32 R15, R15, UR11, 0x1, P5 ;  /* 0x0000000b0f0f7c11 */ /* 0x000fe4000a8f0eff */
[----:B--2---:R-:W-:Y:S02]  /*d6c0*/  LEA R24, P0, R8, UR10, 0x1 ;  /* 0x0000000a08187c11 */ /* 0x004fe4000f8008ff */
[----:B----4-:R-:W-:-:S05]  /*d6d0*/  LEA R22, P1, R23, UR10, 0x1 ;  /* 0x0000000a17167c11 */ /* 0x010fca000f8208ff */
[----:B------:R-:W-:Y:S04]  /*d6e0*/  STL [R1+0x754], R22 ;  /* 0x0007541601007387 */ /* 0x000fe80000100800 */
[----:B------:R0:W-:Y:S04]  /*d6f0*/  STL [R1+0x51c], R21 ;  /* 0x00051c1501007387 */ /* 0x0001e80000100800 */
[----:B0-----:R-:W2:Y:S01]  /*d700*/  LDL.LU R21, [R1+0xb4] ;  /* 0x0000b40001157983 */ /* 0x001ea20000300800 */
[----:B------:R-:W-:-:S03]  /*d710*/  LEA.HI.X.SX32 R22, R27, UR11, 0x1, P6 ;  /* 0x0000000b1b167c11 */ /* 0x000fc6000b0f0eff */
[----:B------:R0:W-:Y:S04]  /*d720*/  STL [R1+0x544], R24 ;  /* 0x0005441801007387 */ /* 0x0001e80000100800 */
[----:B------:R1:W-:Y:S01]  /*d730*/  STL [R1+0x378], R22 ;  /* 0x0003781601007387 */ /* 0x0003e20000100800 */
[----:B0-----:R-:W-:-:S03]  /*d740*/  LEA R24, P6, R9, UR10, 0x1 ;  /* 0x0000000a09187c11 */ /* 0x001fc6000f8c08ff */
[----:B-1----:R-:W4:Y:S04]  /*d750*/  LDL.LU R22, [R1+0xc0] ;  /* 0x0000c00001167983 */ /* 0x002f280000300800 */
[----:B------:R3:W-:Y:S04]  /*d760*/  STL [R1+0x534], R24 ;  /* 0x0005341801007387 */ /* 0x0007e80000100800 */
[----:B------:R0:W-:Y:S04]  /*d770*/  STL [R1+0x370], R15 ;  /* 0x0003700f01007387 */ /* 0x0001e80000100800 */
[----:B------:R-:W4:Y:S01]  /*d780*/  LDL.LU R29, [R1+0xd0] ;  /* 0x0000d000011d7983 */ /* 0x000f220000300800 */
[----:B---3--:R-:W-:-:S02]  /*d790*/  LEA R24, P5, R10, UR10, 0x1 ;  /* 0x0000000a0a187c11 */ /* 0x008fc4000f8a08ff */
[----:B0-----:R-:W-:-:S03]  /*d7a0*/  LEA.HI.X.SX32 R15, R14, UR11, 0x1, P4 ;  /* 0x0000000b0e0f7c11 */ /* 0x001fc6000a0f0eff */
[----:B------:R-:W-:Y:S04]  /*d7b0*/  STL [R1+0x524], R24 ;  /* 0x0005241801007387 */ /* 0x000fe80000100800 */
[----:B------:R0:W-:Y:S01]  /*d7c0*/  STL [R1+0x368], R15 ;  /* 0x0003680f01007387 */ /* 0x0001e20000100800 */
[----:B------:R-:W-:Y:S02]  /*d7d0*/  LEA R14, P4, R11, UR10, 0x1 ;  /* 0x0000000a0b0e7c11 */ /* 0x000fe4000f8808ff */
[----:B0-----:R-:W-:Y:S02]  /*d7e0*/  LEA.HI.X.SX32 R15, R6, UR11, 0x1, P3 ;  /* 0x0000000b060f7c11 */ /* 0x001fe400098f0eff */
[----:B------:R-:W3:Y:S04]  /*d7f0*/  LDL.LU R6, [R1+0xd8] ;  /* 0x0000d80001067983 */ /* 0x000ee80000300800 */
[----:B------:R-:W-:Y:S04]  /*d800*/  STL [R1+0x390], R14 ;  /* 0x0003900e01007387 */ /* 0x000fe80000100800 */
[----:B------:R0:W-:Y:S02]  /*d810*/  STL [R1+0x360], R15 ;  /* 0x0003600f01007387 */ /* 0x0001e40000100800 */
[----:B0-----:R-:W-:-:S02]  /*d820*/  LEA.HI.X.SX32 R15, R5, UR11, 0x1, P2 ;  /* 0x0000000b050f7c11 */ /* 0x001fc400090f0eff */
[----:B------:R-:W3:Y:S01]  /*d830*/  LDL.LU R5, [R1+0xe8] ;  /* 0x0000e80001057983 */ /* 0x000ee20000300800 */
[----:B------:R-:W-:-:S05]  /*d840*/  LEA R14, P3, R12, UR10, 0x1 ;  /* 0x0000000a0c0e7c11 */ /* 0x000fca000f8608ff */
[----:B------:R-:W-:Y:S04]  /*d850*/  STL [R1+0x394], R14 ;  /* 0x0003940e01007387 */ /* 0x000fe80000100800 */
[----:B------:R0:W-:Y:S02]  /*d860*/  STL [R1+0x358], R15 ;  /* 0x0003580f01007387 */ /* 0x0001e40000100800 */
[----:B0-----:R-:W-:Y:S02]  /*d870*/  LEA.HI.X.SX32 R15, R23, UR11, 0x1, P1 ;  /* 0x0000000b170f7c11 */ /* 0x001fe400088f0eff */
[----:B------:R-:W3:Y:S01]  /*d880*/  LDL.LU R23, [R1+0xf0] ;  /* 0x0000f00001177983 */ /* 0x000ee20000300800 */
[----:B------:R-:W-:-:S05]  /*d890*/  LEA R14, P2, R13, UR10, 0x1 ;  /* 0x0000000a0d0e7c11 */ /* 0x000fca000f8408ff */
[----:B------:R-:W-:Y:S04]  /*d8a0*/  STL [R1+0x398], R14 ;  /* 0x0003980e01007387 */ /* 0x000fe80000100800 */
[----:B------:R0:W-:Y:S02]  /*d8b0*/  STL [R1+0x350], R15 ;  /* 0x0003500f01007387 */ /* 0x0001e40000100800 */
[----:B0-----:R-:W-:Y:S02]  /*d8c0*/  LEA.HI.X.SX32 R15, R8, UR11, 0x1, P0 ;  /* 0x0000000b080f7c11 */ /* 0x001fe400080f0eff */
[----:B------:R-:W3:Y:S01]  /*d8d0*/  LDL.LU R8, [R1+0x100] ;  /* 0x0001000001087983 */ /* 0x000ee20000300800 */
[----:B------:R-:W-:-:S05]  /*d8e0*/  LEA R14, P1, R16, UR10, 0x1 ;  /* 0x0000000a100e7c11 */ /* 0x000fca000f8208ff */
[----:B------:R0:W-:Y:S04]  /*d8f0*/  STL [R1+0x39c], R14 ;  /* 0x00039c0e01007387 */ /* 0x0001e80000100800 */
[----:B------:R1:W-:Y:S01]  /*d900*/  STL [R1+0x348], R15 ;  /* 0x0003480f01007387 */ /* 0x0003e20000100800 */
[----:B0-----:R-:W-:Y:S02]  /*d910*/  LEA R14, P0, R17, UR10, 0x1 ;  /* 0x0000000a110e7c11 */ /* 0x001fe4000f8008ff */
[----:B-1----:R-:W-:Y:S02]  /*d920*/  LEA.HI.X.SX32 R15, R9, UR11, 0x1, P6 ;  /* 0x0000000b090f7c11 */ /* 0x002fe4000b0f0eff */
        /* <DEDUP_REMOVED lines=20> */
[----:B--2---:R-:W-:-:S05]  /*da70*/  LEA R14, P3, R21, UR10, 0x1 ;  /* 0x0000000a150e7c11 */ /* 0x004fca000f8608ff */
[----:B------:R-:W-:Y:S04]  /*da80*/  STL [R1+0x3b0], R14 ;  /* 0x0003b00e01007387 */ /* 0x000fe80000100800 */
[----:B------:R0:W-:Y:S02]  /*da90*/  STL [R1+0x318], R15 ;  /* 0x0003180f01007387 */ /* 0x0001e40000100800 */
[----:B0-----:R-:W-:Y:S02]  /*daa0*/  LEA.HI.X.SX32 R15, R16, UR11, 0x1, P1 ;  /* 0x0000000b100f7c11 */ /* 0x001fe400088f0eff */
[----:B------:R-:W2:Y:S01]  /*dab0*/  LDL.LU R16, [R1+0x14c] ;  /* 0x00014c0001107983 */ /* 0x000ea20000300800 */
[----:B----4-:R-:W-:-:S05]  /*dac0*/  LEA R14, P2, R22, UR10, 0x1 ;  /* 0x0000000a160e7c11 */ /* 0x010fca000f8408ff */
[----:B------:R0:W-:Y:S04]  /*dad0*/  STL [R1+0x3b4], R14 ;  /* 0x0003b40e01007387 */ /* 0x0001e80000100800 */
[----:B------:R1:W-:Y:S01]  /*dae0*/  STL [R1+0x310], R15 ;  /* 0x0003100f01007387 */ /* 0x0003e20000100800 */
[----:B0-----:R-:W-:Y:S02]  /*daf0*/  LEA R14, P1, R29, UR10, 0x1 ;  /* 0x0000000a1d0e7c11 */ /* 0x001fe4000f8208ff */
[----:B-1----:R-:W-:Y:S02]  /*db00*/  LEA.HI.X.SX32 R15, R17, UR11, 0x1, P0 ;  /* 0x0000000b110f7c11 */ /* 0x002fe400080f0eff */
[----:B------:R-:W4:Y:S04]  /*db10*/  LDL.LU R17, [R1+0x158] ;  /* 0x0001580001117983 */ /* 0x000f280000300800 */
[----:B------:R3:W-:Y:S04]  /*db20*/  STL [R1+0x3b8], R14 ;  /* 0x0003b80e01007387 */ /* 0x0007e80000100800 */
[----:B------:R0:W-:Y:S01]  /*db30*/  STL [R1+0x308], R15 ;  /* 0x0003080f01007387 */ /* 0x0001e20000100800 */
[----:B---3--:R-:W-:-:S02]  /*db40*/  LEA R14, P0, R6, UR10, 0x1 ;  /* 0x0000000a060e7c11 */ /* 0x008fc4000f8008ff */
        /* <DEDUP_REMOVED lines=38> */
[----:B------:R1:W-:Y:S04]  /*ddb0*/  STL [R1+0x2c8], R15 ;  /* 0x0002c80f01007387 */ /* 0x0003e80000100800 */
[----:B------:R-:W3:Y:S01]  /*ddc0*/  LDL.LU R24, [R1+0x174] ;  /* 0x0001740001187983 */ /* 0x000ee20000300800 */
[----:B0-----:R-:W-:Y:S02]  /*ddd0*/  LEA R14, P6, R13, UR10, 0x1 ;  /* 0x0000000a0d0e7c11 */ /* 0x001fe4000f8c08ff */
[----:B-1----:R-:W-:-:S03]  /*dde0*/  LEA.HI.X.SX32 R15, R23, UR11, 0x1, P5 ;  /* 0x0000000b170f7c11 */ /* 0x002fc6000a8f0eff */
[----:B------:R2:W-:Y:S01]  /*ddf0*/  STL [R1+0x3dc], R14 ;  /* 0x0003dc0e01007387 */ /* 0x0005e20000100800 */
[----:B------:R-:W-:-:S03]  /*de00*/  LEA.HI.X.SX32 R8, R8, UR11, 0x1, P4 ;  /* 0x0000000b08087c11 */ /* 0x000fc6000a0f0eff */
[----:B------:R-:W-:Y:S04]  /*de10*/  STL [R1+0x2c0], R15 ;  /* 0x0002c00f01007387 */ /* 0x000fe80000100800 */
[----:B------:R-:W3:Y:S01]  /*de20*/  LDL.LU R23, [R1+0x16c] ;  /* 0x00016c0001177983 */ /* 0x000ee20000300800 */
[----:B------:R-:W-:Y:S02]  /*de30*/  LEA.HI.X.SX32 R9, R9, UR11, 0x1, P3 ;  /* 0x0000000b09097c11 */ /* 0x000fe400098f0eff */
[----:B------:R-:W-:Y:S02]  /*de40*/  LEA.HI.X.SX32 R10, R10, UR11, 0x1, P2 ;  /* 0x0000000b0a0a7c11 */ /* 0x000fe400090f0eff */
[----:B------:R-:W-:Y:S02]  /*de50*/  LEA.HI.X.SX32 R11, R11, UR11, 0x1, P1 ;  /* 0x0000000b0b0b7c11 */ /* 0x000fe400088f0eff */
[----:B------:R-:W-:-:S02]  /*de60*/  LEA.HI.X.SX32 R12, R12, UR11, 0x1, P0 ;  /* 0x0000000b0c0c7c11 */ /* 0x000fc400080f0eff */
[----:B------:R-:W-:Y:S02]  /*de70*/  LEA.HI.X.SX32 R13, R13, UR11, 0x1, P6 ;  /* 0x0000000b0d0d7c11 */ /* 0x000fe4000b0f0eff */
[----:B--2---:R-:W-:-:S05]  /*de80*/  LEA R14, P5, R16, UR10, 0x1 ;  /* 0x0000000a100e7c11 */ /* 0x004fca000f8a08ff */
[----:B------:R-:W-:Y:S04]  /*de90*/  STL [R1+0x3e0], R14 ;  /* 0x0003e00e01007387 */ /* 0x000fe80000100800 */
[----:B------:R0:W-:Y:S04]  /*dea0*/  STL [R1+0x2b8], R8 ;  /* 0x0002b80801007387 */ /* 0x0001e80000100800 */
[----:B0-----:R-:W2:Y:S01]  /*deb0*/  LDL.LU R8, [R1+0x164] ;  /* 0x0001640001087983 */ /* 0x001ea20000300800 */
[----:B----4-:R-:W-:-:S05]  /*dec0*/  LEA R14, P4, R17, UR10, 0x1 ;  /* 0x0000000a110e7c11 */ /* 0x010fca000f8808ff */
[----:B------:R-:W-:Y:S04]  /*ded0*/  STL [R1+0x3e4], R14 ;  /* 0x0003e40e01007387 */ /* 0x000fe80000100800 */
[----:B------:R0:W-:Y:S04]  /*dee0*/  STL [R1+0x2b0], R9 ;  /* 0x0002b00901007387 */ /* 0x0001e80000100800 */
[----:B0-----:R-:W4:Y:S01]  /*def0*/  LDL.LU R9, [R1+0x160] ;  /* 0x0001600001097983 */ /* 0x001f220000300800 */
[----:B---3--:R-:W-:-:S05]  /*df00*/  LEA R14, P3, R18, UR10, 0x1 ;  /* 0x0000000a120e7c11 */ /* 0x008fca000f8608ff */
[----:B------:R-:W-:Y:S04]  /*df10*/  STL [R1+0x3e8], R14 ;  /* 0x0003e80e01007387 */ /* 0x000fe80000100800 */
[----:B------:R0:W-:Y:S04]  /*df20*/  STL [R1+0x2a8], R10 ;  /* 0x0002a80a01007387 */ /* 0x0001e80000100800 */
[----:B0-----:R-:W3:Y:S01]  /*df30*/  LDL.LU R10, [R1+0x15c] ;  /* 0x00015c00010a7983 */ /* 0x001ee20000300800 */
[----:B------:R-:W-:-:S05]  /*df40*/  LEA R14, P2, R19, UR10, 0x1 ;  /* 0x0000000a130e7c11 */ /* 0x000fca000f8408ff */
        /* <DEDUP_REMOVED lines=9> */
[----:B------:R0:W-:Y:S01]  /*dfe0*/  STL [R1+0x290], R13 ;  /* 0x0002900d01007387 */ /* 0x0001e20000100800 */
[----:B------:R-:W-:-:S03]  /*dff0*/  LEA.HI.X.SX32 R15, R16, UR11, 0x1, P5 ;  /* 0x0000000b100f7c11 */ /* 0x000fc6000a8f0eff */
[----:B0-----:R-:W3:Y:S01]  /*e000*/  LDL.LU R13, [R1+0x148] ;  /* 0x00014800010d7983 */ /* 0x001ee20000300800 */
[----:B------:R-:W-:-:S05]  /*e010*/  LEA R14, P6, R22, UR10, 0x1 ;  /* 0x0000000a160e7c11 */ /* 0x000fca000f8c08ff */
[----:B------:R-:W-:Y:S04]  /*e020*/  STL [R1+0x3f8], R14 ;  /* 0x0003f80e01007387 */ /* 0x000fe80000100800 */
[----:B------:R0:W-:Y:S04]  /*e030*/  STL [R1+0x288], R15 ;  /* 0x0002880f01007387 */ /* 0x0001e80000100800 */
[----:B------:R-:W3:Y:S01]  /*e040*/  LDL.LU R16, [R1+0x144] ;  /* 0x0001440001107983 */ /* 0x000ee20000300800 */
[----:B0-----:R-:W-:Y:S02]  /*e050*/  LEA.HI.X.SX32 R15, R17, UR11, 0x1, P4 ;  /* 0x0000000b110f7c11 */ /* 0x001fe4000a0f0eff */
        /* <DEDUP_REMOVED lines=11> */
[----:B------:R0:W-:Y:S04]  /*e110*/  STL [R1+0x404], R14 ;  /* 0x0004040e01007387 */ /* 0x0001e80000100800 */
[----:B------:R1:W-:Y:S04]  /*e120*/  STL [R1+0x270], R15 ;  /* 0x0002700f01007387 */ /* 0x0003e80000100800 */
[----:B------:R-:W3:Y:S01]  /*e130*/  LDL.LU R19, [R1+0x130] ;  /* 0x0001300001137983 */ /* 0x000ee20000300800 */
[----:B0-----:R-:W-:Y:S02]  /*e140*/  LEA R14, P2, R24, UR10, 0x1 ;  /* 0x0000000a180e7c11 */ /* 0x001fe4000f8408ff */
[----:B-1----:R-:W-:-:S03]  /*e150*/  LEA.HI.X.SX32 R15, R20, UR11, 0x1, P1 ;  /* 0x0000000b140f7c11 */ /* 0x002fc600088f0eff */
[----:B------:R0:W-:Y:S04]  /*e160*/  STL [R1+0x408], R14 ;  /* 0x0004080e01007387 */ /* 0x0001e80000100800 */
[----:B------:R1:W-:Y:S04]  /*e170*/  STL [R1+0x268], R15 ;  /* 0x0002680f01007387 */ /* 0x0003e80000100800 */
[----:B------:R-:W3:Y:S01]  /*e180*/  LDL.LU R20, [R1+0x12c] ;  /* 0x00012c0001147983 */ /* 0x000ee20000300800 */
[----:B0-----:R-:W-:Y:S02]  /*e190*/  LEA R14, P1, R23, UR10, 0x1 ;  /* 0x0000000a170e7c11 */ /* 0x001fe4000f8208ff */
[----:B-1----:R-:W-:-:S03]  /*e1a0*/  LEA.HI.X.SX32 R15, R21, UR11, 0x1, P0 ;  /* 0x0000000b150f7c11 */ /* 0x002fc600080f0eff */
[----:B------:R-:W-:Y:S04]  /*e1b0*/  STL [R1+0x40c], R14 ;  /* 0x00040c0e01007387 */ /* 0x000fe80000100800 */
[----:B------:R0:W-:Y:S04]  /*e1c0*/  STL [R1+0x260], R15 ;  /* 0x0002600f01007387 */ /* 0x0001e80000100800 */
[----:B------:R-:W3:Y:S01]  /*e1d0*/  LDL.LU R21, [R1+0x128] ;  /* 0x0001280001157983 */ /* 0x000ee20000300800 */
[----:B0-----:R-:W-:Y:S02]  /*e1e0*/  LEA.HI.X.SX32 R15, R22, UR11, 0x1, P6 ;  /* 0x0000000b160f7c11 */ /* 0x001fe4000b0f0eff */
[----:B--2---:R-:W-:-:S05]  /*e1f0*/  LEA R14, P0, R8, UR10, 0x1 ;  /* 0x0000000a080e7c11 */ /* 0x004fca000f8008ff */
[----:B------:R4:W-:Y:S04]  /*e200*/  STL [R1+0x410], R14 ;  /* 0x0004100e01007387 */ /* 0x0009e80000100800 */
[----:B------:R0:W-:Y:S04]  /*e210*/  STL [R1+0x258], R15 ;  /* 0x0002580f01007387 */ /* 0x0001e80000100800 */
[----:B------:R-:W2:Y:S01]  /*e220*/  LDL.LU R22, [R1+0x120] ;  /* 0x0001200001167983 */ /* 0x000ea20000300800 */
[----:B----4-:R-:W-:Y:S02]  /*e230*/  LEA R14, P6, R9, UR10, 0x1 ;  /* 0x0000000a090e7c11 */ /* 0x010fe4000f8c08ff */
[----:B0-----:R-:W-:-:S03]  /*e240*/  LEA.HI.X.SX32 R15, R29, UR11, 0x1, P5 ;  /* 0x0000000b1d0f7c11 */ /* 0x001fc6000a8f0eff */
[----:B------:R3:W-:Y:S04]  /*e250*/  STL [R1+0x414], R14 ;  /* 0x0004140e01007387 */ /* 0x0007e80000100800 */
[----:B------:R-:W4:Y:S04]  /*e260*/  LDL.LU R29, [R1+0x11c] ;  /* 0x00011c00011d7983 */ /* 0x000f280000300800 */
[----:B------:R0:W-:Y:S01]  /*e270*/  STL [R1+0x250], R15 ;  /* 0x0002500f01007387 */ /* 0x0001e20000100800 */
[----:B---3--:R-:W-:Y:S02]  /*e280*/  LEA R14, P5, R10, UR10, 0x1 ;  /* 0x0000000a0a0e7c11 */ /* 0x008fe4000f8a08ff */
[----:B0-----:R-:W-:-:S03]  /*e290*/  LEA.HI.X.SX32 R15, R6, UR11, 0x1, P4 ;  /* 0x0000000b060f7c11 */ /* 0x001fc6000a0f0eff */
[----:B------:R0:W-:Y:S04]  /*e2a0*/  STL [R1+0x418], R14 ;  /* 0x0004180e01007387 */ /* 0x0001e80000100800 */
[----:B------:R-:W3:Y:S04]  /*e2b0*/  LDL.LU R6, [R1+0x114] ;  /* 0x0001140001067983 */ /* 0x000ee80000300800 */
[----:B------:R1:W-:Y:S01]  /*e2c0*/  STL [R1+0x248], R15 ;  /* 0x0002480f01007387 */ /* 0x0003e20000100800 */
[----:B0-----:R-:W-:Y:S02]  /*e2d0*/  LEA R14, P4, R11, UR10, 0x1 ;  /* 0x0000000a0b0e7c11 */ /* 0x001fe4000f8808ff */
[----:B-1----:R-:W-:-:S03]  /*e2e0*/  LEA.HI.X.SX32 R15, R5, UR11, 0x1, P3 ;  /* 0x0000000b050f7c11 */ /* 0x002fc600098f0eff */
        /* <DEDUP_REMOVED lines=11> */
[----:B------:R-:W-:Y:S04]  /*e3a0*/  STL [R1+0x230], R15 ;  /* 0x0002300f01007387 */ /* 0x000fe80000100800 */
[----:B------:R-:W3:Y:S01]  /*e3b0*/  LDL.LU R23, [R1+0x104] ;  /* 0x0001040001177983 */ /* 0x000ee20000300800 */
[----:B------:R-:W-:Y:S02]  /*e3c0*/  LEA.HI.X.SX32 R8, R8, UR11, 0x1, P0 ;  /* 0x0000000b08087c11 */ /* 0x000fe400080f0eff */
[----:B0-----:R-:W-:-:S05]  /*e3d0*/  LEA R14, P1, R16, UR10, 0x1 ;  /* 0x0000000a100e7c11 */ /* 0x001fca000f8208ff */
[----:B------:R-:W-:Y:S04]  /*e3e0*/  STL [R1+0x428], R14 ;  /* 0x0004280e01007387 */ /* 0x000fe80000100800 */
[----:B------:R0:W-:Y:S01]  /*e3f0*/  STL [R1+0x228], R8 ;  /* 0x0002280801007387 */ /* 0x0001e20000100800 */
[----:B------:R-:W-:-:S03]  /*e400*/  LEA.HI.X.SX32 R9, R9, UR11, 0x1, P6 ;  /* 0x0000000b09097c11 */ /* 0x000fc6000b0f0eff */
[----:B0-----:R-:W3:Y:S01]  /*e410*/  LDL.LU R8, [R1+0xfc] ;  /* 0x0000fc0001087983 */ /* 0x001ee20000300800 */
[----:B------:R-:W-:Y:S02]  /*e420*/  LEA R14, P0, R17, UR10, 0x1 ;  /* 0x0000000a110e7c11 */ /* 0x000fe4000f8008ff */
[----:B------:R-:W-:-:S03]  /*e430*/  LEA.HI.X.SX32 R10, R10, UR11, 0x1, P5 ;  /* 0x0000000b0a0a7c11 */ /* 0x000fc6000a8f0eff */
        /* <DEDUP_REMOVED lines=11> */
[----:B0-----:R-:W3:Y:S01]  /*e4f0*/  LDL.LU R11, [R1+0xec] ;  /* 0x0000ec00010b7983 */ /* 0x001ee20000300800 */
[----:B------:R-:W-:Y:S02]  /*e500*/  LEA R15, P4, R20, UR10, 0x1 ;  /* 0x0000000a140f7c11 */ /* 0x000fe4000f8808ff */
[----:B------:R-:W-:-:S03]  /*e510*/  LEA.HI.X.SX32 R14, R12, UR11, 0x1, P3 ;  /* 0x0000000b0c0e7c11 */ /* 0x000fc600098f0eff */
[----:B------:R-:W-:Y:S01]  /*e520*/  STL [R1+0x438], R15 ;  /* 0x0004380f01007387 */ /* 0x000fe20000100800 */
[----:B------:R-:W-:-:S03]  /*e530*/  LEA R12, P3, R21, UR10, 0x1 ;  /* 0x0000000a150c7c11 */ /* 0x000fc6000f8608ff */
[----:B------:R0:W-:Y:S04]  /*e540*/  STL [R1+0x208], R14 ;  /* 0x0002080e01007387 */ /* 0x0001e80000100800 */
[----:B------:R1:W-:Y:S01]  /*e550*/  STL [R1+0x43c], R12 ;  /* 0x00043c0c01007387 */ /* 0x0003e20000100800 */
[----:B0-----:R-:W-:-:S03]  /*e560*/  LEA.HI.X.SX32 R14, R13, UR11, 0x1, P2 ;  /* 0x0000000b0d0e7c11 */ /* 0x001fc600090f0eff */
[----:B-1----:R-:W3:Y:S04]  /*e570*/  LDL.LU R12, [R1+0xe4] ;  /* 0x0000e400010c7983 */ /* 0x002ee80000300800 */
[----:B------:R-:W-:Y:S01]  /*e580*/  STL [R1+0x200], R14 ;  /* 0x0002000e01007387 */ /* 0x000fe20000100800 */
[----:B------:R-:W-:Y:S02]  /*e590*/  LEA.HI.X.SX32 R15, R16, UR11, 0x1, P1 ;  /* 0x0000000b100f7c11 */ /* 0x000fe400088f0eff */
[----:B--2---:R-:W-:-:S05]  /*e5a0*/  LEA R13, P2, R22, UR10, 0x1 ;  /* 0x0000000a160d7c11 */ /* 0x004fca000f8408ff */
[----:B------:R0:W-:Y:S04]  /*e5b0*/  STL [R1+0x440], R13 ;  /* 0x0004400d01007387 */ /* 0x0001e80000100800 */
[----:B0-----:R-:W2:Y:S01]  /*e5c0*/  LDL.LU R13, [R1+0xe0] ;  /* 0x0000e000010d7983 */ /* 0x001ea20000300800 */
[----:B----4-:R-:W-:-:S03]  /*e5d0*/  LEA R14, P1, R29, UR10, 0x1 ;  /* 0x0000000a1d0e7c11 */ /* 0x010fc6000f8208ff */
[----:B------:R0:W-:Y:S04]  /*e5e0*/  STL [R1+0x1f8], R15 ;  /* 0x0001f80f01007387 */ /* 0x0001e80000100800 */
[----:B------:R3:W-:Y:S04]  /*e5f0*/  STL [R1+0x444], R14 ;  /* 0x0004440e01007387 */ /* 0x0007e80000100800 */
[----:B------:R-:W4:Y:S01]  /*e600*/  LDL.LU R16, [R1+0xdc] ;  /* 0x0000dc0001107983 */ /* 0x000f220000300800 */
[----:B0-----:R-:W-:-:S05]  /*e610*/  LEA.HI.X.SX32 R15, R17, UR11, 0x1, P0 ;  /* 0x0000000b110f7c11 */ /* 0x001fca00080f0eff */
[----:B------:R0:W-:Y:S01]  /*e620*/  STL [R1+0x1f0], R15 ;  /* 0x0001f00f01007387 */ /* 0x0001e20000100800 */
[----:B---3--:R-:W-:-:S05]  /*e630*/  LEA R14, P0, R6, UR10, 0x1 ;  /* 0x0000000a060e7c11 */ /* 0x008fca000f8008ff */
[----:B------:R1:W-:Y:S01]  /*e640*/  STL [R1+0x448], R14 ;  /* 0x0004480e01007387 */ /* 0x0003e20000100800 */
[----:B0-----:R-:W-:-:S03]  /*e650*/  LEA.HI.X.SX32 R15, R18, UR11, 0x1, P6 ;  /* 0x0000000b120f7c11 */ /* 0x001fc6000b0f0eff */
[----:B------:R-:W3:Y:S04]  /*e660*/  LDL.LU R17, [R1+0xd4] ;  /* 0x0000d40001117983 */ /* 0x000ee80000300800 */
[----:B------:R0:W-:Y:S01]  /*e670*/  STL [R1+0x1e8], R15 ;  /* 0x0001e80f01007387 */ /* 0x0001e20000100800 */
[----:B-1----:R-:W-:-:S05]  /*e680*/  LEA R14, P6, R5, UR10, 0x1 ;  /* 0x0000000a050e7c11 */ /* 0x002fca000f8c08ff */
[----:B------:R1:W-:Y:S04]  /*e690*/  STL [R1+0x44c], R14 ;  /* 0x00044c0e01007387 */ /* 0x0003e80000100800 */
[----:B------:R-:W3:Y:S01]  /*e6a0*/  LDL.LU R18, [R1+0xcc] ;  /* 0x0000cc0001127983 */ /* 0x000ee20000300800 */
[----:B0-----:R-:W-:-:S05]  /*e6b0*/  LEA.HI.X.SX32 R15, R19, UR11, 0x1, P5 ;  /* 0x0000000b130f7c11 */ /* 0x001fca000a8f0eff */
[----:B------:R0:W-:Y:S01]  /*e6c0*/  STL [R1+0x1e0], R15 ;  /* 0x0001e00f01007387 */ /* 0x0001e20000100800 */
[----:B-1----:R-:W-:-:S05]  /*e6d0*/  LEA R14, P5, R24, UR10, 0x1 ;  /* 0x0000000a180e7c11 */ /* 0x002fca000f8a08ff */
[----:B------:R-:W-:Y:S04]  /*e6e0*/  STL [R1+0x450], R14 ;  /* 0x0004500e01007387 */ /* 0x000fe80000100800 */
[----:B------:R-:W3:Y:S01]  /*e6f0*/  LDL.LU R19, [R1+0xc8] ;  /* 0x0000c80001137983 */ /* 0x000ee20000300800 */
[----:B0-----:R-:W-:-:S05]  /*e700*/  LEA.HI.X.SX32 R15, R20, UR11, 0x1, P4 ;  /* 0x0000000b140f7c11 */ /* 0x001fca000a0f0eff */
        /* <DEDUP_REMOVED lines=24> */
[----:B------:R-:W-:Y:S04]  /*e890*/  STL [R1+0x464], R14 ;  /* 0x0004640e01007387 */ /* 0x000fe80000100800 */
[----:B------:R-:W3:Y:S04]  /*e8a0*/  LDL.LU R5, [R1+0xa4] ;  /* 0x0000a40001057983 */ /* 0x000ee80000300800 */
[----:B------:R0:W-:Y:S04]  /*e8b0*/  STL [R1+0x1b0], R15 ;  /* 0x0001b00f01007387 */ /* 0x0001e80000100800 */
[----:B------:R-:W3:Y:S01]  /*e8c0*/  LDL.LU R25, [R1+0xa0] ;  /* 0x0000a00001197983 */ /* 0x000ee20000300800 */
[----:B0-----:R-:W-:-:S02]  /*e8d0*/  LEA.HI.X.SX32 R15, R24, UR11, 0x1, P5 ;  /* 0x0000000b180f7c11 */ /* 0x001fc4000a8f0eff */
[----:B------:R-:W-:-:S05]  /*e8e0*/  LEA R14, P6, R12, UR10, 0x1 ;  /* 0x0000000a0c0e7c11 */ /* 0x000fca000f8c08ff */
[----:B------:R-:W-:Y:S04]  /*e8f0*/  STL [R1+0x468], R14 ;  /* 0x0004680e01007387 */ /* 0x000fe80000100800 */
[----:B------:R0:W-:Y:S04]  /*e900*/  STL [R1+0x1a8], R15 ;  /* 0x0001a80f01007387 */ /* 0x0001e80000100800 */
[----:B------:R-:W3:Y:S01]  /*e910*/  LDL.LU R24, [R1+0x9c] ;  /* 0x00009c0001187983 */ /* 0x000ee20000300800 */
[----:B0-----:R-:W-:Y:S02]  /*e920*/  LEA.HI.X.SX32 R15, R23, UR11, 0x1, P4 ;  /* 0x0000000b170f7c11 */ /* 0x001fe4000a0f0eff */
[----:B------:R-:W-:-:S02]  /*e930*/  LEA.HI.X.SX32 R8, R8, UR11, 0x1, P3 ;  /* 0x0000000b08087c11 */ /* 0x000fc400098f0eff */
[----:B------:R-:W-:Y:S02]  /*e940*/  LEA.HI.X.SX32 R10, R10, UR11, 0x1, P1 ;  /* 0x0000000b0a0a7c11 */ /* 0x000fe400088f0eff */
[----:B------:R-:W-:Y:S02]  /*e950*/  LEA.HI.X.SX32 R12, R12, UR11, 0x1, P6 ;  /* 0x0000000b0c0c7c11 */ /* 0x000fe4000b0f0eff */
[----:B--2---:R-:W-:-:S05]  /*e960*/  LEA R14, P5, R13, UR10, 0x1 ;  /* 0x0000000a0d0e7c11 */ /* 0x004fca000f8a08ff */
[----:B------:R4:W-:Y:S04]  /*e970*/  STL [R1+0x46c], R14 ;  /* 0x00046c0e01007387 */ /* 0x0009e80000100800 */
[----:B------:R-:W-:Y:S04]  /*e980*/  STL [R1+0x1a0], R15 ;  /* 0x0001a00f01007387 */ /* 0x000fe80000100800 */
[----:B------:R-:W2:Y:S01]  /*e990*/  LDL.LU R23, [R1+0x94] ;  /* 0x0000940001177983 */ /* 0x000ea20000300800 */
[----:B----4-:R-:W-:-:S05]  /*e9a0*/  LEA R14, P4, R16, UR10, 0x1 ;  /* 0x0000000a100e7c11 */ /* 0x010fca000f8808ff */
[----:B------:R-:W-:Y:S04]  /*e9b0*/  STL [R1+0x470], R14 ;  /* 0x0004700e01007387 */ /* 0x000fe80000100800 */
[----:B------:R0:W-:Y:S04]  /*e9c0*/  STL [R1+0x198], R8 ;  /* 0x0001980801007387 */ /* 0x0001e80000100800 */
[----:B0-----:R-:W4:Y:S01]  /*e9d0*/  LDL.LU R8, [R1+0x90] ;  /* 0x0000900001087983 */ /* 0x001f220000300800 */
[----:B---3--:R-:W-:Y:S02]  /*e9e0*/  LEA R15, P3, R17, UR10, 0x1 ;  /* 0x0000000a110f7c11 */ /* 0x008fe4000f8608ff */
[----:B------:R-:W-:-:S03]  /*e9f0*/  LEA.HI.X.SX32 R14, R9, UR11, 0x1, P2 ;  /* 0x0000000b090e7c11 */ /* 0x000fc600090f0eff */
[----:B------:R-:W-:Y:S04]  /*ea00*/  STL [R1+0x474], R15 ;  /* 0x0004740f01007387 */ /* 0x000fe80000100800 */
[----:B------:R-:W-:Y:S01]  /*ea10*/  STL [R1+0x19c], R14 ;  /* 0x00019c0e01007387 */ /* 0x000fe20000100800 */
[----:B------:R-:W-:-:S05]  /*ea20*/  LEA R9, P2, R18, UR10, 0x1 ;  /* 0x0000000a12097c11 */ /* 0x000fca000f8408ff */
[----:B------:R0:W-:Y:S04]  /*ea30*/  STL [R1+0x478], R9 ;  /* 0x0004780901007387 */ /* 0x0001e80000100800 */
[----:B0-----:R-:W3:Y:S04]  /*ea40*/  LDL.LU R9, [R1+0x88] ;  /* 0x0000880001097983 */ /* 0x001ee80000300800 */
[----:B------:R0:W-:Y:S01]  /*ea50*/  STL [R1+0x1a4], R10 ;  /* 0x0001a40a01007387 */ /* 0x0001e20000100800 */
[----:B------:R-:W-:Y:S02]  /*ea60*/  LEA R14, P1, R19, UR10, 0x1 ;  /* 0x0000000a130e7c11 */ /* 0x000fe4000f8208ff */
[----:B0-----:R-:W-:-:S03]  /*ea70*/  LEA.HI.X.SX32 R10, R11, UR11, 0x1, P0 ;  /* 0x0000000b0b0a7c11 */ /* 0x001fc600080f0eff */
[----:B------:R-:W-:Y:S04]  /*ea80*/  STL [R1+0x47c], R14 ;  /* 0x00047c0e01007387 */ /* 0x000fe80000100800 */
[----:B------:R0:W-:Y:S01]  /*ea90*/  STL [R1+0x1ac], R10 ;  /* 0x0001ac0a01007387 */ /* 0x0001e20000100800 */
[----:B------:R-:W-:-:S03]  /*eaa0*/  LEA R11, P0, R20, UR10, 0x1 ;  /* 0x0000000a140b7c11 */ /* 0x000fc6000f8008ff */
[----:B0-----:R-:W3:Y:S04]  /*eab0*/  LDL.LU R10, [R1+0x84] ;  /* 0x00008400010a7983 */ /* 0x001ee80000300800 */
[----:B------:R0:W-:Y:S04]  /*eac0*/  STL [R1+0x480], R11 ;  /* 0x0004800b01007387 */ /* 0x0001e80000100800 */
[----:B------:R1:W-:Y:S01]  /*ead0*/  STL [R1+0x1b4], R12 ;  /* 0x0001b40c01007387 */ /* 0x0003e20000100800 */
[----:B0-----:R-:W-:-:S05]  /*eae0*/  LEA R11, P6, R21, UR10, 0x1 ;  /* 0x0000000a150b7c11 */ /* 0x001fca000f8c08ff */
[----:B------:R0:W-:Y:S01]  /*eaf0*/  STL [R1+0x484], R11 ;  /* 0x0004840b01007387 */ /* 0x0001e20000100800 */
[----:B-1----:R-:W-:-:S03]  /*eb00*/  LEA.HI.X.SX32 R12, R13, UR11, 0x1, P5 ;  /* 0x0000000b0d0c7c11 */ /* 0x002fc6000a8f0eff */
[----:B0-----:R-:W3:Y:S01]  /*eb10*/  LDL.LU R11, [R1+0x7c] ;  /* 0x00007c00010b7983 */ /* 0x001ee20000300800 */
[----:B------:R-:W-:-:S03]  /*eb20*/  LEA R13, P5, R22, UR10, 0x1 ;  /* 0x0000000a160d7c11 */ /* 0x000fc6000f8a08ff */
[----:B------:R0:W-:Y:S04]  /*eb30*/  STL [R1+0x1bc], R12 ;  /* 0x0001bc0c01007387 */ /* 0x0001e80000100800 */
[----:B------:R1:W-:Y:S01]  /*eb40*/  STL [R1+0x488], R13 ;  /* 0x0004880d01007387 */ /* 0x0003e20000100800 */
[----:B0-----:R-:W-:-:S05]  /*eb50*/  LEA.HI.X.SX32 R12, R16, UR11, 0x1, P4 ;  /* 0x0000000b100c7c11 */ /* 0x001fca000a0f0eff */
[----:B------:R0:W-:Y:S01]  /*eb60*/  STL [R1+0x1c4], R12 ;  /* 0x0001c40c01007387 */ /* 0x0001e20000100800 */
[----:B-1----:R-:W-:-:S03]  /*eb70*/  LEA R13, P4, R29, UR10, 0x1 ;  /* 0x0000000a1d0d7c11 */ /* 0x002fc6000f8808ff */
[----:B0-----:R-:W3:Y:S01]  /*eb80*/  LDL.LU R12, [R1+0x78] ;  /* 0x00007800010c7983 */ /* 0x001ee20000300800 */
[----:B------:R-:W-:-:S03]  /*eb90*/  LEA.HI.X.SX32 R14, R17, UR11, 0x1, P3 ;  /* 0x0000000b110e7c11 */ /* 0x000fc600098f0eff */
[----:B------:R0:W-:Y:S04]  /*eba0*/  STL [R1+0x48c], R13 ;  /* 0x00048c0d01007387 */ /* 0x0001e80000100800 */
[----:B------:R-:W-:Y:S01]  /*ebb0*/  STL [R1+0x1cc], R14 ;  /* 0x0001cc0e01007387 */ /* 0x000fe20000100800 */
[----:B0-----:R-:W-:-:S05]  /*ebc0*/  LEA R13, P3, R6, UR10, 0x1 ;  /* 0x0000000a060d7c11 */ /* 0x001fca000f8608ff */
[----:B------:R0:W-:Y:S01]  /*ebd0*/  STL [R1+0x490], R13 ;  /* 0x0004900d01007387 */ /* 0x0001e20000100800 */
[----:B------:R-:W-:-:S03]  /*ebe0*/  LEA.HI.X.SX32 R15, R18, UR11, 0x1, P2 ;  /* 0x0000000b120f7c11 */ /* 0x000fc600090f0eff */
[----:B0-----:R-:W3:Y:S01]  /*ebf0*/  LDL.LU R13, [R1+0x70] ;  /* 0x00007000010d7983 */ /* 0x001ee20000300800 */
[----:B------:R-:W-:Y:S02]  /*ec00*/  LEA.HI.X.SX32 R16, R19, UR11, 0x1, P1 ;  /* 0x0000000b13107c11 */ /* 0x000fe400088f0eff */
[----:B------:R-:W-:Y:S01]  /*ec10*/  LEA R14, P2, R5, UR10, 0x1 ;  /* 0x0000000a050e7c11 */ /* 0x000fe2000f8408ff */
[----:B------:R-:W-:Y:S04]  /*ec20*/  STL [R1+0x1d4], R15 ;  /* 0x0001d40f01007387 */ /* 0x000fe80000100800 */
[----:B------:R-:W-:Y:S04]  /*ec30*/  STL [R1+0x494], R14 ;  /* 0x0004940e01007387 */ /* 0x000fe80000100800 */
[----:B------:R0:W-:Y:S04]  /*ec40*/  STL [R1+0x1dc], R16 ;  /* 0x0001dc1001007387 */ /* 0x0001e80000100800 */
[----:B0-----:R-:W3:Y:S01]  /*ec50*/  LDL.LU R16, [R1+0x6c] ;  /* 0x00006c0001107983 */ /* 0x001ee20000300800 */
[----:B------:R-:W-:-:S02]  /*ec60*/  LEA R15, P1, R25, UR10, 0x1 ;  /* 0x0000000a190f7c11 */ /* 0x000fc4000f8208ff */
[----:B------:R-:W-:-:S03]  /*ec70*/  LEA.HI.X.SX32 R14, R20, UR11, 0x1, P0 ;  /* 0x0000000b140e7c11 */ /* 0x000fc600080f0eff */
[----:B------:R-:W-:Y:S01]  /*ec80*/  STL [R1+0x498], R15 ;  /* 0x0004980f01007387 */ /* 0x000fe20000100800 */
[----:B------:R-:W-:-:S03]  /*ec90*/  LEA R17, P0, R24, UR10, 0x1 ;  /* 0x0000000a18117c11 */ /* 0x000fc6000f8008ff */
[----:B------:R0:W-:Y:S04]  /*eca0*/  STL [R1+0x1e4], R14 ;  /* 0x0001e40e01007387 */ /* 0x0001e80000100800 */
[----:B------:R1:W-:Y:S01]  /*ecb0*/  STL [R1+0x49c], R17 ;  /* 0x00049c1101007387 */ /* 0x0003e20000100800 */
[----:B0-----:R-:W-:-:S03]  /*ecc0*/  LEA.HI.X.SX32 R14, R21, UR11, 0x1, P6 ;  /* 0x0000000b150e7c11 */ /* 0x001fc6000b0f0eff */
[----:B-1----:R-:W3:Y:S04]  /*ecd0*/  LDL.LU R17, [R1+0x64] ;  /* 0x0000640001117983 */ /* 0x002ee80000300800 */
[----:B------:R0:W-:Y:S02]  /*ece0*/  STL [R1+0x1ec], R14 ;  /* 0x0001ec0e01007387 */ /* 0x0001e40000100800 */
[----:B0-----:R-:W-:Y:S02]  /*ecf0*/  LEA.HI.X.SX32 R14, R22, UR11, 0x1, P5 ;  /* 0x0000000b160e7c11 */ /* 0x001fe4000a8f0eff */
[----:B------:R-:W-:Y:S02]  /*ed00*/  LEA.HI.X.SX32 R5, R5, UR11, 0x1, P2 ;  /* 0x0000000b05057c11 */ /* 0x000fe400090f0eff */
[----:B--2---:R-:W-:-:S05]  /*ed10*/  LEA R15, P6, R23, UR10, 0x1 ;  /* 0x0000000a170f7c11 */ /* 0x004fca000f8c08ff */
[----:B------:R4:W-:Y:S04]  /*ed20*/  STL [R1+0x4a0], R15 ;  /* 0x0004a00f01007387 */ /* 0x0009e80000100800 */
[----:B------:R-:W2:Y:S04]  /*ed30*/  LDL.LU R18, [R1+0x60] ;  /* 0x0000600001127983 */ /* 0x000ea80000300800 */
[----:B------:R0:W-:Y:S04]  /*ed40*/  STL [R1+0x1f4], R14 ;  /* 0x0001f40e01007387 */ /* 0x0001e80000100800 */
[----:B------:R-:W2:Y:S01]  /*ed50*/  LDL.LU R19, [R1+0x5c] ;  /* 0x00005c0001137983 */ /* 0x000ea20000300800 */
[----:B----4-:R-:W-:-:S02]  /*ed60*/  LEA R15, P5, R8, UR10, 0x1 ;  /* 0x0000000a080f7c11 */ /* 0x010fc4000f8a08ff */
[----:B0-----:R-:W-:-:S03]  /*ed70*/  LEA.HI.X.SX32 R14, R29, UR11, 0x1, P4 ;  /* 0x0000000b1d0e7c11 */ /* 0x001fc6000a0f0eff */
[----:B------:R-:W-:Y:S04]  /*ed80*/  STL [R1+0x4a4], R15 ;  /* 0x0004a40f01007387 */ /* 0x000fe80000100800 */
[----:B------:R-:W4:Y:S04]  /*ed90*/  LDL.LU R20, [R1+0x54] ;  /* 0x0000540001147983 */ /* 0x000f280000300800 */
[----:B------:R0:W-:Y:S04]  /*eda0*/  STL [R1+0x1fc], R14 ;  /* 0x0001fc0e01007387 */ /* 0x0001e80000100800 */
[----:B------:R-:W4:Y:S01]  /*edb0*/  LDL.LU R21, [R1+0x4c] ;  /* 0x00004c0001157983 */ /* 0x000f220000300800 */
[----:B0-----:R-:W-:-:S02]  /*edc0*/  LEA.HI.X.SX32 R14, R6, UR11, 0x1, P3 ;  /* 0x0000000b060e7c11 */ /* 0x001fc400098f0eff */
[----:B---3--:R-:W-:-:S05]  /*edd0*/  LEA R15, P4, R9, UR10, 0x1 ;  /* 0x0000000a090f7c11 */ /* 0x008fca000f8808ff */
[----:B------:R-:W-:Y:S04]  /*ede0*/  STL [R1+0x4a8], R15 ;  /* 0x0004a80f01007387 */ /* 0x000fe80000100800 */
[----:B------:R-:W3:Y:S04]  /*edf0*/  LDL.LU R22, [R1+0x48] ;  /* 0x0000480001167983 */ /* 0x000ee80000300800 */
[----:B------:R-:W-:Y:S04]  /*ee00*/  STL [R1+0x204], R14 ;  /* 0x0002040e01007387 */ /* 0x000fe80000100800 */
[----:B------:R-:W3:Y:S01]  /*ee10*/  LDL.LU R29, [R1+0x40] ;  /* 0x00004000011d7983 */ /* 0x000ee20000300800 */
[----:B------:R-:W-:-:S05]  /*ee20*/  LEA R6, P3, R10, UR10, 0x1 ;  /* 0x0000000a0a067c11 */ /* 0x000fca000f8608ff */
[----:B------:R0:W-:Y:S04]  /*ee30*/  STL [R1+0x4ac], R6 ;  /* 0x0004ac0601007387 */ /* 0x0001e80000100800 */
[----:B0-----:R-:W3:Y:S04]  /*ee40*/  LDL.LU R6, [R1+0x3c] ;  /* 0x00003c0001067983 */ /* 0x001ee80000300800 */
[----:B------:R0:W-:Y:S04]  /*ee50*/  STL [R1+0x20c], R5 ;  /* 0x00020c0501007387 */ /* 0x0001e80000100800 */
[----:B0-----:R-:W3:Y:S01]  /*ee60*/  LDL.LU R5, [R1+0x34] ;  /* 0x0000340001057983 */ /* 0x001ee20000300800 */
[----:B------:R-:W-:-:S02]  /*ee70*/  LEA R14, P2, R11, UR10, 0x1 ;  /* 0x0000000a0b0e7c11 */ /* 0x000fc4000f8408ff */
[----:B------:R-:W-:-:S03]  /*ee80*/  LEA.HI.X.SX32 R15, R25, UR11, 0x1, P1 ;  /* 0x0000000b190f7c11 */ /* 0x000fc600088f0eff */
[----:B------:R0:W-:Y:S04]  /*ee90*/  STL [R1+0x4b0], R14 ;  /* 0x0004b00e01007387 */ /* 0x0001e80000100800 */
[----:B0-----:R-:W3:Y:S04]  /*eea0*/  LDL.LU R14, [R1+0x30] ;  /* 0x00003000010e7983 */ /* 0x001ee80000300800 */
[----:B------:R0:W-:Y:S04]  /*eeb0*/  STL [R1+0x214], R15 ;  /* 0x0002140f01007387 */ /* 0x0001e80000100800 */
[----:B0-----:R-:W3:Y:S01]  /*eec0*/  LDL.LU R15, [R1+0x28] ;  /* 0x00002800010f7983 */ /* 0x001ee20000300800 */
[----:B------:R-:W-:-:S02]  /*eed0*/  LEA R25, P1, R12, UR10, 0x1 ;  /* 0x0000000a0c197c11 */ /* 0x000fc4000f8208ff */
[----:B------:R-:W-:-:S03]  /*eee0*/  LEA.HI.X.SX32 R24, R24, UR11, 0x1, P0 ;  /* 0x0000000b18187c11 */ /* 0x000fc600080f0eff */
[----:B------:R0:W-:Y:S04]  /*eef0*/  STL [R1+0x4b4], R25 ;  /* 0x0004b41901007387 */ /* 0x0001e80000100800 */
[----:B------:R-:W3:Y:S04]  /*ef00*/  LDL.LU R27, [R1+0x24] ;  /* 0x00002400011b7983 */ /* 0x000ee80000300800 */
[----:B------:R1:W-:Y:S04]  /*ef10*/  STL [R1+0x21c], R24 ;  /* 0x00021c1801007387 */ /* 0x0003e80000100800 */
[----:B------:R-:W3:Y:S01]  /*ef20*/  LDL.LU R26, [R1+0x1c] ;  /* 0x00001c00011a7983 */ /* 0x000ee20000300800 */
[----:B0-----:R-:W-:-:S02]  /*ef30*/  LEA R25, P0, R13, UR10, 0x1 ;  /* 0x0000000a0d197c11 */ /* 0x001fc4000f8008ff */
[----:B-1----:R-:W-:-:S03]  /*ef40*/  LEA.HI.X.SX32 R24, R23, UR11, 0x1, P6 ;  /* 0x0000000b17187c11 */ /* 0x002fc6000b0f0eff */
[----:B------:R0:W-:Y:S04]  /*ef50*/  STL [R1+0x4b8], R25 ;  /* 0x0004b81901007387 */ /* 0x0001e80000100800 */
[----:B0-----:R-:W3:Y:S04]  /*ef60*/  LDL.LU R25, [R1+0x18] ;  /* 0x0000180001197983 */ /* 0x001ee80000300800 */
[----:B------:R0:W-:Y:S01]  /*ef70*/  STL [R1+0x224], R24 ;  /* 0x0002241801007387 */ /* 0x0001e20000100800 */
[----:B------:R-:W-:-:S03]  /*ef80*/  LEA R23, P6, R16, UR10, 0x1 ;  /* 0x0000000a10177c11 */ /* 0x000fc6000f8c08ff */
[----:B0-----:R-:W3:Y:S04]  /*ef90*/  LDL.LU R24, [R1+0x10] ;  /* 0x0000100001187983 */ /* 0x001ee80000300800 */
[----:B------:R0:W-:Y:S04]  /*efa0*/  STL [R1+0x4bc], R23 ;  /* 0x0004bc1701007387 */ /* 0x0001e80000100800 */
[----:B0-----:R-:W3:Y:S01]  /*efb0*/  LDL.LU R23, [R1+0xc] ;  /* 0x00000c0001177983 */ /* 0x001ee20000300800 */
[----:B------:R-:W-:Y:S02]  /*efc0*/  LEA.HI.X.SX32 R8, R8, UR11, 0x1, P5 ;  /* 0x0000000b08087c11 */ /* 0x000fe4000a8f0eff */
[----:B------:R-:W-:-:S03]  /*efd0*/  LEA.HI.X.SX32 R9, R9, UR11, 0x1, P4 ;  /* 0x0000000b09097c11 */ /* 0x000fc6000a0f0eff */
[----:B------:R0:W-:Y:S02]  /*efe0*/  STL [R1+0x22c], R8 ;  /* 0x00022c0801007387 */ /* 0x0001e40000100800 */
[----:B0-----:R-:W-:-:S05]  /*eff0*/  LEA R8, P5, R17, UR10, 0x1 ;  /* 0x0000000a11087c11 */ /* 0x001fca000f8a08ff */
[----:B------:R0:W-:Y:S01]  /*f000*/  STL [R1+0x4c0], R8 ;  /* 0x0004c00801007387 */ /* 0x0001e20000100800 */
[----:B------:R-:W-:-:S03]  /*f010*/  LEA.HI.X.SX32 R10, R10, UR11, 0x1, P3 ;  /* 0x0000000b0a0a7c11 */ /* 0x000fc600098f0eff */
[----:B0-----:R-:W3:Y:S04]  /*f020*/  LDL.LU R8, [R1+0x9fc] ;  /* 0x0009fc0001087983 */ /* 0x001ee80000300800 */
[----:B------:R2:W-:Y:S01]  /*f030*/  STL [R1+0x234], R9 ;  /* 0x0002340901007387 */ /* 0x0005e20000100800 */
[----:B------:R-:W-:Y:S02]  /*f040*/  LEA.HI.X.SX32 R11, R11, UR11, 0x1, P2 ;  /* 0x0000000b0b0b7c11 */ /* 0x000fe400090f0eff */
[----:B------:R-:W-:Y:S02]  /*f050*/  LEA.HI.X.SX32 R12, R12, UR11, 0x1, P1 ;  /* 0x0000000b0c0c7c11 */ /* 0x000fe400088f0eff */
[----:B------:R-:W-:Y:S02]  /*f060*/  LEA.HI.X.SX32 R13, R13, UR11, 0x1, P0 ;  /* 0x0000000b0d0d7c11 */ /* 0x000fe400080f0eff */
[----:B------:R-:W-:-:S02]  /*f070*/  LEA.HI.X.SX32 R16, R16, UR11, 0x1, P6 ;  /* 0x0000000b10107c11 */ /* 0x000fc4000b0f0eff */
[----:B------:R-:W-:Y:S02]  /*f080*/  LEA.HI.X.SX32 R17, R17, UR11, 0x1, P5 ;  /* 0x0000000b11117c11 */ /* 0x000fe4000a8f0eff */
[----:B--2---:R-:W-:-:S05]  /*f090*/  LEA R9, P4, R18, UR10, 0x1 ;  /* 0x0000000a12097c11 */ /* 0x004fca000f8808ff */
[----:B------:R0:W-:Y:S04]  /*f0a0*/  STL [R1+0x4c4], R9 ;  /* 0x0004c40901007387 */ /* 0x0001e80000100800 */
[----:B0-----:R-:W2:Y:S04]  /*f0b0*/  LDL.LU R9, [R1+0x9f8] ;  /* 0x0009f80001097983 */ /* 0x001ea80000300800 */
[----:B------:R0:W-:Y:S02]  /*f0c0*/  STL [R1+0x23c], R10 ;  /* 0x00023c0a01007387 */ /* 0x0001e40000100800 */
[----:B0-----:R-:W-:-:S05]  /*f0d0*/  LEA R10, P3, R19, UR10, 0x1 ;  /* 0x0000000a130a7c11 */ /* 0x001fca000f8608ff */
[----:B------:R0:W-:Y:S04]  /*f0e0*/  STL [R1+0x4c8], R10 ;  /* 0x0004c80a01007387 */ /* 0x0001e80000100800 */
[----:B0-----:R-:W2:Y:S04]  /*f0f0*/  LDL.LU R10, [R1+0x9f4] ;  /* 0x0009f400010a7983 */ /* 0x001ea80000300800 */
[----:B------:R4:W-:Y:S02]  /*f100*/  STL [R1+0x244], R11 ;  /* 0x0002440b01007387 */ /* 0x0009e40000100800 */
[----:B----4-:R-:W-:-:S05]  /*f110*/  LEA R11, P2, R20, UR10, 0x1 ;  /* 0x0000000a140b7c11 */ /* 0x010fca000f8408ff */
[----:B------:R0:W-:Y:S04]  /*f120*/  STL [R1+0x4cc], R11 ;  /* 0x0004cc0b01007387 */ /* 0x0001e80000100800 */
[----:B0-----:R-:W4:Y:S04]  /*f130*/  LDL.LU R11, [R1+0x9f0] ;  /* 0x0009f000010b7983 */ /* 0x001f280000300800 */
[----:B------:R0:W-:Y:S02]  /*f140*/  STL [R1+0x24c], R12 ;  /* 0x00024c0c01007387 */ /* 0x0001e40000100800 */
[----:B0-----:R-:W-:-:S05]  /*f150*/  LEA R12, P1, R21, UR10, 0x1 ;  /* 0x0000000a150c7c11 */ /* 0x001fca000f8208ff */
[----:B------:R0:W-:Y:S04]  /*f160*/  STL [R1+0x4d0], R12 ;  /* 0x0004d00c01007387 */ /* 0x0001e80000100800 */
[----:B0-----:R-:W2:Y:S04]  /*f170*/  LDL.LU R12, [R1+0x9ec] ;  /* 0x0009ec00010c7983 */ /* 0x001ea80000300800 */
[----:B------:R3:W-:Y:S02]  /*f180*/  STL [R1+0x254], R13 ;  /* 0x0002540d01007387 */ /* 0x0007e40000100800 */
[----:B---3--:R-:W-:-:S05]  /*f190*/  LEA R13, P0, R22, UR10, 0x1 ;  /* 0x0000000a160d7c11 */ /* 0x008fca000f8008ff */
[----:B------:R0:W-:Y:S04]  /*f1a0*/  STL [R1+0x4d4], R13 ;  /* 0x0004d40d01007387 */ /* 0x0001e80000100800 */
[----:B0-----:R-:W3:Y:S04]  /*f1b0*/  LDL.LU R13, [R1+0x9e8] ;  /* 0x0009e800010d7983 */ /* 0x001ee80000300800 */
[----:B------:R0:W-:Y:S02]  /*f1c0*/  STL [R1+0x25c], R16 ;  /* 0x00025c1001007387 */ /* 0x0001e40000100800 */
[----:B0-----:R-:W-:-:S05]  /*f1d0*/  LEA R16, P6, R29, UR10, 0x1 ;  /* 0x0000000a1d107c11 */ /* 0x001fca000f8c08ff */
[----:B------:R0:W-:Y:S01]  /*f1e0*/  STL [R1+0x4d8], R16 ;  /* 0x0004d81001007387 */ /* 0x0001e20000100800 */
[----:B------:R-:W-:-:S03]  /*f1f0*/  LEA.HI.X.SX32 R18, R18, UR11, 0x1, P4 ;  /* 0x0000000b12127c11 */ /* 0x000fc6000a0f0eff */
[----:B0-----:R-:W4:Y:S04]  /*f200*/  LDL.LU R16, [R1+0x9e4] ;  /* 0x0009e40001107983 */ /* 0x001f280000300800 */
[----:B------:R0:W-:Y:S02]  /*f210*/  STL [R1+0x264], R17 ;  /* 0x0002641101007387 */ /* 0x0001e40000100800 */
[----:B0-----:R-:W-:-:S05]  /*f220*/  LEA R17, P5, R6, UR10, 0x1 ;  /* 0x0000000a06117c11 */ /* 0x001fca000f8a08ff */
[----:B------:R0:W-:Y:S01]  /*f230*/  STL [R1+0x4dc], R17 ;  /* 0x0004dc1101007387 */ /* 0x0001e20000100800 */
[----:B------:R-:W-:-:S03]  /*f240*/  LEA.HI.X.SX32 R19, R19, UR11, 0x1, P3 ;  /* 0x0000000b13137c11 */ /* 0x000fc600098f0eff */
[----:B0-----:R-:W2:Y:S04]  /*f250*/  LDL.LU R17, [R1+0x9e0] ;  /* 0x0009e00001117983 */ /* 0x001ea80000300800 */
[----:B------:R0:W-:Y:S02]  /*f260*/  STL [R1+0x26c], R18 ;  /* 0x00026c1201007387 */ /* 0x0001e40000100800 */
[----:B0-----:R-:W-:-:S05]  /*f270*/  LEA R18, P4, R5, UR10, 0x1 ;  /* 0x0000000a05127c11 */ /* 0x001fca000f8808ff */
[----:B------:R0:W-:Y:S01]  /*f280*/  STL [R1+0x4e0], R18 ;  /* 0x0004e01201007387 */ /* 0x0001e20000100800 */
[----:B------:R-:W-:-:S03]  /*f290*/  LEA.HI.X.SX32 R20, R20, UR11, 0x1, P2 ;  /* 0x0000000b14147c11 */ /* 0x000fc600090f0eff */
        /* <DEDUP_REMOVED lines=28> */
[----:B------:R0:W-:Y:S04]  /*f460*/  STL [R1+0x4f8], R6 ;  /* 0x0004f80601007387 */ /* 0x0001e80000100800 */
[----:B0-----:R-:W3:Y:S04]  /*f470*/  LDL.LU R6, [R1+0x9c4] ;  /* 0x0009c40001067983 */ /* 0x001ee80000300800 */
[----:B------:R0:W-:Y:S02]  /*f480*/  STL [R1+0x2a4], R5 ;  /* 0x0002a40501007387 */ /* 0x0001e40000100800 */
[----:B0-----:R-:W-:-:S05]  /*f490*/  LEA R5, P4, R23, UR10, 0x1 ;  /* 0x0000000a17057c11 */ /* 0x001fca000f8808ff */
[----:B------:R0:W-:Y:S04]  /*f4a0*/  STL [R1+0x4fc], R5 ;  /* 0x0004fc0501007387 */ /* 0x0001e80000100800 */
[----:B0-----:R-:W4:Y:S01]  /*f4b0*/  LDL.LU R5, [R1+0x9c0] ;  /* 0x0009c00001057983 */ /* 0x001f220000300800 */
[----:B------:R-:W-:-:S05]  /*f4c0*/  LEA.HI.X.SX32 R14, R14, UR11, 0x1, P3 ;  /* 0x0000000b0e0e7c11 */ /* 0x000fca00098f0eff */
[----:B------:R4:W-:Y:S01]  /*f4d0*/  STL [R1+0x2ac], R14 ;  /* 0x0002ac0e01007387 */ /* 0x0009e20000100800 */
[----:B------:R-:W-:Y:S02]  /*f4e0*/  LEA.HI.X.SX32 R15, R15, UR11, 0x1, P2 ;  /* 0x0000000b0f0f7c11 */ /* 0x000fe400090f0eff */
[----:B------:R-:W-:Y:S02]  /*f4f0*/  LEA.HI.X.SX32 R26, R26, UR11, 0x1, P0 ;  /* 0x0000000b1a1a7c11 */ /* 0x000fe400080f0eff */
[----:B------:R-:W-:Y:S02]  /*f500*/  LEA.HI.X.SX32 R23, R23, UR11, 0x1, P4 ;  /* 0x0000000b17177c11 */ /* 0x000fe4000a0f0eff */
[----:B----4-:R-:W-:-:S05]  /*f510*/  LEA R14, P3, R5, UR10, 0x1 ;  /* 0x0000000a050e7c11 */ /* 0x010fca000f8608ff */
[----:B------:R3:W-:Y:S04]  /*f520*/  STL [R1+0x500], R14 ;  /* 0x0005000e01007387 */ /* 0x0007e80000100800 */
[----:B------:R0:W-:Y:S01]  /*f530*/  STL [R1+0x2b4], R15 ;  /* 0x0002b40f01007387 */ /* 0x0001e20000100800 */
[----:B---3--:R-:W-:Y:S02]  /*f540*/  LEA R14, P2, R6, UR10, 0x1 ;  /* 0x0000000a060e7c11 */ /* 0x008fe4000f8408ff */
[----:B0-----:R-:W-:-:S03]  /*f550*/  LEA.HI.X.SX32 R15, R27, UR11, 0x1, P1 ;  /* 0x0000000b1b0f7c11 */ /* 0x001fc600088f0eff */
[----:B------:R2:W-:Y:S04]  /*f560*/  STL [R1+0x504], R14 ;  /* 0x0005040e01007387 */ /* 0x0005e80000100800 */
[----:B------:R0:W-:Y:S01]  /*f570*/  STL [R1+0x2bc], R15 ;  /* 0x0002bc0f01007387 */ /* 0x0001e20000100800 */
[----:B--2---:R-:W-:Y:S02]  /*f580*/  LEA R14, P1, R29, UR10, 0x1 ;  /* 0x0000000a1d0e7c11 */ /* 0x004fe4000f8208ff */
[----:B0-----:R-:W-:-:S03]  /*f590*/  LEA R15, P0, R22, UR10, 0x1 ;  /* 0x0000000a160f7c11 */ /* 0x001fc6000f8008ff */
[----:B------:R0:W-:Y:S04]  /*f5a0*/  STL [R1+0x508], R14 ;  /* 0x0005080e01007387 */ /* 0x0001e80000100800 */
[----:B------:R1:W-:Y:S04]  /*f5b0*/  STL [R1+0x2c4], R26 ;  /* 0x0002c41a01007387 */ /* 0x0003e80000100800 */
[----:B------:R2:W-:Y:S01]  /*f5c0*/  STL [R1+0x50c], R15 ;  /* 0x00050c0f01007387 */ /* 0x0005e20000100800 */
[----:B0-----:R-:W-:Y:S02]  /*f5d0*/  LEA.HI.X.SX32 R14, R25, UR11, 0x1, P6 ;  /* 0x0000000b190e7c11 */ /* 0x001fe4000b0f0eff */
[----:B------:R-:W-:-:S02]  /*f5e0*/  LEA R25, P6, R21, UR10, 0x1 ;  /* 0x0000000a15197c11 */ /* 0x000fc4000f8c08ff */
[----:B------:R-:W-:Y:S01]  /*f5f0*/  LEA.HI.X.SX32 R22, R22, UR11, 0x1, P0 ;  /* 0x0000000b16167c11 */ /* 0x000fe200080f0eff */
[----:B------:R0:W-:Y:S01]  /*f600*/  STL [R1+0x2cc], R14 ;  /* 0x0002cc0e01007387 */ /* 0x0001e20000100800 */
[----:B------:R-:W-:Y:S01]  /*f610*/  IMAD R7, R7, UR4, RZ ;  /* 0x0000000407077c24 */ /* 0x000fe2000f8e02ff */
[----:B-1----:R-:W1:Y:S01]  /*f620*/  LDC R26, c[0x0][0x230] ;  /* 0x00008c00ff1a7b82 */ /* 0x002e620000000800 */
[----:B--2---:R-:W-:Y:S01]  /*f630*/  LEA.HI.X.SX32 R15, R24, UR11, 0x1, P5 ;  /* 0x0000000b180f7c11 */ /* 0x004fe2000a8f0eff */
[----:B------:R-:W-:Y:S04]  /*f640*/  STL [R1+0x510], R25 ;  /* 0x0005101901007387 */ /* 0x000fe80000100800 */
[----:B------:R2:W-:Y:S01]  /*f650*/  STL [R1+0x2d4], R15 ;  /* 0x0002d40f01007387 */ /* 0x0005e20000100800 */
[----:B0-----:R-:W-:-:S05]  /*f660*/  LEA R14, P5, R20, UR10, 0x1 ;  /* 0x0000000a140e7c11 */ /* 0x001fca000f8a08ff */
[----:B------:R0:W-:Y:S01]  /*f670*/  STL [R1+0x514], R14 ;  /* 0x0005140e01007387 */ /* 0x0001e20000100800 */
[----:B--2---:R-:W-:-:S03]  /*f680*/  LEA R15, P4, R19, UR10, 0x1 ;  /* 0x0000000a130f7c11 */ /* 0x004fc6000f8808ff */
[----:B------:R-:W-:Y:S01]  /*f690*/  STL [R1+0x2dc], R23 ;  /* 0x0002dc1701007387 */ /* 0x000fe20000100800 */
[----:B0-----:R-:W-:-:S03]  /*f6a0*/  LEA.HI.X.SX32 R14, R5, UR11, 0x1, P3 ;  /* 0x0000000b050e7c11 */ /* 0x001fc600098f0eff */
[----:B------:R0:W5:Y:S04]  /*f6b0*/  LDL.LU R5, [R1+0x9bc] ;  /* 0x0009bc0001057983 */ /* 0x0001680000300800 */
[----:B------:R2:W-:Y:S04]  /*f6c0*/  STL [R1+0x518], R15 ;  /* 0x0005180f01007387 */ /* 0x0005e80000100800 */
[----:B------:R-:W3:Y:S04]  /*f6d0*/  LDL.LU R24, [R1+0x194] ;  /* 0x0001940001187983 */ /* 0x000ee80000300800 */
[----:B------:R4:W-:Y:S01]  /*f6e0*/  STL [R1+0x2e4], R14 ;  /* 0x0002e40e01007387 */ /* 0x0009e20000100800 */
[----:B--2---:R-:W-:-:S02]  /*f6f0*/  LEA R15, P3, R18, UR10, 0x1 ;  /* 0x0000000a120f7c11 */ /* 0x004fc4000f8608ff */
[----:B----4-:R-:W-:Y:S02]  /*f700*/  LEA.HI.X.SX32 R14, R6, UR11, 0x1, P2 ;  /* 0x0000000b060e7c11 */ /* 0x010fe400090f0eff */
[----:B------:R0:W5:Y:S01]  /*f710*/  LDL.LU R6, [R1+0x9b8] ;  /* 0x0009b80001067983 */ /* 0x0001620000300800 */
[----:B------:R-:W-:-:S03]  /*f720*/  LEA R23, P2, R17, UR10, 0x1 ;  /* 0x0000000a11177c11 */ /* 0x000fc6000f8408ff */
[----:B------:R2:W-:Y:S04]  /*f730*/  STL [R1+0x520], R15 ;  /* 0x0005200f01007387 */ /* 0x0005e80000100800 */
[----:B------:R4:W-:Y:S01]  /*f740*/  STL [R1+0x2ec], R14 ;  /* 0x0002ec0e01007387 */ /* 0x0009e20000100800 */
[----:B--2---:R-:W-:-:S03]  /*f750*/  LEA.HI.X.SX32 R15, R29, UR11, 0x1, P1 ;  /* 0x0000000b1d0f7c11 */ /* 0x004fc600088f0eff */
[----:B------:R-:W-:Y:S01]  /*f760*/  STL [R1+0x528], R23 ;  /* 0x0005281701007387 */ /* 0x000fe20000100800 */
[----:B----4-:R-:W-:-:S03]  /*f770*/  LEA R14, P1, R16, UR10, 0x1 ;  /* 0x0000000a100e7c11 */ /* 0x010fc6000f8208ff */
[----:B------:R2:W-:Y:S04]  /*f780*/  STL [R1+0x2f4], R15 ;  /* 0x0002f40f01007387 */ /* 0x0005e80000100800 */
[----:B------:R4:W-:Y:S01]  /*f790*/  STL [R1+0x530], R14 ;  /* 0x0005300e01007387 */ /* 0x0009e20000100800 */
[----:B--2---:R-:W-:-:S03]  /*f7a0*/  LEA R15, P0, R13, UR10, 0x1 ;  /* 0x0000000a0d0f7c11 */ /* 0x004fc6000f8008ff */
[----:B------:R-:W-:Y:S01]  /*f7b0*/  STL [R1+0x2fc], R22 ;  /* 0x0002fc1601007387 */ /* 0x000fe20000100800 */
[----:B----4-:R-:W-:-:S03]  /*f7c0*/  LEA.HI.X.SX32 R14, R21, UR11, 0x1, P6 ;  /* 0x0000000b150e7c11 */ /* 0x010fc6000b0f0eff */
[----:B------:R2:W-:Y:S01]  /*f7d0*/  STL [R1+0x538], R15 ;  /* 0x0005380f01007387 */ /* 0x0005e20000100800 */
[----:B------:R-:W-:-:S03]  /*f7e0*/  LEA R21, P6, R12, UR10, 0x1 ;  /* 0x0000000a0c157c11 */ /* 0x000fc6000f8c08ff */
[----:B------:R4:W-:Y:S01]  /*f7f0*/  STL [R1+0x304], R14 ;  /* 0x0003040e01007387 */ /* 0x0009e20000100800 */
[----:B------:R-:W-:Y:S02]  /*f800*/  LEA.HI.X.SX32 R19, R19, UR11, 0x1, P4 ;  /* 0x0000000b13137c11 */ /* 0x000fe4000a0f0eff */
[----:B--2---:R-:W-:Y:S01]  /*f810*/  LEA.HI.X.SX32 R15, R20, UR11, 0x1, P5 ;  /* 0x0000000b140f7c11 */ /* 0x004fe2000a8f0eff */
        /* <DEDUP_REMOVED lines=10> */
[----:B------:R-:W-:Y:S01]  /*f8c0*/  IMAD R4, R4, UR4, RZ ;  /* 0x0000000404047c24 */ /* 0x000fe2000f8e02ff */
[----:B--2---:R-:W-:Y:S02]  /*f8d0*/  LEA.HI.X.SX32 R15, R17, UR11, 0x1, P2 ;  /* 0x0000000b110f7c11 */ /* 0x004fe400090f0eff */
[----:B------:R-:W-:Y:S01]  /*f8e0*/  STL [R1+0x758], R18 ;  /* 0x0007581201007387 */ /* 0x000fe20000100800 */
[----:B----4-:R-:W-:-:S03]  /*f8f0*/  LEA R14, P2, R8, UR10, 0x1 ;  /* 0x0000000a080e7c11 */ /* 0x010fc6000f8408ff */
[----:B------:R2:W-:Y:S01]  /*f900*/  STL [R1+0x324], R15 ;  /* 0x0003240f01007387 */ /* 0x0005e20000100800 */
[----:B------:R-:W-:Y:S01]  /*f910*/  LEA.HI.X.SX32 R16, R16, UR11, 0x1, P1 ;  /* 0x0000000b10107c11 */ /* 0x000fe200088f0eff */
[----:B------:R-:W-:Y:S02]  /*f920*/  IMAD R3, R3, UR4, RZ ;  /* 0x0000000403037c24 */ /* 0x000fe4000f8e02ff */
[----:B------:R4:W-:Y:S01]  /*f930*/  STL [R1+0x760], R14 ;  /* 0x0007600e01007387 */ /* 0x0009e20000100800 */
[----:B------:R-:W-:Y:S01]  /*f940*/  LEA.HI.X.SX32 R12, R12, UR11, 0x1, P6 ;  /* 0x0000000b0c0c7c11 */ /* 0x000fe2000b0f0eff */
[----:B------:R-:W-:Y:S01]  /*f950*/  IMAD R2, R2, UR4, RZ ;  /* 0x0000000402027c24 */ /* 0x000fe2000f8e02ff */
[----:B--2---:R-:W-:Y:S01]  /*f960*/  LEA R15, P1, R7, UR10, 0x1 ;  /* 0x0000000a070f7c11 */ /* 0x004fe2000f8208ff */
[----:B------:R-:W2:Y:S01]  /*f970*/  S2R R23, SR_TID.X ;  /* 0x0000000000177919 */ /* 0x000ea20000002100 */
[----:B----4-:R-:W-:Y:S02]  /*f980*/  LEA.HI.X.SX32 R14, R13, UR11, 0x1, P0 ;  /* 0x0000000b0d0e7c11 */ /* 0x010fe400080f0eff */
[----:B------:R-:W-:Y:S01]  /*f990*/  LEA R13, P0, R4, UR10, 0x1 ;  /* 0x0000000a040d7c11 */ /* 0x000fe2000f8008ff */
[----:B------:R-:W-:Y:S01]  /*f9a0*/  STL [R1+0x334], R16 ;  /* 0x0003341001007387 */ /* 0x000fe20000100800 */
[----:B------:R-:W-:-:S03]  /*f9b0*/  IMAD R0, R0, UR4, RZ ;  /* 0x0000000400007c24 */ /* 0x000fc6000f8e02ff */
[----:B------:R-:W-:Y:S04]  /*f9c0*/  STL [R1+0x768], R15 ;  /* 0x0007680f01007387 */ /* 0x000fe80000100800 */
[----:B------:R4:W-:Y:S04]  /*f9d0*/  STL [R1+0x33c], R14 ;  /* 0x00033c0e01007387 */ /* 0x0009e80000100800 */
[----:B------:R0:W-:Y:S01]  /*f9e0*/  STL [R1+0x770], R13 ;  /* 0x0007700d01007387 */ /* 0x0001e20000100800 */
[----:B------:R-:W-:Y:S01]  /*f9f0*/  IMAD R28, R28, UR4, RZ ;  /* 0x000000041c1c7c24 */ /* 0x000fe2000f8e02ff */
[----:B------:R-:W-:Y:S01]  /*fa00*/  LEA.HI.X.SX32 R9, R9, UR11, 0x1, P3 ;  /* 0x0000000b09097c11 */ /* 0x000fe200098f0eff */
[----:B-1----:R-:W-:Y:S01]  /*fa10*/  VIADD R26, R26, 0x1f ;  /* 0x0000001f1a1a7836 */ /* 0x002fe20000000000 */
[----:B------:R1:W-:Y:S01]  /*fa20*/  STL [R1+0x344], R12 ;  /* 0x0003440c01007387 */ /* 0x0003e20000100800 */
[----:B------:R-:W-:Y:S01]  /*fa30*/  ULDC UR4, c[0x0][0x23c] ;  /* 0x00008f0000047ab9 */ /* 0x000fe20000000800 */
[----:B----4-:R-:W-:-:S02]  /*fa40*/  LEA R14, P6, R3, UR10, 0x1 ;  /* 0x0000000a030e7c11 */ /* 0x010fc4000f8c08ff */
[----:B0-----:R-:W-:Y:S02]  /*fa50*/  LEA.HI.X.SX32 R13, R11, UR11, 0x1, P5 ;  /* 0x0000000b0b0d7c11 */ /* 0x001fe4000a8f0eff */
[----:B------:R-:W-:Y:S02]  /*fa60*/  LEA.HI.X.SX32 R11, R10, UR11, 0x1, P4 ;  /* 0x0000000b0a0b7c11 */ /* 0x000fe4000a0f0eff */
[----:B-1----:R-:W-:Y:S01]  /*fa70*/  LEA R12, P5, R2, UR10, 0x1 ;  /* 0x0000000a020c7c11 */ /* 0x002fe2000f8a08ff */
[----:B------:R-:W-:Y:S01]  /*fa80*/  STL [R1+0x778], R14 ;  /* 0x0007780e01007387 */ /* 0x000fe20000100800 */
[----:B------:R-:W-:-:S03]  /*fa90*/  LEA R10, P4, R0, UR10, 0x1 ;  /* 0x0000000a000a7c11 */ /* 0x000fc6000f8808ff */
[----:B------:R-:W-:Y:S04]  /*faa0*/  STL [R1+0x34c], R13 ;  /* 0x00034c0d01007387 */ /* 0x000fe80000100800 */
[----:B------:R-:W-:Y:S04]  /*fab0*/  STL [R1+0x780], R12 ;  /* 0x0007800c01007387 */ /* 0x000fe80000100800 */
[----:B------:R0:W-:Y:S04]  /*fac0*/  STL [R1+0x354], R11 ;  /* 0x0003540b01007387 */ /* 0x0001e80000100800 */
[----:B------:R1:W-:Y:S04]  /*fad0*/  STL [R1+0x788], R10 ;  /* 0x0007880a01007387 */ /* 0x0003e80000100800 */
[----:B------:R3:W-:Y:S01]  /*fae0*/  STL [R1+0x35c], R9 ;  /* 0x00035c0901007387 */ /* 0x0007e20000100800 */
[----:B0-----:R-:W-:-:S02]  /*faf0*/  LEA R11, P3, R28, UR10, 0x1 ;  /* 0x0000000a1c0b7c11 */ /* 0x001fc4000f8608ff */
[----:B-1----:R-:W-:Y:S02]  /*fb00*/  LEA.HI.X.SX32 R10, R8, UR11, 0x1, P2 ;  /* 0x0000000b080a7c11 */ /* 0x002fe400090f0eff */
[----:B------:R-:W-:Y:S02]  /*fb10*/  LEA.HI.X.SX32 R8, R7, UR11, 0x1, P1 ;  /* 0x0000000b07087c11 */ /* 0x000fe400088f0eff */
[----:B------:R-:W-:Y:S01]  /*fb20*/  LEA.HI.X.SX32 R7, R4, UR11, 0x1, P0 ;  /* 0x0000000b04077c11 */ /* 0x000fe200080f0eff */
[----:B------:R-:W-:Y:S01]  /*fb30*/  STL [R1+0x790], R11 ;  /* 0x0007900b01007387 */ /* 0x000fe20000100800 */
[----:B------:R-:W-:Y:S02]  /*fb40*/  LEA.HI.X.SX32 R4, R3, UR11, 0x1, P6 ;  /* 0x0000000b03047c11 */ /* 0x000fe4000b0f0eff */
[----:B------:R-:W-:Y:S01]  /*fb50*/  LEA.HI.X.SX32 R3, R2, UR11, 0x1, P5 ;  /* 0x0000000b02037c11 */ /* 0x000fe2000a8f0eff */
[----:B------:R-:W-:Y:S01]  /*fb60*/  STL [R1+0x364], R10 ;  /* 0x0003640a01007387 */ /* 0x000fe20000100800 */
[----:B------:R-:W-:-:S02]  /*fb70*/  LEA.HI.X.SX32 R0, R0, UR11, 0x1, P4 ;  /* 0x0000000b00007c11 */ /* 0x000fc4000a0f0eff */
[----:B------:R-:W-:Y:S02]  /*fb80*/  LEA.HI.X.SX32 R2, R28, UR11, 0x1, P3 ;  /* 0x0000000b1c027c11 */ /* 0x000fe400098f0eff */
[----:B--2---:R-:W-:Y:S02]  /*fb90*/  SHF.R.U32.HI R25, RZ, 0x5, R23 ;  /* 0x00000005ff197819 */ /* 0x004fe40000011617 */
[----:B---3--:R-:W-:Y:S01]  /*fba0*/  LEA R9, P2, R24, UR10, 0x1 ;  /* 0x0000000a18097c11 */ /* 0x008fe2000f8408ff */
[----:B------:R-:W-:-:S04]  /*fbb0*/  ULDC UR10, c[0x0][0x238] ;  /* 0x00008e00000a7ab9 */ /* 0x000fc80000000800 */
[----:B------:R-:W-:Y:S04]  /*fbc0*/  STL [R1+0x798], R9 ;  /* 0x0007980901007387 */ /* 0x000fe80000100800 */
[----:B------:R-:W-:Y:S04]  /*fbd0*/  STL [R1+0x36c], R8 ;  /* 0x00036c0801007387 */ /* 0x000fe80000100800 */
[----:B------:R-:W-:Y:S04]  /*fbe0*/  STL [R1+0x37c], R4 ;  /* 0x00037c0401007387 */ /* 0x000fe80000100800 */
[----:B------:R-:W-:Y:S04]  /*fbf0*/  STL [R1+0x374], R7 ;  /* 0x0003740701007387 */ /* 0x000fe80000100800 */
[----:B------:R-:W-:Y:S04]  /*fc00*/  STL [R1+0x380], R3 ;  /* 0x0003800301007387 */ /* 0x000fe80000100800 */
[----:B------:R0:W-:Y:S04]  /*fc10*/  STL [R1+0x384], R0 ;  /* 0x0003840001007387 */ /* 0x0001e80000100800 */
[----:B------:R-:W-:Y:S01]  /*fc20*/  STL [R1+0x388], R2 ;  /* 0x0003880201007387 */ /* 0x000fe20000100800 */
[----:B0-----:R-:W-:-:S05]  /*fc30*/  LEA.HI.X.SX32 R0, R24, UR11, 0x1, P2 ;  /* 0x0000000b18007c11 */ /* 0x001fca00090f0eff */
[----:B------:R0:W-:Y:S04]  /*fc40*/  STL [R1+0x38c], R0 ;  /* 0x00038c0001007387 */ /* 0x0001e80000100800 */
[----:B------:R-:W-:Y:S01]  /*fc50*/  STL [R1+0x740], RZ ;  /* 0x000740ff01007387 */ /* 0x000fe20000100800 */
[----:B0-----:R-:W-:-:S05]  /*fc60*/  IMAD.SHL.U32 R0, R23, 0x20, RZ ;  /* 0x0000002017007824 */ /* 0x001fca00078e00ff */
[----:B------:R0:W-:Y:S04]  /*fc70*/  STL [R1+0x7d4], R0 ;  /* 0x0007d40001007387 */ /* 0x0001e80000100800 */
        /* <DEDUP_REMOVED lines=44> */
[----:B------:R-:W2:Y:S03]  /*ff40*/  S2R R24, SR_TID.X ;  /* 0x0000000000187919 */ /* 0x000ea60000002100 */
        /* <DEDUP_REMOVED lines=28> */
[----:B--2---:R-:W-:-:S03]  /*10110*/  LOP3.LUT R24, R24, 0x1f, RZ, 0xc0, !PT ;  /* 0x0000001f18187812 */ /* 0x004fc600078ec0ff */
[----:B------:R1:W-:Y:S04]  /*10120*/  STL [R1+0x6a4], RZ ;  /* 0x0006a4ff01007387 */ /* 0x0003e80000100800 */
[----:B------:R1:W-:Y:S04]  /*10130*/  STL [R1+0x6a8], RZ ;  /* 0x0006a8ff01007387 */ /* 0x0003e80000100800 */
[----:B------:R1:W-:Y:S04]  /*10140*/  STL [R1+0x6ac], RZ ;  /* 0x0006acff01007387 */ /* 0x0003e80000100800 */
[----:B------:R1:W-:Y:S04]  /*10150*/  STL [R1+0x690], RZ ;  /* 0x000690ff01007387 */ /* 0x0003e80000100800 */
[----:B------:R1:W-:Y:S01]  /*10160*/  STL [R1+0x694], RZ ;  /* 0x000694ff01007387 */ /* 0x0003e20000100800 */
[----:B------:R-:W-:-:S03]  /*10170*/  IMAD R2, R24, UR4, RZ ;  /* 0x0000000418027c24 */ /* 0x000fc6000f8e02ff */
[----:B------:R1:W-:Y:S01]  /*10180*/  STL [R1+0x698], RZ ;  /* 0x000698ff01007387 */ /* 0x0003e20000100800 */
[----:B------:R-:W-:-:S03]  /*10190*/  SHF.R.U32.HI R24, RZ, 0x5, R23 ;  /* 0x00000005ff187819 */ /* 0x000fc60000011617 */
[----:B------:R1:W-:Y:S01]  /*101a0*/  STL [R1+0x69c], RZ ;  /* 0x00069cff01007387 */ /* 0x0003e20000100800 */
[----:B------:R-:W-:-:S03]  /*101b0*/  SHF.R.S32.HI R23, RZ, 0x1f, R26 ;  /* 0x0000001fff177819 */ /* 0x000fc6000001141a */
[----:B------:R1:W-:Y:S04]  /*101c0*/  STL [R1+0x680], RZ ;  /* 0x000680ff01007387 */ /* 0x0003e80000100800 */
[----:B------:R1:W-:Y:S04]  /*101d0*/  STL [R1+0x684], RZ ;  /* 0x000684ff01007387 */ /* 0x0003e80000100800 */
[----:B------:R1:W-:Y:S04]  /*101e0*/  STL [R1+0x688], RZ ;  /* 0x000688ff01007387 */ /* 0x0003e80000100800 */
[----:B------:R1:W-:Y:S01]  /*101f0*/  STL [R1+0x68c], RZ ;  /* 0x00068cff01007387 */ /* 0x0003e20000100800 */
[----:B------:R-:W-:-:S03]  /*10200*/  LEA.HI R23, R23, R26, RZ, 0x5 ;  /* 0x0000001a17177211 */ /* 0x000fc600078f28ff */
[----:B------:R1:W-:Y:S04]  /*10210*/  STL [R1+0x670], RZ ;  /* 0x000670ff01007387 */ /* 0x0003e80000100800 */
[----:B------:R1:W-:Y:S04]  /*10220*/  STL [R1+0x674], RZ ;  /* 0x000674ff01007387 */ /* 0x0003e80000100800 */
[----:B------:R1:W-:Y:S04]  /*10230*/  STL [R1+0x678], RZ ;  /* 0x000678ff01007387 */ /* 0x0003e80000100800 */
[----:B------:R1:W-:Y:S01]  /*10240*/  STL [R1+0x67c], RZ ;  /* 0x00067cff01007387 */ /* 0x0003e20000100800 */
[----:B------:R-:W-:-:S03]  /*10250*/  SHF.R.S32.HI R3, RZ, 0x5, R23 ;  /* 0x00000005ff037819 */ /* 0x000fc60000011417 */
        /* <DEDUP_REMOVED lines=41> */
[----:B------:R-:W-:-:S02]  /*104f0*/  SGXT.U32 R24, R24, 0x2 ;  /* 0x000000021818781a */ /* 0x000fc40000000000 */
[----:B------:R-:W-:Y:S02]  /*10500*/  SGXT.U32 R25, R25, 0x2 ;  /* 0x000000021919781a */ /* 0x000fe40000000000 */
[----:B------:R-:W-:Y:S02]  /*10510*/  LOP3.LUT R24, R24, 0x4, RZ, 0xfc, !PT ;  /* 0x0000000418187812 */ /* 0x000fe400078efcff */
[----:B------:R-:W-:Y:S02]  /*10520*/  LOP3.LUT R25, R25, 0x8, RZ, 0xfc, !PT ;  /* 0x0000000819197812 */ /* 0x000fe400078efcff */
[----:B0-----:R-:W-:Y:S01]  /*10530*/  SHF.R.S32.HI R0, RZ, 0x1f, R2 ;  /* 0x0000001fff007819 */ /* 0x001fe20000011402 */
[----:B------:R-:W-:Y:S02]  /*10540*/  IMAD R4, R24, UR5, RZ ;  /* 0x0000000518047c24 */ /* 0x000fe4000f8e02ff */
[----:B------:R-:W-:Y:S01]  /*10550*/  IMAD R7, R25, UR5, RZ ;  /* 0x0000000519077c24 */ /* 0x000fe2000f8e02ff */
[C---:B------:R-:W-:Y:S01]  /*10560*/  SHF.L.U64.HI R0, R2.reuse, 0x1, R0 ;  /* 0x0000000102007819 */ /* 0x040fe20000010200 */
[----:B-1----:R-:W-:-:S07]  /*10570*/  IMAD.SHL.U32 R2, R2, 0x2, RZ ;  /* 0x0000000202027824 */ /* 0x002fce00078e00ff */
.L_x_2:
[----:B------:R0:W-:Y:S01]  /*10580*/  STL.64 [R1+0xf40], R26 ;  /* 0x000f401a01007387 */ /* 0x0001e20000100a00 */
[----:B------:R-:W-:Y:S01]  /*10590*/  PRMT R13, RZ, 0x7610, R13 ;  /* 0x00007610ff0d7816 */ /* 0x000fe2000000000d */
[----:B------:R-:W-:Y:S01]  /*105a0*/  ULDC UR4, c[0x0][0x238] ;  /* 0x00008e0000047ab9 */ /* 0x000fe20000000800 */
[----:B------:R-:W1:Y:S01]  /*105b0*/  S2R R12, SR_TID.X ;  /* 0x00000000000c7919 */ /* 0x000e620000002100 */
[----:B0----5:R-:W-:Y:S02]  /*105c0*/  IMAD.MOV.U32 R26, RZ, RZ, R6 ;  /* 0x000000ffff1a7224 */ /* 0x021fe400078e0006 */
[----:B------:R-:W-:-:S05]  /*105d0*/  IMAD.MOV.U32 R27, RZ, RZ, R5 ;  /* 0x000000ffff1b7224 */ /* 0x000fca00078e0005 */
[----:B------:R0:W-:Y:S04]  /*105e0*/  STL.64 [R1+0x328], R26 ;  /* 0x0003281a01007387 */ /* 0x0001e80000100a00 */
[----:B------:R-:W2:Y:S04]  /*105f0*/  LDL R16, [R1+0x798] ;  /* 0x0007980001107983 */ /* 0x000ea80000100800 */
[----:B------:R-:W3:Y:S01]  /*10600*/  LDL R18, [R1+0x38c] ;  /* 0x00038c0001127983 */ /* 0x000ee20000100800 */
[----:B------:R-:W4:Y:S01]  /*10610*/  S2R R8, SR_TID.X ;  /* 0x0000000000087919 */ /* 0x000f220000002100 */
[----:B-1----:R-:W-:-:S04]  /*10620*/  SHF.R.U32.HI R3, RZ, 0x5, R12 ;  /* 0x00000005ff037819 */ /* 0x002fc8000001160c */
[----:B------:R-:W-:-:S04]  /*10630*/  SGXT.U32 R3, R3, 0x2 ;  /* 0x000000020303781a */ /* 0x000fc80000000000 */
[C---:B------:R-:W-:Y:S01]  /*10640*/  ISETP.GE.AND P0, PT, R3.reuse, UR7, PT ;  /* 0x0000000703007c0c */ /* 0x040fe2000bf06270 */
[----:B------:R-:W-:-:S04]  /*10650*/  IMAD R4, R3, UR10, RZ ;  /* 0x0000000a03047c24 */ /* 0x000fc8000f8e02ff */
[----:B------:R-:W-:-:S08]  /*10660*/  IMAD.WIDE R4, R4, 0x2, R26 ;  /* 0x0000000204047825 */ /* 0x000fd000078e021a */
[----:B------:R1:W3:Y:S01]  /*10670*/  @!P0 LDG.E.U16 R13, desc[UR8][R4.64] ;  /* 0x00000008040d8981 */ /* 0x0002e2000c1e1500 */
[----:B------:R-:W-:Y:S02]  /*10680*/  PRMT R10, RZ, 0x7610, R10 ;  /* 0x00007610ff0a7816 */ /* 0x000fe4000000000a */
[----:B----4-:R-:W-:Y:S02]  /*10690*/  SHF.R.U32.HI R8, RZ, 0x5, R8 ;  /* 0x00000005ff087819 */ /* 0x010fe40000011608 */
[C---:B-1----:R-:W-:Y:S02]  /*106a0*/  LOP3.LUT R4, R3.reuse, 0xc, RZ, 0xfc, !PT ;  /* 0x0000000c03047812 */ /* 0x042fe400078efcff */
[----:B------:R-:W-:Y:S02]  /*106b0*/  SGXT.U32 R8, R8, 0x2 ;  /* 0x000000020808781a */ /* 0x000fe40000000000 */
[C---:B------:R-:W-:Y:S01]  /*106c0*/  ISETP.GE.AND P1, PT, R4.reuse, UR7, PT ;  /* 0x0000000704007c0c */ /* 0x040fe2000bf26270 */
[----:B------:R-:W-:Y:S01]  /*106d0*/  IMAD R4, R4, UR10, RZ ;  /* 0x0000000a04047c24 */ /* 0x000fe2000f8e02ff */
[----:B------:R-:W-:-:S02]  /*106e0*/  LOP3.LUT R5, R3, 0x8, RZ, 0xfc, !PT ;  /* 0x0000000803057812 */ /* 0x000fc400078efcff */
[----:B------:R-:W-:Y:S02]  /*106f0*/  LOP3.LUT R8, R8, 0x8, RZ, 0xfc, !PT ;  /* 0x0000000808087812 */ /* 0x000fe400078efcff */
[----:B------:R-:W-:Y:S01]  /*10700*/  ISETP.GE.AND P0, PT, R5, UR7, PT ;  /* 0x0000000705007c0c */ /* 0x000fe2000bf06270 */
[----:B------:R-:W-:-:S04]  /*10710*/  IMAD.WIDE R4, R4, 0x2, R26 ;  /* 0x0000000204047825 */ /* 0x000fc800078e021a */
[----:B------:R-:W-:Y:S01]  /*10720*/  IMAD R8, R8, UR4, RZ ;  /* 0x0000000408087c24 */ /* 0x000fe2000f8e02ff */
[----:B------:R-:W-:Y:S01]  /*10730*/  PRMT R11, RZ, 0x7610, R11 ;  /* 0x00007610ff0b7816 */ /* 0x000fe2000000000b */
[----:B------:R1:W4:Y:S01]  /*10740*/  @!P1 LDG.E.U16 R10, desc[UR8][R4.64] ;  /* 0x00000008040a9981 */ /* 0x000322000c1e1500 */
[----:B------:R-:W-:Y:S01]  /*10750*/  PRMT R7, RZ, 0x7610, R7 ;  /* 0x00007610ff077816 */ /* 0x000fe20000000007 */
[----:B------:R-:W-:Y:S01]  /*10760*/  ULDC UR4, c[0x0][0x238] ;  /* 0x00008e0000047ab9 */ /* 0x000fe20000000800 */
[----:B-1----:R-:W-:Y:S02]  /*10770*/  IMAD.WIDE R4, R8, 0x2, R26 ;  /* 0x0000000208047825 */ /* 0x002fe400078e021a */
[----:B------:R-:W1:Y:S03]  /*10780*/  S2R R8, SR_TID.X ;  /* 0x0000000000087919 */ /* 0x000e660000002100 */
[----:B------:R0:W4:Y:S02]  /*10790*/  @!P0 LDG.E.U16 R11, desc[UR8][R4.64] ;  /* 0x00000008040b8981 */ /* 0x000124000c1e1500 */
[----:B0-----:R-:W-:-:S04]  /*107a0*/  LOP3.LUT R4, R3, 0x10, RZ, 0xfc, !PT ;  /* 0x0000001003047812 */ /* 0x001fc800078efcff */
[C---:B------:R-:W-:Y:S01]  /*107b0*/  ISETP.GE.AND P0, PT, R4.reuse, UR7, PT ;  /* 0x0000000704007c0c */ /* 0x040fe2000bf06270 */
[----:B------:R-:W-:-:S04]  /*107c0*/  IMAD R4, R4, UR10, RZ ;  /* 0x0000000a04047c24 */ /* 0x000fc8000f8e02ff */
[----:B------:R-:W-:-:S08]  /*107d0*/  IMAD.WIDE R4, R4, 0x2, R26 ;  /* 0x0000000204047825 */ /* 0x000fd000078e021a */
[----:B------:R0:W4:Y:S01]  /*107e0*/  @!P0 LDG.E.U16 R7, desc[UR8][R4.64] ;  /* 0x0000000804078981 */ /* 0x000122000c1e1500 */
[----:B-1----:R-:W-:-:S04]  /*107f0*/  SHF.R.U32.HI R14, RZ, 0x5, R8 ;  /* 0x00000005ff0e7819 */ /* 0x002fc80000011608 */
[----:B------:R-:W-:-:S04]  /*10800*/  SGXT.U32 R14, R14, 0x2 ;  /* 0x000000020e0e781a */ /* 0x000fc80000000000 */
[----:B------:R-:W-:Y:S02]  /*10810*/  LOP3.LUT R14, R14, 0x4, RZ, 0xfc, !PT ;  /* 0x000000040e0e7812 */ /* 0x000fe400078efcff */
[C---:B0-----:R-:W-:Y:S02]  /*10820*/  LOP3.LUT R5, R3.reuse, 0x18, RZ, 0xfc, !PT ;  /* 0x0000001803057812 */ /* 0x041fe400078efcff */
[----:B------:R-:W-:Y:S01]  /*10830*/  LOP3.LUT R4, R3, 0x4, RZ, 0xfc, !PT ;  /* 0x0000000403047812 */ /* 0x000fe200078efcff */
[----:B------:R-:W-:Y:S01]  /*10840*/  IMAD R14, R14, UR4, RZ ;  /* 0x000000040e0e7c24 */ /* 0x000fe2000f8e02ff */
[C---:B------:R-:W-:Y:S01]  /*10850*/  ISETP.GE.AND P1, PT, R5.reuse, UR7, PT ;  /* 0x0000000705007c0c */ /* 0x040fe2000bf26270 */
[----:B------:R-:W-:Y:S01]  /*10860*/  IMAD R5, R5, UR10, RZ ;  /* 0x0000000a05057c24 */ /* 0x000fe2000f8e02ff */
[----:B------:R-:W-:Y:S02]  /*10870*/  ISETP.GE.AND P0, PT, R4, UR7, PT ;  /* 0x0000000704007c0c */ /* 0x000fe4000bf06270 */
[----:B------:R-:W-:Y:S01]  /*10880*/  PRMT R4, RZ, 0x7610, R4 ;  /* 0x00007610ff047816 */ /* 0x000fe20000000004 */
[----:B------:R-:W-:Y:S01]  /*10890*/  IMAD.WIDE R8, R5, 0x2, R26 ;  /* 0x0000000205087825 */ /* 0x000fe200078e021a */
[----:B------:R-:W-:-:S02]  /*108a0*/  PRMT R6, RZ, 0x7610, R6 ;  /* 0x00007610ff067816 */ /* 0x000fc40000000006 */
[----:B------:R-:W-:-:S05]  /*108b0*/  LOP3.LUT R5, R3, 0x14, RZ, 0xfc, !PT ;  /* 0x0000001403057812 */ /* 0x000fca00078efcff */
[----:B------:R0:W4:Y:S02]  /*108c0*/  @!P1 LDG.E.U16 R4, desc[UR8][R8.64] ;  /* 0x0000000808049981 */ /* 0x000124000c1e1500 */
[----:B0-----:R-:W-:-:S05]  /*108d0*/  IMAD.WIDE R8, R14, 0x2, R26 ;  /* 0x000000020e087825 */ /* 0x001fca00078e021a */
[----:B------:R0:W4:Y:S01]  /*108e0*/  @!P0 LDG.E.U16 R6, desc[UR8][R8.64] ;  /* 0x0000000808068981 */ /* 0x000122000c1e1500 */
[C---:B------:R-:W-:Y:S01]  /*108f0*/  ISETP.GE.AND P0, PT, R5.reuse, UR7, PT ;  /* 0x0000000705007c0c */ /* 0x040fe2000bf06270 */
[----:B------:R-:W-:Y:S01]  /*10900*/  IMAD R5, R5, UR10, RZ ;  /* 0x0000000a05057c24 */ /* 0x000fe2000f8e02ff */
[----:B------:R-:W-:-:S03]  /*10910*/  LOP3.LUT R3, R3, 0x1c, RZ, 0xfc, !PT ;  /* 0x0000001c03037812 */ /* 0x000fc600078efcff */
[----:B------:R-:W-:Y:S01]  /*10920*/  IMAD.WIDE R14, R5, 0x2, R26 ;  /* 0x00000002050e7825 */ /* 0x000fe200078e021a */
[C---:B------:R-:W-:Y:S02]  /*10930*/  ISETP.GE.AND P1, PT, R3.reuse, UR7, PT ;  /* 0x0000000703007c0c */ /* 0x040fe4000bf26270 */
[----:B0-----:R-:W-:Y:S01]  /*10940*/  PRMT R9, RZ, 0x7610, R9 ;  /* 0x00007610ff097816 */ /* 0x001fe20000000009 */
[----:B------:R-:W-:Y:S01]  /*10950*/  IMAD R3, R3, UR10, RZ ;  /* 0x0000000a03037c24 */ /* 0x000fe2000f8e02ff */
[----:B------:R-:W-:-:S04]  /*10960*/  PRMT R8, RZ, 0x7610, R8 ;  /* 0x00007610ff087816 */ /* 0x000fc80000000008 */
[----:B------:R0:W4:Y:S02]  /*10970*/  @!P0 LDG.E.U16 R9, desc[UR8][R14.64] ;  /* 0x000000080e098981 */ /* 0x000124000c1e1500 */
[----:B0-----:R-:W-:Y:S02]  /*10980*/  IMAD.MOV.U32 R14, RZ, RZ, R26 ;  /* 0x000000ffff0e7224 */ /* 0x001fe400078e001a */
[----:B------:R-:W-:Y:S01]  /*10990*/  IMAD.MOV.U32 R15, RZ, RZ, R27 ;  /* 0x000000ffff0f7224 */ /* 0x000fe200078e001b */
[----:B------:R-:W-:Y:S01]  /*109a0*/  LOP3.LUT R5, R12, 0x1f, RZ, 0xc0, !PT ;  /* 0x0000001f0c057812 */ /* 0x000fe200078ec0ff */
[----:B------:R-:W4:Y:S01]  /*109b0*/  LDL.LU.64 R26, [R1+0xf40] ;  /* 0x000f4000011a7983 */ /* 0x000f220000300a00 */
[----:B------:R-:W-:Y:S02]  /*109c0*/  IMAD.WIDE R14, R3, 0x2, R14 ;  /* 0x00000002030e7825 */ /* 0x000fe400078e020e */
[----:B------:R-:W-:Y:S01]  /*109d0*/  ISETP.GE.AND P0, PT, R5, UR7, PT ;  /* 0x0000000705007c0c */ /* 0x000fe2000bf06270 */
[----:B------:R-:W4:Y:S04]  /*109e0*/  LDL R12, [R1+0x37c] ;  /* 0x00037c00010c7983 */ /* 0x000f280000100800 */
[----:B------:R0:W4:Y:S04]  /*109f0*/  @!P1 LDG.E.U16 R8, desc[UR8][R14.64] ;  /* 0x000000080e089981 */ /* 0x000128000c1e1500 */
[----:B------:R-:W4:Y:S04]  /*10a00*/  LDL R28, [R1+0x36c] ;  /* 0x00036c00011c7983 */ /* 0x000f280000100800 */
[----:B------:R-:W4:Y:S01]  /*10a10*/  LDL R19, [R1+0x758] ;  /* 0x0007580001137983 */ /* 0x000f220000100800 */
[----:B0-----:R-:W-:-:S03]  /*10a20*/  PRMT R14, RZ, 0x7610, R14 ;  /* 0x00007610ff0e7816 */ /* 0x001fc6000000000e */
[----:B------:R-:W4:Y:S01]  /*10a30*/  LDL R15, [R1+0x778] ;  /* 0x00077800010f7983 */ /* 0x000f220000100800 */
[----:B--2---:R-:W-:-:S05]  /*10a40*/  IADD3 R16, P1, R16, R2, RZ ;  /* 0x0000000210107210 */ /* 0x004fca0007f3e0ff */
[----:B---3--:R-:W-:Y:S01]  /*10a50*/  IMAD.X R17, R18, 0x1, R0, P1 ;  /* 0x0000000112117824 */ /* 0x008fe200008e0600 */
[----:B------:R-:W-:Y:S01]  /*10a60*/  BAR.SYNC.DEFER_BLOCKING 0x0 ;  /* 0x0000000000007b1d */ /* 0x000fe20000010000 */
[----:B------:R-:W-:Y:S02]  /*10a70*/  PRMT R5, RZ, 0x7610, R5 ;  /* 0x00007610ff057816 */ /* 0x000fe40000000005 */
[----:B------:R-:W-:-:S03]  /*10a80*/  PRMT R3, RZ, 0x7610, R3 ;  /* 0x00007610ff037816 */ /* 0x000fc60000000003 */
[----:B------:R-:W2:Y:S04]  /*10a90*/  LDL R18, [R1+0x35c] ;  /* 0x00035c0001127983 */ /* 0x000ea80000100800 */
[----:B------:R0:W3:Y:S04]  /*10aa0*/  @!P0 LDG.E.U16 R14, desc[UR8][R16.64] ;  /* 0x00000008100e8981 */ /* 0x0000e8000c1e1500 */
[----:B------:R-:W0:Y:S02]  /*10ab0*/  LDL R17, [R1+0x788] ;  /* 0x0007880001117983 */ /* 0x000e240000100800 */
[----:B0-----:R-:W-:-:S02]  /*10ac0*/  IADD3 R16, P1, R17, R2, RZ ;  /* 0x0000000211107210 */ /* 0x001fc40007f3e0ff */
[----:B------:R-:W4:Y:S03]  /*10ad0*/  LDL R17, [R1+0x384] ;  /* 0x0003840001117983 */ /* 0x000f260000100800 */
[----:B----4-:R-:W-:-:S05]  /*10ae0*/  IMAD.X R17, R17, 0x1, R0, P1 ;  /* 0x0000000111117824 */ /* 0x010fca00008e0600 */
[----:B------:R0:W4:Y:S02]  /*10af0*/  @!P0 LDG.E.U16 R5, desc[UR8][R16.64] ;  /* 0x0000000810058981 */ /* 0x000124000c1e1500 */
[-C--:B0-----:R-:W-:Y:S02]  /*10b00*/  IADD3 R16, P1, R15, R2.reuse, RZ ;  /* 0x000000020f107210 */ /* 0x081fe40007f3e0ff */
[----:B------:R-:W-:Y:S01]  /*10b10*/  PRMT R20, RZ, 0x7610, R20 ;  /* 0x00007610ff147816 */ /* 0x000fe20000000014 */
[----:B------:R-:W3:Y:S02]  /*10b20*/  LDL R15, [R1+0x34c] ;  /* 0x00034c00010f7983 */ /* 0x000ee40000100800 */
[----:B------:R-:W-:Y:S01]  /*10b30*/  IMAD.X R17, R12, 0x1, R0, P1 ;  /* 0x000000010c117824 */ /* 0x000fe200008e0600 */
[----:B------:R-:W-:Y:S01]  /*10b40*/  PRMT R21, RZ, 0x7610, R21 ;  /* 0x00007610ff157816 */ /* 0x000fe20000000015 */
[----:B------:R-:W4:Y:S04]  /*10b50*/  LDL R12, [R1+0x538] ;  /* 0x00053800010c7983 */ /* 0x000f280000100800 */
[----:B------:R0:W4:Y:S04]  /*10b60*/  @!P0 LDG.E.U16 R3, desc[UR8][R16.64] ;  /* 0x0000000810038981 */ /* 0x000128000c1e1500 */
[----:B------:R-:W0:Y:S02]  /*10b70*/  LDL R17, [R1+0x768] ;  /* 0x0007680001117983 */ /* 0x000e240000100800 */
[----:B0-----:R-:W-:-:S05]  /*10b80*/  IADD3 R16, P1, R17, R2, RZ ;  /* 0x0000000211107210 */ /* 0x001fca0007f3e0ff */
[----:B------:R-:W-:Y:S01]  /*10b90*/  IMAD.X R17, R28, 0x1, R0, P1 ;  /* 0x000000011c117824 */ /* 0x000fe200008e0600 */
[----:B------:R-:W-:Y:S01]  /*10ba0*/  PRMT R22, RZ, 0x7610, R22 ;  /* 0x00007610ff167816 */ /* 0x000fe20000000016 */
[----:B------:R-:W4:Y:S04]  /*10bb0*/  LDL R28, [R1+0x324] ;  /* 0x00032400011c7983 */ /* 0x000f280000100800 */
[----:B------:R0:W4:Y:S02]  /*10bc0*/  @!P0 LDG.E.U16 R20, desc[UR8][R16.64] ;  /* 0x0000000810148981 */ /* 0x000124000c1e1500 */
[----:B0-----:R-:W-:Y:S02]  /*10bd0*/  IADD3 R16, P1, R19, R2, RZ ;  /* 0x0000000213107210 */ /* 0x001fe40007f3e0ff */
[----:B------:R-:W-:Y:S01]  /*10be0*/  PRMT R24, RZ, 0x7610, R24 ;  /* 0x00007610ff187816 */ /* 0x000fe20000000018 */
[----:B------:R-:W4:Y:S02]  /*10bf0*/  LDL R19, [R1+0x518] ;  /* 0x0005180001137983 */ /* 0x000f240000100800 */
[----:B--2---:R-:W-:-:S02]  /*10c00*/  IMAD.X R17, R18, 0x1, R0, P1 ;  /* 0x0000000112117824 */ /* 0x004fc400008e0600 */
[----:B------:R-:W2:Y:S04]  /*10c10*/  LDL R18, [R1+0x314] ;  /* 0x0003140001127983 */ /* 0x000ea80000100800 */
[----:B------:R0:W2:Y:S04]  /*10c20*/  @!P0 LDG.E.U16 R21, desc[UR8][R16.64] ;  /* 0x0000000810158981 */ /* 0x0000a8000c1e1500 */
[----:B------:R-:W0:Y:S02]  /*10c30*/  LDL R17, [R1+0x548] ;  /* 0x0005480001117983 */ /* 0x000e240000100800 */
[----:B0-----:R-:W-:-:S05]  /*10c40*/  IADD3 R16, P1, R17, R2, RZ ;  /* 0x0000000211107210 */ /* 0x001fca0007f3e0ff */
[----:B---3--:R-:W-:Y:S02]  /*10c50*/  IMAD.X R17, R15, 0x1, R0, P1 ;  /* 0x000000010f117824 */ /* 0x008fe400008e0600 */
[----:B------:R-:W3:Y:S04]  /*10c60*/  LDL R15, [R1+0x76c] ;  /* 0x00076c00010f7983 */ /* 0x000ee80000100800 */
[----:B------:R4:W3:Y:S04]  /*10c70*/  @!P0 LDG.E.U16 R22, desc[UR8][R16.64] ;  /* 0x0000000810168981 */ /* 0x0008e8000c1e1500 */
[----:B------:R-:W2:Y:S01]  /*10c80*/  LDL R17, [R1+0x33c] ;  /* 0x00033c0001117983 */ /* 0x000ea20000100800 */
[----:B----4-:R-:W-:-:S03]  /*10c90*/  IADD3 R16, P1, R12, R2, RZ ;  /* 0x000000020c107210 */ /* 0x010fc60007f3e0ff */
[----:B------:R-:W4:Y:S02]  /*10ca0*/  LDL R12, [R1+0x54c] ;  /* 0x00054c00010c7983 */ /* 0x000f240000100800 */
[----:B--2---:R-:W-:-:S05]  /*10cb0*/  IMAD.X R17, R17, 0x1, R0, P1 ;  /* 0x0000000111117824 */ /* 0x004fca00008e0600 */
[----:B------:R0:W2:Y:S04]  /*10cc0*/  @!P0 LDG.E.U16 R24, desc[UR8][R16.64] ;  /* 0x0000000810188981 */ /* 0x0000a8000c1e1500 */
[----:B------:R-:W0:Y:S01]  /*10cd0*/  LDL R17, [R1+0x528] ;  /* 0x0005280001117983 */ /* 0x000e220000100800 */
[----:B------:R-:W-:Y:S02]  /*10ce0*/  PRMT R25, RZ, 0x7610, R25 ;  /* 0x00007610ff197816 */ /* 0x000fe40000000019 */
[----:B------:R-:W-:Y:S02]  /*10cf0*/  PRMT R26, RZ, 0x7610, R26 ;  /* 0x00007610ff1a7816 */ /* 0x000fe4000000001a */
[----:B------:R-:W-:Y:S02]  /*10d00*/  PRMT R29, RZ, 0x7610, R29 ;  /* 0x00007610ff1d7816 */ /* 0x000fe4000000001d */
[----:B0-----:R-:W-:-:S05]  /*10d10*/  IADD3 R16, P1, R17, R2, RZ ;  /* 0x0000000211107210 */ /* 0x001fca0007f3e0ff */
[--C-:B------:R-:W-:Y:S02]  /*10d20*/  IMAD.X R17, R28, 0x1, R0.reuse, P1 ;  /* 0x000000011c117824 */ /* 0x100fe400008e0600 */
[----:B------:R-:W2:Y:S04]  /*10d30*/  LDL R28, [R1+0x2f4] ;  /* 0x0002f400011c7983 */ /* 0x000ea80000100800 */
[----:B------:R0:W2:Y:S02]  /*10d40*/  @!P0 LDG.E.U16 R25, desc[UR8][R16.64] ;  /* 0x0000000810198981 */ /* 0x0000a4000c1e1500 */
[----:B0-----:R-:W-:Y:S02]  /*10d50*/  IADD3 R16, P1, R19, R2, RZ ;  /* 0x0000000213107210 */ /* 0x001fe40007f3e0ff */
[----:B------:R-:W2:Y:S03]  /*10d60*/  LDL R19, [R1+0x304] ;  /* 0x0003040001137983 */ /* 0x000ea60000100800 */
[----:B------:R-:W-:-:S02]  /*10d70*/  IMAD.X R17, R18, 0x1, R0, P1 ;  /* 0x0000000112117824 */ /* 0x000fc400008e0600 */
[----:B------:R-:W2:Y:S04]  /*10d80*/  LDL R18, [R1+0x508] ;  /* 0x0005080001127983 */ /* 0x000ea80000100800 */
[----:B------:R3:W2:Y:S02]  /*10d90*/  @!P0 LDG.E.U16 R26, desc[UR8][R16.64] ;  /* 0x00000008101a8981 */ /* 0x0006a4000c1e1500 */
[----:B---3--:R-:W-:-:S05]  /*10da0*/  IADD3 R16, P1, R15, R2, RZ ;  /* 0x000000020f107210 */ /* 0x008fca0007f3e0ff */
[----:B----4-:R-:W-:-:S05]  /*10db0*/  IMAD.X R17, R12, 0x1, R0, P1 ;  /* 0x000000010c117824 */ /* 0x010fca00008e0600 */
[----:B------:R0:W3:Y:S04]  /*10dc0*/  @!P0 LDG.E.U16 R29, desc[UR8][R16.64] ;  /* 0x00000008101d8981 */ /* 0x0000e8000c1e1500 */
[----:B------:R-:W0:Y:S01]  /*10dd0*/  LDL R17, [R1+0x510] ;  /* 0x0005100001117983 */ /* 0x000e220000100800 */
[----:B------:R-:W-:Y:S02]  /*10de0*/  PRMT R23, RZ, 0x7610, R23 ;  /* 0x00007610ff177816 */ /* 0x000fe40000000017 */
[----:B0-----:R-:W-:-:S05]  /*10df0*/  IADD3 R16, P1, R17, R2, RZ ;  /* 0x0000000211107210 */ /* 0x001fca0007f3e0ff */
[----:B--2---:R-:W-:Y:S01]  /*10e00*/  IMAD.X R17, R19, 0x1, R0, P1 ;  /* 0x0000000113117824 */ /* 0x004fe200008e0600 */
[----:B------:R-:W-:-:S04]  /*10e10*/  IADD3 R18, P1, R18, R2, RZ ;  /* 0x0000000212127210 */ /* 0x000fc80007f3e0ff */
[----:B------:R0:W2:Y:S01]  /*10e20*/  @!P0 LDG.E.U16 R23, desc[UR8][R16.64] ;  /* 0x0000000810178981 */ /* 0x0000a2000c1e1500 */
[----:B------:R-:W-:Y:S01]  /*10e30*/  IMAD.X R19, R28, 0x1, R0, P1 ;  /* 0x000000011c137824 */ /* 0x000fe200008e0600 */
[----:B------:R-:W1:Y:S01]  /*10e40*/  S2R R15, SR_TID.X ;  /* 0x00000000000f7919 */ /* 0x000e620000002100 */
[----:B------:R-:W4:Y:S01]  /*10e50*/  S2UR UR5, SR_CgaCtaId ;  /* 0x00000000000579c3 */ /* 0x000f220000008800 */
[----:B------:R-:W-:Y:S01]  /*10e60*/  UMOV UR4, 0x400 ;  /* 0x0000040000047882 */ /* 0x000fe20000000000 */
[----:B------:R-:W3:Y:S01]  /*10e70*/  LDL R28, [R1+0x4f0] ;  /* 0x0004f000011c7983 */ /* 0x000ee20000100800 */
[----:B0-----:R-:W-:-:S06]  /*10e80*/  PRMT R17, RZ, 0x7610, R17 ;  /* 0x00007610ff117816 */ /* 0x001fcc0000000011 */
[----:B------:R0:W2:Y:S04]  /*10e90*/  @!P0 LDG.E.U16 R17, desc[UR8][R18.64] ;  /* 0x0000000812118981 */ /* 0x0000a8000c1e1500 */
[----:B------:R-:W0:Y:S02]  /*10ea0*/  LDL R19, [R1+0x500] ;  /* 0x0005000001137983 */ /* 0x000e240000100800 */
[----:B0-----:R-:W-:Y:S02]  /*10eb0*/  IADD3 R18, P1, R19, R2, RZ ;  /* 0x0000000213127210 */ /* 0x001fe40007f3e0ff */
[----:B------:R-:W3:Y:S01]  /*10ec0*/  LDL R19, [R1+0x2e4] ;  /* 0x0002e40001137983 */ /* 0x000ee20000100800 */
[----:B-1----:R-:W-:Y:S01]  /*10ed0*/  SHF.R.S32.HI R12, RZ, 0x6, R15 ;  /* 0x00000006ff0c7819 */ /* 0x002fe2000001140f */
[----:B------:R-:W-:Y:S01]  /*10ee0*/  IMAD.SHL.U32 R15, R15, 0x2, RZ ;  /* 0x000000020f0f7824 */ /* 0x000fe200078e00ff */
[----:B------:R-:W-:-:S02]  /*10ef0*/  PRMT R16, RZ, 0x7610, R16 ;  /* 0x00007610ff107816 */ /* 0x000fc40000000010 */
[----:B------:R-:W-:Y:S01]  /*10f00*/  SGXT R12, R12, 0x1 ;  /* 0x000000010c0c781a */ /* 0x000fe20000000200 */
[----:B----4-:R-:W-:-:S03]  /*10f10*/  ULEA UR4, UR5, UR4, 0x18 ;  /* 0x0000000405047291 */ /* 0x010fc6000f8ec03f */
[----:B------:R-:W-:-:S04]  /*10f20*/  LOP3.LUT R12, R12, 0x90, RZ, 0xc0, !PT ;  /* 0x000000900c0c7812 */ /* 0x000fc800078ec0ff */
[----:B------:R-:W-:Y:S02]  /*10f30*/  LOP3.LUT R12, R12, 0x7e, R15, 0x78, !PT ;  /* 0x0000007e0c0c7812 */ /* 0x000fe400078e780f */
[----:B------:R-:W4:Y:S04]  /*10f40*/  LDL R15, [R1+0x2c4] ;  /* 0x0002c400010f7983 */ /* 0x000f280000100800 */
[----:B------:R0:W-:Y:S04]  /*10f50*/  STS.U16 [R12+UR4+0x8400], R7 ;  /* 0x008400070c007988 */ /* 0x0001e80008000404 */
[----:B0-----:R-:W2:Y:S01]  /*10f60*/  LDL R7, [R1+0x2d4] ;  /* 0x0002d40001077983 */ /* 0x001ea20000100800 */
[----:B---3--:R-:W-:-:S05]  /*10f70*/  IMAD.X R19, R19, 0x1, R0, P1 ;  /* 0x0000000113137824 */ /* 0x008fca00008e0600 */
[----:B------:R0:W3:Y:S04]  /*10f80*/  @!P0 LDG.E.U16 R16, desc[UR8][R18.64] ;  /* 0x0000000812108981 */ /* 0x0000e8000c1e1500 */
[----:B------:R-:W0:Y:S04]  /*10f90*/  LDL R19, [R1+0x4f8] ;  /* 0x0004f80001137983 */ /* 0x000e280000100800 */
[----:B------:R1:W-:Y:S04]  /*10fa0*/  STS.U16 [R12+UR4+0x8600], R4 ;  /* 0x008600040c007988 */ /* 0x0003e80008000404 */
[----:B------:R-:W-:Y:S01]  /*10fb0*/  STS.U16 [R12+UR4+0x8000], R13 ;  /* 0x0080000d0c007988 */ /* 0x000fe20008000404 */
[----:B-1----:R-:W-:-:S03]  /*10fc0*/  LOP3.LUT R4, R12, 0x20, RZ, 0x3c, !PT ;  /* 0x000000200c047812 */ /* 0x002fc600078e3cff */
[----:B------:R1:W-:Y:S04]  /*10fd0*/  STS.U16 [R12+UR4+0x8200], R11 ;  /* 0x0082000b0c007988 */ /* 0x0003e80008000404 */
[----:B------:R4:W-:Y:S01]  /*10fe0*/  STS.U16 [R4+UR4+0x8100], R6 ;  /* 0x0081000604007988 */ /* 0x0009e20008000404 */
[----:B-1----:R-:W-:Y:S02]  /*10ff0*/  PRMT R11, RZ, 0x7610, R11 ;  /* 0x00007610ff0b7816 */ /* 0x002fe4000000000b */
[----:B0-----:R-:W-:-:S05]  /*11000*/  IADD3 R18, P1, R19, R2, RZ ;  /* 0x0000000213127210 */ /* 0x001fca0007f3e0ff */
[--C-:B--2---:R-:W-:Y:S01]  /*11010*/  IMAD.X R19, R7, 0x1, R0.reuse, P1 ;  /* 0x0000000107137824 */ /* 0x104fe200008e0600 */
[----:B----4-:R-:W-:Y:S01]  /*11020*/  IADD3 R6, P1, R28, R2, RZ ;  /* 0x000000021c067210 */ /* 0x010fe20007f3e0ff */
[----:B------:R0:W-:Y:S04]  /*11030*/  STS.U16 [R4+UR4+0x8300], R10 ;  /* 0x0083000a04007988 */ /* 0x0001e80008000404 */
[----:B------:R-:W-:Y:S01]  /*11040*/  IMAD.X R7, R15, 0x1, R0, P1 ;  /* 0x000000010f077824 */ /* 0x000fe200008e0600 */
[----:B------:R1:W-:Y:S04]  /*11050*/  STS.U16 [R4+UR4+0x8500], R9 ;  /* 0x0085000904007988 */ /* 0x0003e80008000404 */
[----:B------:R2:W4:Y:S01]  /*11060*/  @!P0 LDG.E.U16 R11, desc[UR8][R6.64] ;  /* 0x00000008060b8981 */ /* 0x000522000c1e1500 */
[----:B0-----:R-:W-:-:S03]  /*11070*/  PRMT R10, RZ, 0x7610, R10 ;  /* 0x00007610ff0a7816 */ /* 0x001fc6000000000a */
[----:B------:R-:W3:Y:S04]  /*11080*/  LDL R28, [R1+0x294] ;  /* 0x00029400011c7983 */ /* 0x000ee80000100800 */
[----:B------:R-:W4:Y:S04]  /*11090*/  LDL R15, [R1+0x4d0] ;  /* 0x0004d000010f7983 */ /* 0x000f280000100800 */
[----:B------:R-:W2:Y:S02]  /*110a0*/  LDL R7, [R1+0x4e8] ;  /* 0x0004e80001077983 */ /* 0x000ea40000100800 */
[----:B--2---:R-:W-:-:S02]  /*110b0*/  IADD3 R6, P1, R7, R2, RZ ;  /* 0x0000000207067210 */ /* 0x004fc40007f3e0ff */
[----:B------:R-:W2:Y:S03]  /*110c0*/  LDL R7, [R1+0x2b4] ;  /* 0x0002b40001077983 */ /* 0x000ea60000100800 */
[----:B--2---:R-:W-:-:S05]  /*110d0*/  IMAD.X R7, R7, 0x1, R0, P1 ;  /* 0x0000000107077824 */ /* 0x004fca00008e0600 */
[----:B------:R0:W2:Y:S04]  /*110e0*/  @!P0 LDG.E.U16 R10, desc[UR8][R6.64] ;  /* 0x00000008060a8981 */ /* 0x0000a8000c1e1500 */
[----:B------:R-:W0:Y:S02]  /*110f0*/  LDL R7, [R1+0x4e0] ;  /* 0x0004e00001077983 */ /* 0x000e240000100800 */
[----:B0-----:R-:W-:Y:S02]  /*11100*/  IADD3 R6, P1, R7, R2, RZ ;  /* 0x0000000207067210 */ /* 0x001fe40007f3e0ff */
[----:B------:R-:W3:Y:S01]  /*11110*/  LDL R7, [R1+0x2a4] ;  /* 0x0002a40001077983 */ /* 0x000ee20000100800 */
[----:B-1----:R-:W-:Y:S02]  /*11120*/  PRMT R9, RZ, 0x7610, R9 ;  /* 0x00007610ff097816 */ /* 0x002fe40000000009 */
[----:B---3--:R-:W-:-:S05]  /*11130*/  IMAD.X R7, R7, 0x1, R0, P1 ;  /* 0x0000000107077824 */ /* 0x008fca00008e0600 */
[----:B------:R0:W3:Y:S04]  /*11140*/  @!P0 LDG.E.U16 R9, desc[UR8][R6.64] ;  /* 0x0000000806098981 */ /* 0x0000e8000c1e1500 */
[----:B------:R-:W0:Y:S04]  /*11150*/  LDL R7, [R1+0x4d8] ;  /* 0x0004d80001077983 */ /* 0x000e280000100800 */
[----:B------:R-:W-:Y:S04]  /*11160*/  STS.U16 [R4+UR4+0x8700], R8 ;  /* 0x0087000804007988 */ /* 0x000fe80008000404 */
[----:B------:R4:W-:Y:S01]  /*11170*/  STS.U16 [R12+UR4], R14 ;  /* 0x0000000e0c007988 */ /* 0x0009e20008000404 */
[----:B0-----:R-:W-:-:S05]  /*11180*/  IADD3 R6, P1, R7, R2, RZ ;  /* 0x0000000207067210 */ /* 0x001fca0007f3e0ff */
[----:B------:R-:W-:Y:S01]  /*11190*/  IMAD.X R7, R28, 0x1, R0, P1 ;  /* 0x000000011c077824 */ /* 0x000fe200008e0600 */
[----:B----4-:R-:W-:Y:S01]  /*111a0*/  IADD3 R14, P1, R15, R2, RZ ;  /* 0x000000020f0e7210 */ /* 0x010fe20007f3e0ff */
[----:B------:R-:W4:Y:S04]  /*111b0*/  LDL R28, [R1+0x254] ;  /* 0x00025400011c7983 */ /* 0x000f280000100800 */
[----:B------:R-:W2:Y:S01]  /*111c0*/  LDL R15, [R1+0x284] ;  /* 0x00028400010f7983 */ /* 0x000ea20000100800 */
[----:B------:R-:W-:-:S06]  /*111d0*/  PRMT R8, RZ, 0x7610, R8 ;  /* 0x00007610ff087816 */ /* 0x000fcc0000000008 */
[----:B------:R0:W3:Y:S02]  /*111e0*/  @!P0 LDG.E.U16 R8, desc[UR8][R6.64] ;  /* 0x0000000806088981 */ /* 0x0000e4000c1e1500 */
[----:B0-----:R-:W-:Y:S01]  /*111f0*/  PRMT R7, RZ, 0x7610, R7 ;  /* 0x00007610ff077816 */ /* 0x001fe20000000007 */
[----:B--2---:R-:W-:-:S05]  /*11200*/  IMAD.X R15, R15, 0x1, R0, P1 ;  /* 0x000000010f0f7824 */ /* 0x004fca00008e0600 */
[----:B------:R0:W2:Y:S04]  /*11210*/  @!P0 LDG.E.U16 R7, desc[UR8][R14.64] ;  /* 0x000000080e078981 */ /* 0x0000a8000c1e1500 */
[----:B------:R-:W0:Y:S02]  /*11220*/  LDL R15, [R1+0x4c8] ;  /* 0x0004c800010f7983 */ /* 0x000e240000100800 */
[----:B0-----:R-:W-:Y:S02]  /*11230*/  IADD3 R14, P1, R15, R2, RZ ;  /* 0x000000020f0e7210 */ /* 0x001fe40007f3e0ff */
[----:B------:R-:W4:Y:S01]  /*11240*/  LDL R15, [R1+0x274] ;  /* 0x00027400010f7983 */ /* 0x000f220000100800 */
[----:B------:R-:W-:Y:S02]  /*11250*/  PRMT R6, RZ, 0x7610, R6 ;  /* 0x00007610ff067816 */ /* 0x000fe40000000006 */
[----:B----4-:R-:W-:-:S05]  /*11260*/  IMAD.X R15, R15, 0x1, R0, P1 ;  /* 0x000000010f0f7824 */ /* 0x010fca00008e0600 */
[----:B------:R0:W4:Y:S04]  /*11270*/  @!P0 LDG.E.U16 R6, desc[UR8][R14.64] ;  /* 0x000000080e068981 */ /* 0x000128000c1e1500 */
[----:B------:R-:W0:Y:S01]  /*11280*/  LDL R15, [R1+0x4c0] ;  /* 0x0004c000010f7983 */ /* 0x000e220000100800 */
[----:B------:R-:W-:-:S06]  /*11290*/  PRMT R13, RZ, 0x7610, R13 ;  /* 0x00007610ff0d7816 */ /* 0x000fcc000000000d */
[----:B------:R1:W2:Y:S01]  /*112a0*/  @!P0 LDG.E.U16 R13, desc[UR8][R18.64] ;  /* 0x00000008120d8981 */ /* 0x0002a2000c1e1500 */
[----:B0-----:R-:W-:-:S03]  /*112b0*/  IADD3 R14, P1, R15, R2, RZ ;  /* 0x000000020f0e7210 */ /* 0x001fc60007f3e0ff */
[----:B------:R-:W3:Y:S01]  /*112c0*/  LDL R15, [R1+0x264] ;  /* 0x00026400010f7983 */ /* 0x000ee20000100800 */
[----:B-1----:R-:W-:Y:S01]  /*112d0*/  PRMT R18, RZ, 0x7610, R18 ;  /* 0x00007610ff127816 */ /* 0x002fe20000000012 */
[----:B---3--:R-:W-:-:S05]  /*112e0*/  IMAD.X R15, R15, 0x1, R0, P1 ;  /* 0x000000010f0f7824 */ /* 0x008fca00008e0600 */
[----:B------:R0:W3:Y:S04]  /*112f0*/  @!P0 LDG.E.U16 R18, desc[UR8][R14.64] ;  /* 0x000000080e128981 */ /* 0x0000e8000c1e1500 */
[----:B------:R-:W0:Y:S04]  /*11300*/  LDL R15, [R1+0x4b8] ;  /* 0x0004b800010f7983 */ /* 0x000e280000100800 */
[----:B------:R1:W-:Y:S02]  /*11310*/  STS.U16 [R12+UR4+0x200], R5 ;  /* 0x000200050c007988 */ /* 0x0003e40008000404 */
[----:B-1----:R-:W-:-:S02]  /*11320*/  PRMT R5, RZ, 0x7610, R5 ;  /* 0x00007610ff057816 */ /* 0x002fc40000000005 */
[----:B0-----:R-:W-:-:S05]  /*11330*/  IADD3 R14, P1, R15, R2, RZ ;  /* 0x000000020f0e7210 */ /* 0x001fca0007f3e0ff */
[----:B------:R-:W-:Y:S01]  /*11340*/  IMAD.X R15, R28, 0x1, R0, P1 ;  /* 0x000000011c0f7824 */ /* 0x000fe200008e0600 */
[----:B------:R0:W-:Y:S04]  /*11350*/  STS.U16 [R12+UR4+0x400], R3 ;  /* 0x000400030c007988 */ /* 0x0001e80008000404 */
[----:B------:R1:W3:Y:S04]  /*11360*/  @!P0 LDG.E.U16 R5, desc[UR8][R14.64] ;  /* 0x000000080e058981 */ /* 0x0002e8000c1e1500 */
[----:B------:R4:W-:Y:S04]  /*11370*/  STS.U16 [R12+UR4+0x600], R20 ;  /* 0x000600140c007988 */ /* 0x0009e80008000404 */
[----:B------:R2:W-:Y:S04]  /*11380*/  STS.U16 [R12+UR4+0xa00], R22 ;  /* 0x000a00160c007988 */ /* 0x0005e80008000404 */
[----:B------:R-:W1:Y:S04]  /*11390*/  LDL R15, [R1+0x4b0] ;  /* 0x0004b000010f7983 */ /* 0x000e680000100800 */
[----:B------:R-:W3:Y:S01]  /*113a0*/  LDL R28, [R1+0x214] ;  /* 0x00021400011c7983 */ /* 0x000ee20000100800 */
[----:B-1----:R-:W-:-:S03]  /*113b0*/  IADD3 R14, P1, R15, R2, RZ ;  /* 0x000000020f0e7210 */ /* 0x002fc60007f3e0ff */
[----:B------:R-:W4:Y:S01]  /*113c0*/  LDL R15, [R1+0x244] ;  /* 0x00024400010f7983 */ /* 0x000f220000100800 */
[----:B0-----:R-:W-:Y:S01]  /*113d0*/  PRMT R3, RZ, 0x7610, R3 ;  /* 0x00007610ff037816 */ /* 0x001fe20000000003 */
[----:B----4-:R-:W-:-:S05]  /*113e0*/  IMAD.X R15, R15, 0x1, R0, P1 ;  /* 0x000000010f0f7824 */ /* 0x010fca00008e0600 */
[----:B------:R0:W4:Y:S04]  /*113f0*/  @!P0 LDG.E.U16 R3, desc[UR8][R14.64] ;  /* 0x000000080e038981 */ /* 0x000128000c1e1500 */
[----:B------:R-:W0:Y:S02]  /*11400*/  LDL R15, [R1+0x4a8] ;  /* 0x0004a800010f7983 */ /* 0x000e240000100800 */
[----:B0-----:R-:W-:Y:S02]  /*11410*/  IADD3 R14, P1, R15, R2, RZ ;  /* 0x000000020f0e7210 */ /* 0x001fe40007f3e0ff */
[----:B------:R-:W2:Y:S01]  /*11420*/  LDL R15, [R1+0x234] ;  /* 0x00023400010f7983 */ /* 0x000ea20000100800 */
[----:B------:R-:W-:Y:S02]  /*11430*/  PRMT R20, RZ, 0x7610, R20 ;  /* 0x00007610ff147816 */ /* 0x000fe40000000014 */
[----:B--2---:R-:W-:-:S05]  /*11440*/  IMAD.X R15, R15, 0x1, R0, P1 ;  /* 0x000000010f0f7824 */ /* 0x004fca00008e0600 */
[----:B------:R0:W2:Y:S04]  /*11450*/  @!P0 LDG.E.U16 R20, desc[UR8][R14.64] ;  /* 0x000000080e148981 */ /* 0x0000a8000c1e1500 */
[----:B------:R-:W0:Y:S02]  /*11460*/  LDL R15, [R1+0x4a0] ;  /* 0x0004a000010f7983 */ /* 0x000e240000100800 */
[----:B0-----:R-:W-:Y:S02]  /*11470*/  IADD3 R14, P1, R15, R2, RZ ;  /* 0x000000020f0e7210 */ /* 0x001fe40007f3e0ff */
[----:B------:R-:W3:Y:S01]  /*11480*/  LDL R15, [R1+0x224] ;  /* 0x00022400010f7983 */ /* 0x000ee20000100800 */
[----:B------:R-:W-:Y:S02]  /*11490*/  PRMT R22, RZ, 0x7610, R22 ;  /* 0x00007610ff167816 */ /* 0x000fe40000000016 */
        /* <DEDUP_REMOVED lines=8> */
[----:B------:R1:W2:Y:S04]  /*11520*/  @!P0 LDG.E.U16 R25, desc[UR8][R14.64] ;  /* 0x000000080e198981 */ /* 0x0002a8000c1e1500 */
[----:B------:R4:W-:Y:S04]  /*11530*/  STS.U16 [R12+UR4+0xc00], R24 ;  /* 0x000c00180c007988 */ /* 0x0009e80008000404 */
[----:B------:R3:W-:Y:S04]  /*11540*/  STS.U16 [R12+UR4+0x1200], R23 ;  /* 0x001200170c007988 */ /* 0x0007e80008000404 */
[----:B------:R-:W1:Y:S04]  /*11550*/  LDL R15, [R1+0x490] ;  /* 0x00049000010f7983 */ /* 0x000e680000100800 */
[----:B------:R-:W2:Y:S01]  /*11560*/  LDL R28, [R1+0x1d4] ;  /* 0x0001d400011c7983 */ /* 0x000ea20000100800 */
[----:B-1----:R-:W-:-:S03]  /*11570*/  IADD3 R14, P1, R15, R2, RZ ;  /* 0x000000020f0e7210 */ /* 0x002fc60007f3e0ff */
[----:B------:R-:W4:Y:S01]  /*11580*/  LDL R15, [R1+0x204] ;  /* 0x00020400010f7983 */ /* 0x000f220000100800 */
[----:B0-----:R-:W-:Y:S01]  /*11590*/  PRMT R26, RZ, 0x7610, R26 ;  /* 0x00007610ff1a7816 */ /* 0x001fe2000000001a */
[----:B----4-:R-:W-:-:S05]  /*115a0*/  IMAD.X R15, R15, 0x1, R0, P1 ;  /* 0x000000010f0f7824 */ /* 0x010fca00008e0600 */
[----:B------:R0:W4:Y:S04]  /*115b0*/  @!P0 LDG.E.U16 R26, desc[UR8][R14.64] ;  /* 0x000000080e1a8981 */ /* 0x000128000c1e1500 */
[----:B------:R-:W0:Y:S02]  /*115c0*/  LDL R15, [R1+0x488] ;  /* 0x00048800010f7983 */ /* 0x000e240000100800 */
[----:B0-----:R-:W-:Y:S02]  /*115d0*/  IADD3 R14, P1, R15, R2, RZ ;  /* 0x000000020f0e7210 */ /* 0x001fe40007f3e0ff */
[----:B------:R-:W3:Y:S01]  /*115e0*/  LDL R15, [R1+0x1f4] ;  /* 0x0001f400010f7983 */ /* 0x000ee20000100800 */
[----:B------:R-:W-:Y:S02]  /*115f0*/  PRMT R24, RZ, 0x7610, R24 ;  /* 0x00007610ff187816 */ /* 0x000fe40000000018 */
[----:B---3--:R-:W-:-:S05]  /*11600*/  IMAD.X R15, R15, 0x1, R0, P1 ;  /* 0x000000010f0f7824 */ /* 0x008fca00008e0600 */
[----:B------:R0:W3:Y:S04]  /*11610*/  @!P0 LDG.E.U16 R24, desc[UR8][R14.64] ;  /* 0x000000080e188981 */ /* 0x0000e8000c1e1500 */
[----:B------:R-:W0:Y:S02]  /*11620*/  LDL R15, [R1+0x480] ;  /* 0x00048000010f7983 */ /* 0x000e240000100800 */
[----:B0-----:R-:W-:Y:S02]  /*11630*/  IADD3 R14, P1, R15, R2, RZ ;  /* 0x000000020f0e7210 */ /* 0x001fe40007f3e0ff */
[----:B------:R-:W2:Y:S01]  /*11640*/  LDL R15, [R1+0x1e4] ;  /* 0x0001e400010f7983 */ /* 0x000ea20000100800 */
[----:B------:R-:W-:Y:S02]  /*11650*/  PRMT R23, RZ, 0x7610, R23 ;  /* 0x00007610ff177816 */ /* 0x000fe40000000017 */
[----:B--2---:R-:W-:-:S05]  /*11660*/  IMAD.X R15, R15, 0x1, R0, P1 ;  /* 0x000000010f0f7824 */ /* 0x004fca00008e0600 */
[----:B------:R0:W2:Y:S04]  /*11670*/  @!P0 LDG.E.U16 R23, desc[UR8][R14.64] ;  /* 0x000000080e178981 */ /* 0x0000a8000c1e1500 */
[----:B------:R-:W0:Y:S04]  /*11680*/  LDL R15, [R1+0x478] ;  /* 0x00047800010f7983 */ /* 0x000e280000100800 */
[----:B------:R1:W-:Y:S02]  /*11690*/  STS.U16 [R12+UR4+0x800], R21 ;  /* 0x000800150c007988 */ /* 0x0003e40008000404 */
[----:B-1----:R-:W-:-:S02]  /*116a0*/  PRMT R21, RZ, 0x7610, R21 ;  /* 0x00007610ff157816 */ /* 0x002fc40000000015 */
[----:B0-----:R-:W-:-:S05]  /*116b0*/  IADD3 R14, P1, R15, R2, RZ ;  /* 0x000000020f0e7210 */ /* 0x001fca0007f3e0ff */
[----:B------:R-:W-:Y:S01]  /*116c0*/  IMAD.X R15, R28, 0x1, R0, P1 ;  /* 0x000000011c0f7824 */ /* 0x000fe200008e0600 */
[----:B------:R-:W-:Y:S01]  /*116d0*/  PRMT R19, RZ, 0x7610, R19 ;  /* 0x00007610ff137816 */ /* 0x000fe20000000013 */
[----:B------:R0:W-:Y:S04]  /*116e0*/  STS.U16 [R12+UR4+0x1a00], R11 ;  /* 0x001a000b0c007988 */ /* 0x0001e80008000404 */
[----:B------:R1:W2:Y:S04]  /*116f0*/  @!P0 LDG.E.U16 R21, desc[UR8][R14.64] ;  /* 0x000000080e158981 */ /* 0x0002a8000c1e1500 */
[----:B------:R-:W4:Y:S04]  /*11700*/  LDL R28, [R1+0x1a4] ;  /* 0x0001a400011c7983 */ /* 0x000f280000100800 */
[----:B0-----:R-:W3:Y:S04]  /*11710*/  LDL R11, [R1+0x460] ;  /* 0x00046000010b7983 */ /* 0x001ee80000100800 */
[----:B------:R-:W1:Y:S02]  /*11720*/  LDL R15, [R1+0x470] ;  /* 0x00047000010f7983 */ /* 0x000e640000100800 */
[----:B-1----:R-:W-:-:S02]  /*11730*/  IADD3 R14, P1, R15, R2, RZ ;  /* 0x000000020f0e7210 */ /* 0x002fc40007f3e0ff */
[----:B------:R-:W2:Y:S03]  /*11740*/  LDL R15, [R1+0x1c4] ;  /* 0x0001c400010f7983 */ /* 0x000ea60000100800 */
[----:B--2---:R-:W-:-:S05]  /*11750*/  IMAD.X R15, R15, 0x1, R0, P1 ;  /* 0x000000010f0f7824 */ /* 0x004fca00008e0600 */
[----:B------:R0:W2:Y:S04]  /*11760*/  @!P0 LDG.E.U16 R19, desc[UR8][R14.64] ;  /* 0x000000080e138981 */ /* 0x0000a8000c1e1500 */
[----:B------:R-:W0:Y:S02]  /*11770*/  LDL R15, [R1+0x468] ;  /* 0x00046800010f7983 */ /* 0x000e240000100800 */
[----:B0-----:R-:W-:Y:S02]  /*11780*/  IADD3 R14, P1, R15, R2, RZ ;  /* 0x000000020f0e7210 */ /* 0x001fe40007f3e0ff */
[----:B------:R-:W4:Y:S04]  /*11790*/  LDL R15, [R1+0x1b4] ;  /* 0x0001b400010f7983 */ /* 0x000f280000100800 */
[----:B------:R-:W-:Y:S04]  /*117a0*/  STS.U16 [R12+UR4+0x1c00], R10 ;  /* 0x001c000a0c007988 */ /* 0x000fe80008000404 */
[----:B------:R0:W-:Y:S04]  /*117b0*/  STS.U16 [R12+UR4+0x1600], R16 ;  /* 0x001600100c007988 */ /* 0x0001e80008000404 */
[----:B------:R1:W-:Y:S01]  /*117c0*/  STS.U16 [R12+UR4+0x1400], R17 ;  /* 0x001400110c007988 */ /* 0x0003e20008000404 */
[----:B0-----:R-:W-:-:S02]  /*117d0*/  PRMT R16, RZ, 0x7610, R16 ;  /* 0x00007610ff107816 */ /* 0x001fc40000000010 */
[----:B-1----:R-:W-:Y:S01]  /*117e0*/  PRMT R17, RZ, 0x7610, R17 ;  /* 0x00007610ff117816 */ /* 0x002fe20000000011 */
[----:B------:R0:W-:Y:S04]  /*117f0*/  STS.U16 [R12+UR4+0x1e00], R9 ;  /* 0x001e00090c007988 */ /* 0x0001e80008000404 */
[----:B0-----:R-:W2:Y:S01]  /*11800*/  LDL R9, [R1+0x1a8] ;  /* 0x0001a80001097983 */ /* 0x001ea20000100800 */
[----:B----4-:R-:W-:Y:S01]  /*11810*/  IMAD.X R15, R15, 0x1, R0, P1 ;  /* 0x000000010f0f7824 */ /* 0x010fe200008e0600 */
[----:B---3--:R-:W-:-:S04]  /*11820*/  IADD3 R10, P1, R11, R2, RZ ;  /* 0x000000020b0a7210 */ /* 0x008fc80007f3e0ff */
[----:B------:R-:W3:Y:S01]  /*11830*/  @!P0 LDG.E.U16 R17, desc[UR8][R14.64] ;  /* 0x000000080e118981 */ /* 0x000ee2000c1e1500 */
[----:B------:R-:W-:-:S03]  /*11840*/  IMAD.X R11, R28, 0x1, R0, P1 ;  /* 0x000000011c0b7824 */ /* 0x000fc600008e0600 */
[----:B------:R0:W-:Y:S04]  /*11850*/  STS.U16 [R12+UR4+0x1800], R13 ;  /* 0x0018000d0c007988 */ /* 0x0001e80008000404 */
[----:B------:R1:W4:Y:S04]  /*11860*/  @!P0 LDG.E.U16 R16, desc[UR8][R10.64] ;  /* 0x000000080a108981 */ /* 0x000328000c1e1500 */
[----:B------:R-:W2:Y:S04]  /*11870*/  LDL R14, [R1+0x198] ;  /* 0x00019800010e7983 */ /* 0x000ea80000100800 */
[----:B------:R-:W3:Y:S04]  /*11880*/  LDL R15, [R1+0x450] ;  /* 0x00045000010f7983 */ /* 0x000ee80000100800 */
[----:B------:R-:W1:Y:S01]  /*11890*/  LDL R11, [R1+0x458] ;  /* 0x00045800010b7983 */ /* 0x000e620000100800 */
[----:B0-----:R-:W-:-:S03]  /*118a0*/  PRMT R13, RZ, 0x7610, R13 ;  /* 0x00007610ff0d7816 */ /* 0x001fc6000000000d */
[----:B------:R-:W-:Y:S04]  /*118b0*/  STS.U16 [R12+UR4+0x2000], R8 ;  /* 0x002000080c007988 */ /* 0x000fe80008000404 */
[----:B------:R-:W4:Y:S04]  /*118c0*/  LDL R28, [R1+0x1b8] ;  /* 0x0001b800011c7983 */ /* 0x000f280000100800 */
[----:B------:R0:W-:Y:S04]  /*118d0*/  STS.U16 [R12+UR4+0x2200], R7 ;  /* 0x002200070c007988 */ /* 0x0001e80008000404 */
[----:B0-----:R-:W4:Y:S01]  /*118e0*/  LDL R7, [R1+0x440] ;  /* 0x0004400001077983 */ /* 0x001f220000100800 */
[----:B-1----:R-:W-:-:S05]  /*118f0*/  IADD3 R10, P1, R11, R2, RZ ;  /* 0x000000020b0a7210 */ /* 0x002fca0007f3e0ff */
[--C-:B--2---:R-:W-:Y:S01]  /*11900*/  IMAD.X R11, R14, 0x1, R0.reuse, P1 ;  /* 0x000000010e0b7824 */ /* 0x104fe200008e0600 */
[----:B---3--:R-:W-:Y:S01]  /*11910*/  IADD3 R8, P1, R15, R2, RZ ;  /* 0x000000020f087210 */ /* 0x008fe20007f3e0ff */
[----:B------:R0:W-:Y:S04]  /*11920*/  STS.U16 [R12+UR4+0x2400], R6 ;  /* 0x002400060c007988 */ /* 0x0001e80008000404 */
[----:B------:R1:W2:Y:S01]  /*11930*/  @!P0 LDG.E.U16 R13, desc[UR8][R10.64] ;  /* 0x000000080a0d8981 */ /* 0x0002a2000c1e1500 */
[----:B------:R-:W-:-:S03]  /*11940*/  IMAD.X R9, R9, 0x1, R0, P1 ;  /* 0x0000000109097824 */ /* 0x000fc600008e0600 */
[----:B------:R-:W3:Y:S04]  /*11950*/  LDL R15, [R1+0x438] ;  /* 0x00043800010f7983 */ /* 0x000ee80000100800 */
[----:B------:R-:W2:Y:S01]  /*11960*/  LDL R14, [R1+0x1d8] ;  /* 0x0001d800010e7983 */ /* 0x000ea20000100800 */
[----:B-1----:R-:W-:-:S06]  /*11970*/  PRMT R11, RZ, 0x7610, R11 ;  /* 0x00007610ff0b7816 */ /* 0x002fcc000000000b */
[----:B------:R1:W2:Y:S04]  /*11980*/  @!P0 LDG.E.U16 R11, desc[UR8][R8.64] ;  /* 0x00000008080b8981 */ /* 0x0002a8000c1e1500 */
[----:B------:R-:W1:Y:S01]  /*11990*/  LDL R9, [R1+0x448] ;  /* 0x0004480001097983 */ /* 0x000e620000100800 */
[----:B------:R-:W-:Y:S02]  /*119a0*/  PRMT R10, RZ, 0x7610, R10 ;  /* 0x00007610ff0a7816 */ /* 0x000fe4000000000a */
[----:B-1----:R-:W-:-:S05]  /*119b0*/  IADD3 R8, P1, R9, R2, RZ ;  /* 0x0000000209087210 */ /* 0x002fca0007f3e0ff */
[----:B----4-:R-:W-:Y:S01]  /*119c0*/  IMAD.X R9, R28, 0x1, R0, P1 ;  /* 0x000000011c097824 */ /* 0x010fe200008e0600 */
[----:B0-----:R-:W-:Y:S01]  /*119d0*/  IADD3 R6, P1, R7, R2, RZ ;  /* 0x0000000207067210 */ /* 0x001fe20007f3e0ff */
[----:B------:R-:W4:Y:S04]  /*119e0*/  LDL R28, [R1+0x1e8] ;  /* 0x0001e800011c7983 */ /* 0x000f280000100800 */
[----:B------:R-:W3:Y:S04]  /*119f0*/  LDL R7, [R1+0x1c8] ;  /* 0x0001c80001077983 */ /* 0x000ee80000100800 */
[----:B------:R0:W4:Y:S02]  /*11a00*/  @!P0 LDG.E.U16 R10, desc[UR8][R8.64] ;  /* 0x00000008080a8981 */ /* 0x000124000c1e1500 */
[----:B0-----:R-:W-:-:S02]  /*11a10*/  PRMT R9, RZ, 0x7610, R9 ;  /* 0x00007610ff097816 */ /* 0x001fc40000000009 */
[----:B------:R-:W-:Y:S01]  /*11a20*/  PRMT R8, RZ, 0x7610, R8 ;  /* 0x00007610ff087816 */ /* 0x000fe20000000008 */
[----:B---3--:R-:W-:-:S05]  /*11a30*/  IMAD.X R7, R7, 0x1, R0, P1 ;  /* 0x0000000107077824 */ /* 0x008fca00008e0600 */
[----:B------:R0:W3:Y:S02]  /*11a40*/  @!P0 LDG.E.U16 R9, desc[UR8][R6.64] ;  /* 0x0000000806098981 */ /* 0x0000e4000c1e1500 */
[----:B0-----:R-:W-:Y:S02]  /*11a50*/  IADD3 R6, P1, R15, R2, RZ ;  /* 0x000000020f067210 */ /* 0x001fe40007f3e0ff */
[----:B------:R0:W-:Y:S03]  /*11a60*/  STS.U16 [R12+UR4+0x2800], R5 ;  /* 0x002800050c007988 */ /* 0x0001e60008000404 */
[----:B--2---:R-:W-:Y:S01]  /*11a70*/  IMAD.X R7, R14, 0x1, R0, P1 ;  /* 0x000000010e077824 */ /* 0x004fe200008e0600 */
[----:B------:R1:W-:Y:S04]  /*11a80*/  STS.U16 [R12+UR4+0x2a00], R3 ;  /* 0x002a00030c007988 */ /* 0x0003e80008000404 */
[----:B------:R2:W3:Y:S01]  /*11a90*/  @!P0 LDG.E.U16 R8, desc[UR8][R6.64] ;  /* 0x0000000806088981 */ /* 0x0004e2000c1e1500 */
[----:B0-----:R-:W-:-:S03]  /*11aa0*/  PRMT R5, RZ, 0x7610, R5 ;  /* 0x00007610ff057816 */ /* 0x001fc60000000005 */
[----:B------:R-:W3:Y:S04]  /*11ab0*/  LDL R15, [R1+0x208] ;  /* 0x00020800010f7983 */ /* 0x000ee80000100800 */
[----:B------:R-:W3:Y:S04]  /*11ac0*/  LDL R14, [R1+0x418] ;  /* 0x00041800010e7983 */ /* 0x000ee80000100800 */
[----:B------:R-:W2:Y:S02]  /*11ad0*/  LDL R7, [R1+0x430] ;  /* 0x0004300001077983 */ /* 0x000ea40000100800 */
[----:B--2---:R-:W-:-:S05]  /*11ae0*/  IADD3 R6, P1, R7, R2, RZ ;  /* 0x0000000207067210 */ /* 0x004fca0007f3e0ff */
[----:B----4-:R-:W-:Y:S01]  /*11af0*/  IMAD.X R7, R28, 0x1, R0, P1 ;  /* 0x000000011c077824 */ /* 0x010fe200008e0600 */
[----:B-1----:R-:W-:Y:S01]  /*11b00*/  PRMT R3, RZ, 0x7610, R3 ;  /* 0x00007610ff037816 */ /* 0x002fe20000000003 */
[----:B------:R0:W-:Y:S04]  /*11b10*/  STS.U16 [R12+UR4+0x2600], R18 ;  /* 0x002600120c007988 */ /* 0x0001e80008000404 */
[----:B------:R1:W2:Y:S04]  /*11b20*/  @!P0 LDG.E.U16 R5, desc[UR8][R6.64] ;  /* 0x0000000806058981 */ /* 0x0002a8000c1e1500 */
[----:B------:R-:W4:Y:S04]  /*11b30*/  LDL R28, [R1+0x228] ;  /* 0x00022800011c7983 */ /* 0x000f280000100800 */
[----:B------:R-:W1:Y:S02]  /*11b40*/  LDL R7, [R1+0x428] ;  /* 0x0004280001077983 */ /* 0x000e640000100800 */
[----:B-1----:R-:W-:-:S02]  /*11b50*/  IADD3 R6, P1, R7, R2, RZ ;  /* 0x0000000207067210 */ /* 0x002fc40007f3e0ff */
[----:B------:R-:W3:Y:S03]  /*11b60*/  LDL R7, [R1+0x1f8] ;  /* 0x0001f80001077983 */ /* 0x000ee60000100800 */
[----:B---3--:R-:W-:-:S05]  /*11b70*/  IMAD.X R7, R7, 0x1, R0, P1 ;  /* 0x0000000107077824 */ /* 0x008fca00008e0600 */
[----:B------:R1:W3:Y:S04]  /*11b80*/  @!P0 LDG.E.U16 R3, desc[UR8][R6.64] ;  /* 0x0000000806038981 */ /* 0x0002e8000c1e1500 */
[----:B------:R-:W1:Y:S01]  /*11b90*/  LDL R7, [R1+0x420] ;  /* 0x0004200001077983 */ /* 0x000e620000100800 */
[----:B0-----:R-:W-:Y:S02]  /*11ba0*/  PRMT R18, RZ, 0x7610, R18 ;  /* 0x00007610ff127816 */ /* 0x001fe40000000012 */
[----:B-1----:R-:W-:-:S05]  /*11bb0*/  IADD3 R6, P1, R7, R2, RZ ;  /* 0x0000000207067210 */ /* 0x002fca0007f3e0ff */
[----:B------:R-:W-:Y:S02]  /*11bc0*/  IMAD.X R7, R15, 0x1, R0, P1 ;  /* 0x000000010f077824 */ /* 0x000fe400008e0600 */
[----:B------:R-:W2:Y:S01]  /*11bd0*/  LDL R15, [R1+0x218] ;  /* 0x00021800010f7983 */ /* 0x000ea20000100800 */
[----:B------:R-:W-:-:S03]  /*11be0*/  IADD3 R14, P1, R14, R2, RZ ;  /* 0x000000020e0e7210 */ /* 0x000fc60007f3e0ff */
[----:B------:R0:W3:Y:S02]  /*11bf0*/  @!P0 LDG.E.U16 R18, desc[UR8][R6.64] ;  /* 0x0000000806128981 */ /* 0x0000e4000c1e1500 */
[----:B0-----:R-:W-:Y:S01]  /*11c00*/  PRMT R6, RZ, 0x7610, R6 ;  /* 0x00007610ff067816 */ /* 0x001fe20000000006 */
[----:B--2---:R-:W-:-:S05]  /*11c10*/  IMAD.X R15, R15, 0x1, R0, P1 ;  /* 0x000000010f0f7824 */ /* 0x004fca00008e0600 */
[----:B------:R0:W2:Y:S04]  /*11c20*/  @!P0 LDG.E.U16 R6, desc[UR8][R14.64] ;  /* 0x000000080e068981 */ /* 0x0000a8000c1e1500 */
[----:B------:R-:W0:Y:S01]  /*11c30*/  LDL R15, [R1+0x410] ;  /* 0x00041000010f7983 */ /* 0x000e220000100800 */
[----:B------:R-:W-:Y:S02]  /*11c40*/  PRMT R7, RZ, 0x7610, R7 ;  /* 0x00007610ff077816 */ /* 0x000fe40000000007 */
[----:B0-----:R-:W-:-:S05]  /*11c50*/  IADD3 R14, P1, R15, R2, RZ ;  /* 0x000000020f0e7210 */ /* 0x001fca0007f3e0ff */
[----:B----4-:R-:W-:Y:S01]  /*11c60*/  IMAD.X R15, R28, 0x1, R0, P1 ;  /* 0x000000011c0f7824 */ /* 0x010fe200008e0600 */
[----:B------:R-:W-:Y:S01]  /*11c70*/  PRMT R27, RZ, 0x7610, R27 ;  /* 0x00007610ff1b7816 */ /* 0x000fe2000000001b */
[----:B------:R0:W-:Y:S04]  /*11c80*/  STS.U16 [R12+UR4+0x3200], R26 ;  /* 0x0032001a0c007988 */ /* 0x0001e80008000404 */
[----:B------:R1:W4:Y:S04]  /*11c90*/  @!P0 LDG.E.U16 R7, desc[UR8][R14.64] ;  /* 0x000000080e078981 */ /* 0x000328000c1e1500 */
[----:B------:R3:W-:Y:S04]  /*11ca0*/  STS.U16 [R12+UR4+0x3000], R25 ;  /* 0x003000190c007988 */ /* 0x0007e80008000404 */
[----:B------:R-:W2:Y:S04]  /*11cb0*/  LDL R28, [R1+0x268] ;  /* 0x00026800011c7983 */ /* 0x000ea80000100800 */
[----:B------:R-:W1:Y:S02]  /*11cc0*/  LDL R15, [R1+0x408] ;  /* 0x00040800010f7983 */ /* 0x000e640000100800 */
[----:B-1----:R-:W-:-:S02]  /*11cd0*/  IADD3 R14, P1, R15, R2, RZ ;  /* 0x000000020f0e7210 */ /* 0x002fc40007f3e0ff */
[----:B------:R-:W3:Y:S03]  /*11ce0*/  LDL R15, [R1+0x238] ;  /* 0x00023800010f7983 */ /* 0x000ee60000100800 */
[----:B---3--:R-:W-:-:S05]  /*11cf0*/  IMAD.X R15, R15, 0x1, R0, P1 ;  /* 0x000000010f0f7824 */ /* 0x008fca00008e0600 */
[----:B------:R1:W3:Y:S04]  /*11d00*/  @!P0 LDG.E.U16 R27, desc[UR8][R14.64] ;  /* 0x000000080e1b8981 */ /* 0x0002e8000c1e1500 */
[----:B------:R-:W1:Y:S02]  /*11d10*/  LDL R15, [R1+0x400] ;  /* 0x00040000010f7983 */ /* 0x000e640000100800 */
[----:B-1----:R-:W-:Y:S02]  /*11d20*/  IADD3 R14, P1, R15, R2, RZ ;  /* 0x000000020f0e7210 */ /* 0x002fe40007f3e0ff */
[----:B------:R-:W4:Y:S01]  /*11d30*/  LDL R15, [R1+0x248] ;  /* 0x00024800010f7983 */ /* 0x000f220000100800 */
[----:B0-----:R-:W-:Y:S02]  /*11d40*/  PRMT R26, RZ, 0x7610, R26 ;  /* 0x00007610ff1a7816 */ /* 0x001fe4000000001a */
        /* <DEDUP_REMOVED lines=20> */
[----:B------:R-:W3:Y:S01]  /*11e90*/  LDL R15, [R1+0x278] ;  /* 0x00027800010f7983 */ /* 0x000ee20000100800 */
[----:B0-----:R-:W-:Y:S01]  /*11ea0*/  PRMT R23, RZ, 0x7610, R23 ;  /* 0x00007610ff177816 */ /* 0x001fe20000000017 */
[----:B---3--:R-:W-:-:S05]  /*11eb0*/  IMAD.X R15, R15, 0x1, R0, P1 ;  /* 0x000000010f0f7824 */ /* 0x008fca00008e0600 */
[----:B------:R0:W3:Y:S04]  /*11ec0*/  @!P0 LDG.E.U16 R23, desc[UR8][R14.64] ;  /* 0x000000080e178981 */ /* 0x0000e8000c1e1500 */
[----:B------:R-:W0:Y:S02]  /*11ed0*/  LDL R15, [R1+0x3e0] ;  /* 0x0003e000010f7983 */ /* 0x000e240000100800 */
[----:B0-----:R-:W-:Y:S02]  /*11ee0*/  IADD3 R14, P1, R15, R2, RZ ;  /* 0x000000020f0e7210 */ /* 0x001fe40007f3e0ff */
[----:B------:R-:W4:Y:S01]  /*11ef0*/  LDL R15, [R1+0x288] ;  /* 0x00028800010f7983 */ /* 0x000f220000100800 */
[----:B------:R-:W-:Y:S02]  /*11f00*/  PRMT R22, RZ, 0x7610, R22 ;  /* 0x00007610ff167816 */ /* 0x000fe40000000016 */
        /* <DEDUP_REMOVED lines=16> */
[----:B------:R-:W4:Y:S04]  /*12010*/  LDL R28, [R1+0x2d8] ;  /* 0x0002d800011c7983 */ /* 0x000f280000100800 */
[----:B------:R-:W1:Y:S01]  /*12020*/  LDL R15, [R1+0x3c8] ;  /* 0x0003c800010f7983 */ /* 0x000e620000100800 */
[----:B0-----:R-:W-:-:S03]  /*12030*/  PRMT R17, RZ, 0x7610, R17 ;  /* 0x00007610ff117816 */ /* 0x001fc60000000011 */
[----:B---3--:R-:W3:Y:S01]  /*12040*/  LDL R11, [R1+0x3c0] ;  /* 0x0003c000010b7983 */ /* 0x008ee20000100800 */
[----:B-1----:R-:W-:-:S03]  /*12050*/  IADD3 R14, P1, R15, R2, RZ ;  /* 0x000000020f0e7210 */ /* 0x002fc60007f3e0ff */
[----:B------:R-:W2:Y:S02]  /*12060*/  LDL R15, [R1+0x2b8] ;  /* 0x0002b800010f7983 */ /* 0x000ea40000100800 */
[----:B--2---:R-:W-:-:S05]  /*12070*/  IMAD.X R15, R15, 0x1, R0, P1 ;  /* 0x000000010f0f7824 */ /* 0x004fca00008e0600 */
[----:B------:R-:W2:Y:S04]  /*12080*/  @!P0 LDG.E.U16 R17, desc[UR8][R14.64] ;  /* 0x000000080e118981 */ /* 0x000ea8000c1e1500 */
[----:B------:R-:W4:Y:S04]  /*12090*/  LDL R15, [R1+0x2c8] ;  /* 0x0002c800010f7983 */ /* 0x000f280000100800 */
[----:B------:R-:W2:Y:S04]  /*120a0*/  LDL R14, [R1+0x3b8] ;  /* 0x0003b800010e7983 */ /* 0x000ea80000100800 */
[----:B------:R3:W-:Y:S04]  /*120b0*/  STS.U16 [R12+UR4+0x4400], R10 ;  /* 0x0044000a0c007988 */ /* 0x0007e80008000404 */
[----:B------:R0:W-:Y:S01]  /*120c0*/  STS.U16 [R12+UR4+0x3e00], R16 ;  /* 0x003e00100c007988 */ /* 0x0001e20008000404 */
[----:B---3--:R-:W-:-:S02]  /*120d0*/  IADD3 R10, P1, R11, R2, RZ ;  /* 0x000000020b0a7210 */ /* 0x008fc40007f3e0ff */
[----:B0-----:R-:W-:Y:S01]  /*120e0*/  PRMT R16, RZ, 0x7610, R16 ;  /* 0x00007610ff107816 */ /* 0x001fe20000000010 */
[----:B------:R0:W-:Y:S04]  /*120f0*/  STS.U16 [R12+UR4+0x4000], R13 ;  /* 0x0040000d0c007988 */ /* 0x0001e80008000404 */
[----:B------:R1:W-:Y:S01]  /*12100*/  STS.U16 [R12+UR4+0x4600], R9 ;  /* 0x004600090c007988 */ /* 0x0003e20008000404 */
[----:B0-----:R-:W-:-:S03]  /*12110*/  PRMT R13, RZ, 0x7610, R13 ;  /* 0x00007610ff0d7816 */ /* 0x001fc6000000000d */
[----:B-1----:R-:W3:Y:S01]  /*12120*/  LDL R9, [R1+0x3b0] ;  /* 0x0003b00001097983 */ /* 0x002ee20000100800 */
[----:B----4-:R-:W-:-:S03]  /*12130*/  IMAD.X R11, R15, 0x1, R0, P1 ;  /* 0x000000010f0b7824 */ /* 0x010fc600008e0600 */
[----:B------:R-:W4:Y:S04]  /*12140*/  LDL R15, [R1+0x2f8] ;  /* 0x0002f800010f7983 */ /* 0x000f280000100800 */
[----:B------:R2:W4:Y:S02]  /*12150*/  @!P0 LDG.E.U16 R16, desc[UR8][R10.64] ;  /* 0x000000080a108981 */ /* 0x000524000c1e1500 */
[----:B--2---:R-:W-:Y:S02]  /*12160*/  IADD3 R10, P1, R14, R2, RZ ;  /* 0x000000020e0a7210 */ /* 0x004fe40007f3e0ff */
[----:B------:R-:W2:Y:S03]  /*12170*/  LDL R14, [R1+0x3a0] ;  /* 0x0003a000010e7983 */ /* 0x000ea60000100800 */
[----:B------:R-:W-:-:S02]  /*12180*/  IMAD.X R11, R28, 0x1, R0, P1 ;  /* 0x000000011c0b7824 */ /* 0x000fc400008e0600 */
[----:B------:R-:W2:Y:S04]  /*12190*/  LDL R28, [R1+0x308] ;  /* 0x00030800011c7983 */ /* 0x000ea80000100800 */
[----:B------:R0:W2:Y:S04]  /*121a0*/  @!P0 LDG.E.U16 R13, desc[UR8][R10.64] ;  /* 0x000000080a0d8981 */ /* 0x0000a8000c1e1500 */
[----:B------:R-:W4:Y:S04]  /*121b0*/  LDL R10, [R1+0x2e8] ;  /* 0x0002e800010a7983 */ /* 0x000f280000100800 */
[----:B------:R-:W0:Y:S04]  /*121c0*/  LDL R11, [R1+0x3a8] ;  /* 0x0003a800010b7983 */ /* 0x000e280000100800 */
[----:B------:R3:W-:Y:S04]  /*121d0*/  STS.U16 [R12+UR4+0x4800], R8 ;  /* 0x004800080c007988 */ /* 0x0007e80008000404 */
[----:B------:R1:W-:Y:S01]  /*121e0*/  STS.U16 [R12+UR4+0x3a00], R19 ;  /* 0x003a00130c007988 */ /* 0x0003e20008000404 */
[----:B---3--:R-:W-:-:S02]  /*121f0*/  IADD3 R8, P1, R9, R2, RZ ;  /* 0x0000000209087210 */ /* 0x008fc40007f3e0ff */
[----:B-1----:R-:W-:Y:S01]  /*12200*/  PRMT R19, RZ, 0x7610, R19 ;  /* 0x00007610ff137816 */ /* 0x002fe20000000013 */
[----:B------:R1:W-:Y:S02]  /*12210*/  STS.U16 [R12+UR4+0x4c00], R3 ;  /* 0x004c00030c007988 */ /* 0x0003e40008000404 */
[----:B-1----:R-:W-:Y:S01]  /*12220*/  PRMT R3, RZ, 0x7610, R3 ;  /* 0x00007610ff037816 */ /* 0x002fe20000000003 */
[----:B----4-:R-:W-:Y:S01]  /*12230*/  IMAD.X R9, R10, 0x1, R0, P1 ;  /* 0x000000010a097824 */ /* 0x010fe200008e0600 */
[----:B0-----:R-:W-:-:S04]  /*12240*/  IADD3 R10, P1, R11, R2, RZ ;  /* 0x000000020b0a7210 */ /* 0x001fc80007f3e0ff */
[----:B------:R0:W3:Y:S01]  /*12250*/  @!P0 LDG.E.U16 R19, desc[UR8][R8.64] ;  /* 0x0000000808138981 */ /* 0x0000e2000c1e1500 */
[----:B------:R-:W-:-:S03]  /*12260*/  IMAD.X R11, R15, 0x1, R0, P1 ;  /* 0x000000010f0b7824 */ /* 0x000fc600008e0600 */
[----:B------:R1:W-:Y:S04]  /*12270*/  STS.U16 [R12+UR4+0x4a00], R5 ;  /* 0x004a00050c007988 */ /* 0x0003e80008000404 */
[----:B------:R-:W4:Y:S01]  /*12280*/  LDL R15, [R1+0x330] ;  /* 0x00033000010f7983 */ /* 0x000f220000100800 */
[----:B0-----:R-:W-:-:S06]  /*12290*/  PRMT R9, RZ, 0x7610, R9 ;  /* 0x00007610ff097816 */ /* 0x001fcc0000000009 */
[----:B------:R2:W3:Y:S02]  /*122a0*/  @!P0 LDG.E.U16 R9, desc[UR8][R10.64] ;  /* 0x000000080a098981 */ /* 0x0004e4000c1e1500 */
[-C--:B--2---:R-:W-:Y:S02]  /*122b0*/  IADD3 R10, P1, R14, R2.reuse, RZ ;  /* 0x000000020e0a7210 */ /* 0x084fe40007f3e0ff */
[----:B-1----:R-:W-:Y:S01]  /*122c0*/  PRMT R5, RZ, 0x7610, R5 ;  /* 0x00007610ff057816 */ /* 0x002fe20000000005 */
[----:B------:R-:W2:Y:S02]  /*122d0*/  LDL R14, [R1+0x534] ;  /* 0x00053400010e7983 */ /* 0x000ea40000100800 */
[----:B------:R-:W-:Y:S02]  /*122e0*/  IMAD.X R11, R28, 0x1, R0, P1 ;  /* 0x000000011c0b7824 */ /* 0x000fe400008e0600 */
[----:B------:R-:W3:Y:S04]  /*122f0*/  LDL R28, [R1+0x340] ;  /* 0x00034000011c7983 */ /* 0x000ee80000100800 */
[----:B------:R0:W3:Y:S04]  /*12300*/  @!P0 LDG.E.U16 R3, desc[UR8][R10.64] ;  /* 0x000000080a038981 */ /* 0x0000e8000c1e1500 */
[----:B------:R-:W0:Y:S02]  /*12310*/  LDL R11, [R1+0x398] ;  /* 0x00039800010b7983 */ /* 0x000e240000100800 */
[----:B0-----:R-:W-:-:S02]  /*12320*/  IADD3 R10, P1, R11, R2, RZ ;  /* 0x000000020b0a7210 */ /* 0x001fc40007f3e0ff */
[----:B------:R-:W4:Y:S03]  /*12330*/  LDL R11, [R1+0x318] ;  /* 0x00031800010b7983 */ /* 0x000f260000100800 */
[----:B----4-:R-:W-:-:S05]  /*12340*/  IMAD.X R11, R11, 0x1, R0, P1 ;  /* 0x000000010b0b7824 */ /* 0x010fca00008e0600 */
[----:B------:R0:W4:Y:S04]  /*12350*/  @!P0 LDG.E.U16 R5, desc[UR8][R10.64] ;  /* 0x000000080a058981 */ /* 0x000128000c1e1500 */
[----:B------:R-:W0:Y:S04]  /*12360*/  LDL R11, [R1+0x390] ;  /* 0x00039000010b7983 */ /* 0x000e280000100800 */
[----:B------:R1:W-:Y:S02]  /*12370*/  STS.U16 [R12+UR4+0x5000], R6 ;  /* 0x005000060c007988 */ /* 0x0003e40008000404 */
[----:B-1----:R-:W-:-:S02]  /*12380*/  PRMT R6, RZ, 0x7610, R6 ;  /* 0x00007610ff067816 */ /* 0x002fc40000000006 */
[----:B------:R1:W-:Y:S02]  /*12390*/  STS.U16 [R12+UR4+0x5200], R7 ;  /* 0x005200070c007988 */ /* 0x0003e40008000404 */
[----:B-1----:R-:W-:Y:S02]  /*123a0*/  PRMT R7, RZ, 0x7610, R7 ;  /* 0x00007610ff077816 */ /* 0x002fe40000000007 */
[----:B------:R1:W-:Y:S04]  /*123b0*/  STS.U16 [R12+UR4+0x5400], R27 ;  /* 0x0054001b0c007988 */ /* 0x0003e80008000404 */
[----:B-1----:R-:W4:Y:S01]  /*123c0*/  LDL R27, [R1+0x350] ;  /* 0x00035000011b7983 */ /* 0x002f220000100800 */
[----:B0-----:R-:W-:-:S05]  /*123d0*/  IADD3 R10, P1, R11, R2, RZ ;  /* 0x000000020b0a7210 */ /* 0x001fca0007f3e0ff */
[----:B------:R-:W-:Y:S01]  /*123e0*/  IMAD.X R11, R15, 0x1, R0, P1 ;  /* 0x000000010f0b7824 */ /* 0x000fe200008e0600 */
[----:B------:R-:W-:Y:S01]  /*123f0*/  PRMT R8, RZ, 0x7610, R8 ;  /* 0x00007610ff087816 */ /* 0x000fe20000000008 */
[----:B------:R-:W4:Y:S04]  /*12400*/  LDL R15, [R1+0x360] ;  /* 0x00036000010f7983 */ /* 0x000f280000100800 */
[----:B------:R2:W4:Y:S02]  /*12410*/  @!P0 LDG.E.U16 R6, desc[UR8][R10.64] ;  /* 0x000000080a068981 */ /* 0x000524000c1e1500 */
[-C--:B--2---:R-:W-:Y:S02]  /*12420*/  IADD3 R10, P1, R14, R2.reuse, RZ ;  /* 0x000000020e0a7210 */ /* 0x084fe40007f3e0ff */
[----:B------:R-:W2:Y:S03]  /*12430*/  LDL R14, [R1+0x794] ;  /* 0x00079400010e7983 */ /* 0x000ea60000100800 */
[----:B---3--:R-:W-:Y:S01]  /*12440*/  IMAD.X R11, R28, 0x1, R0, P1 ;  /* 0x000000011c0b7824 */ /* 0x008fe200008e0600 */
[----:B------:R0:W-:Y:S04]  /*12450*/  STS.U16 [R12+UR4+0x4e00], R18 ;  /* 0x004e00120c007988 */ /* 0x0001e80008000404 */
[----:B------:R1:W3:Y:S04]  /*12460*/  @!P0 LDG.E.U16 R7, desc[UR8][R10.64] ;  /* 0x000000080a078981 */ /* 0x0002e8000c1e1500 */
[----:B------:R-:W3:Y:S04]  /*12470*/  LDL R28, [R1+0x784] ;  /* 0x00078400011c7983 */ /* 0x000ee80000100800 */
[----:B------:R-:W1:Y:S02]  /*12480*/  LDL R11, [R1+0x754] ;  /* 0x00075400010b7983 */ /* 0x000e640000100800 */
[----:B-1----:R-:W-:-:S05]  /*12490*/  IADD3 R10, P1, R11, R2, RZ ;  /* 0x000000020b0a7210 */ /* 0x002fca0007f3e0ff */
[----:B----4-:R-:W-:Y:S01]  /*124a0*/  IMAD.X R11, R27, 0x1, R0, P1 ;  /* 0x000000011b0b7824 */ /* 0x010fe200008e0600 */
[----:B0-----:R-:W-:Y:S01]  /*124b0*/  PRMT R18, RZ, 0x7610, R18 ;  /* 0x00007610ff127816 */ /* 0x001fe20000000012 */
[----:B------:R-:W4:Y:S04]  /*124c0*/  LDL R27, [R1+0x774] ;  /* 0x00077400011b7983 */ /* 0x000f280000100800 */
[----:B------:R0:W4:Y:S04]  /*124d0*/  @!P0 LDG.E.U16 R8, desc[UR8][R10.64] ;  /* 0x000000080a088981 */ /* 0x000128000c1e1500 */
[----:B------:R-:W0:Y:S02]  /*124e0*/  LDL R11, [R1+0x764] ;  /* 0x00076400010b7983 */ /* 0x000e240000100800 */
[----:B0-----:R-:W-:-:S05]  /*124f0*/  IADD3 R10, P1, R11, R2, RZ ;  /* 0x000000020b0a7210 */ /* 0x001fca0007f3e0ff */
[----:B------:R-:W-:Y:S02]  /*12500*/  IMAD.X R11, R15, 0x1, R0, P1 ;  /* 0x000000010f0b7824 */ /* 0x000fe400008e0600 */
[----:B------:R-:W3:Y:S01]  /*12510*/  LDL R15, [R1+0x370] ;  /* 0x00037000010f7983 */ /* 0x000ee20000100800 */
[----:B--2---:R-:W-:-:S03]  /*12520*/  IADD3 R14, P1, R14, R2, RZ ;  /* 0x000000020e0e7210 */ /* 0x004fc60007f3e0ff */
[----:B------:R0:W2:Y:S02]  /*12530*/  @!P0 LDG.E.U16 R18, desc[UR8][R10.64] ;  /* 0x000000080a128981 */ /* 0x0000a4000c1e1500 */
[----:B0-----:R-:W-:Y:S01]  /*12540*/  PRMT R10, RZ, 0x7610, R10 ;  /* 0x00007610ff0a7816 */ /* 0x001fe2000000000a */
[----:B---3--:R-:W-:-:S05]  /*12550*/  IMAD.X R15, R15, 0x1, R0, P1 ;  /* 0x000000010f0f7824 */ /* 0x008fca00008e0600 */
[----:B------:R0:W3:Y:S04]  /*12560*/  @!P0 LDG.E.U16 R10, desc[UR8][R14.64] ;  /* 0x000000080e0a8981 */ /* 0x0000e8000c1e1500 */
[----:B------:R-:W4:Y:S01]  /*12570*/  LDL R15, [R1+0x51c] ;  /* 0x00051c00010f7983 */ /* 0x000f220000100800 */
[----:B0-----:R-:W-:Y:S02]  /*12580*/  IADD3 R14, P1, R28, R2, RZ ;  /* 0x000000021c0e7210 */ /* 0x001fe40007f3e0ff */
[----:B------:R-:W-:Y:S01]  /*12590*/  PRMT R11, RZ, 0x7610, R11 ;  /* 0x00007610ff0b7816 */ /* 0x000fe2000000000b */
[----:B------:R0:W-:Y:S04]  /*125a0*/  STS.U16 [R12+UR4+0x5c00], R23 ;  /* 0x005c00170c007988 */ /* 0x0001e80008000404 */
[----:B------:R1:W-:Y:S04]  /*125b0*/  STS.U16 [R12+UR4+0x5600], R26 ;  /* 0x0056001a0c007988 */ /* 0x0003e80008000404 */
[----:B------:R-:W2:Y:S01]  /*125c0*/  LDL R28, [R1+0x380] ;  /* 0x00038000011c7983 */ /* 0x000ea20000100800 */
[----:B----4-:R-:W-:-:S05]  /*125d0*/  IMAD.X R15, R15, 0x1, R0, P1 ;  /* 0x000000010f0f7824 */ /* 0x010fca00008e0600 */
[----:B------:R4:W3:Y:S04]  /*125e0*/  @!P0 LDG.E.U16 R11, desc[UR8][R14.64] ;  /* 0x000000080e0b8981 */ /* 0x0008e8000c1e1500 */
[----:B------:R-:W2:Y:S01]  /*125f0*/  LDL R15, [R1+0x53c] ;  /* 0x00053c00010f7983 */ /* 0x000ea20000100800 */
[----:B----4-:R-:W-:Y:S02]  /*12600*/  IADD3 R14, P1, R27, R2, RZ ;  /* 0x000000021b0e7210 */ /* 0x010fe40007f3e0ff */
[----:B0-----:R-:W-:Y:S01]  /*12610*/  PRMT R23, RZ, 0x7610, R23 ;  /* 0x00007610ff177816 */ /* 0x001fe20000000017 */
[----:B------:R0:W-:Y:S01]  /*12620*/  STS.U16 [R12+UR4+0x5800], R25 ;  /* 0x005800190c007988 */ /* 0x0001e20008000404 */
[----:B-1----:R-:W-:-:S03]  /*12630*/  PRMT R26, RZ, 0x7610, R26 ;  /* 0x00007610ff1a7816 */ /* 0x002fc6000000001a */
[----:B------:R-:W4:Y:S01]  /*12640*/  LDL R27, [R1+0x374] ;  /* 0x00037400011b7983 */ /* 0x000f220000100800 */
[----:B--2---:R-:W-:-:S05]  /*12650*/  IMAD.X R15, R15, 0x1, R0, P1 ;  /* 0x000000010f0f7824 */ /* 0x004fca00008e0600 */
[----:B------:R1:W2:Y:S04]  /*12660*/  @!P0 LDG.E.U16 R23, desc[UR8][R14.64] ;  /* 0x000000080e178981 */ /* 0x0002a8000c1e1500 */
[----:B------:R-:W1:Y:S02]  /*12670*/  LDL R15, [R1+0x790] ;  /* 0x00079000010f7983 */ /* 0x000e640000100800 */
[----:B-1----:R-:W-:Y:S02]  /*12680*/  IADD3 R14, P1, R15, R2, RZ ;  /* 0x000000020f0e7210 */ /* 0x002fe40007f3e0ff */
[----:B------:R-:W3:Y:S03]  /*12690*/  LDL R15, [R1+0x388] ;  /* 0x00038800010f7983 */ /* 0x000ee60000100800 */
[----:B---3--:R-:W-:-:S05]  /*126a0*/  IMAD.X R15, R15, 0x1, R0, P1 ;  /* 0x000000010f0f7824 */ /* 0x008fca00008e0600 */
[----:B------:R1:W3:Y:S04]  /*126b0*/  @!P0 LDG.E.U16 R26, desc[UR8][R14.64] ;  /* 0x000000080e1a8981 */ /* 0x0002e8000c1e1500 */
[----:B------:R-:W1:Y:S01]  /*126c0*/  LDL R15, [R1+0x780] ;  /* 0x00078000010f7983 */ /* 0x000e620000100800 */
[----:B0-----:R-:W-:Y:S02]  /*126d0*/  PRMT R25, RZ, 0x7610, R25 ;  /* 0x00007610ff197816 */ /* 0x001fe40000000019 */
[----:B-1----:R-:W-:-:S05]  /*126e0*/  IADD3 R14, P1, R15, R2, RZ ;  /* 0x000000020f0e7210 */ /* 0x002fca0007f3e0ff */
[----:B------:R-:W-:Y:S01]  /*126f0*/  IMAD.X R15, R28, 0x1, R0, P1 ;  /* 0x000000011c0f7824 */ /* 0x000fe200008e0600 */
[----:B------:R0:W-:Y:S04]  /*12700*/  STS.U16 [R12+UR4+0x5a00], R24 ;  /* 0x005a00180c007988 */ /* 0x0001e80008000404 */
[----:B------:R1:W3:Y:S04]  /*12710*/  @!P0 LDG.E.U16 R25, desc[UR8][R14.64] ;  /* 0x000000080e198981 */ /* 0x0002e8000c1e1500 */
[----:B------:R2:W-:Y:S04]  /*12720*/  STS.U16 [R12+UR4+0x5e00], R22 ;  /* 0x005e00160c007988 */ /* 0x0005e80008000404 */
[----:B------:R2:W-:Y:S04]  /*12730*/  STS.U16 [R12+UR4+0x6000], R21 ;  /* 0x006000150c007988 */ /* 0x0005e80008000404 */
[----:B------:R-:W1:Y:S01]  /*12740*/  LDL R15, [R1+0x770] ;  /* 0x00077000010f7983 */ /* 0x000e620000100800 */
[----:B0-----:R-:W-:-:S03]  /*12750*/  PRMT R24, RZ, 0x7610, R24 ;  /* 0x00007610ff187816 */ /* 0x001fc60000000018 */
[----:B------:R-:W3:Y:S01]  /*12760*/  LDL R28, [R1+0x540] ;  /* 0x00054000011c7983 */ /* 0x000ee20000100800 */
[----:B-1----:R-:W-:-:S05]  /*12770*/  IADD3 R14, P1, R15, R2, RZ ;  /* 0x000000020f0e7210 */ /* 0x002fca0007f3e0ff */
[----:B----4-:R-:W-:Y:S01]  /*12780*/  IMAD.X R15, R27, 0x1, R0, P1 ;  /* 0x000000011b0f7824 */ /* 0x010fe200008e0600 */
[----:B--2---:R-:W-:Y:S01]  /*12790*/  PRMT R22, RZ, 0x7610, R22 ;  /* 0x00007610ff167816 */ /* 0x004fe20000000016 */
[----:B------:R0:W-:Y:S04]  /*127a0*/  STS.U16 [R12+UR4+0x6200], R20 ;  /* 0x006200140c007988 */ /* 0x0001e80008000404 */
[----:B------:R1:W2:Y:S01]  /*127b0*/  @!P0 LDG.E.U16 R24, desc[UR8][R14.64] ;  /* 0x000000080e188981 */ /* 0x0002a2000c1e1500 */
[----:B------:R-:W-:-:S03]  /*127c0*/  PRMT R21, RZ, 0x7610, R21 ;  /* 0x00007610ff157816 */ /* 0x000fc60000000015 */
[----:B------:R-:W4:Y:S04]  /*127d0*/  LDL R27, [R1+0x530] ;  /* 0x00053000011b7983 */ /* 0x000f280000100800 */
[----:B------:R-:W1:Y:S02]  /*127e0*/  LDL R15, [R1+0x760] ;  /* 0x00076000010f7983 */ /* 0x000e640000100800 */
[----:B-1----:R-:W-:Y:S02]  /*127f0*/  IADD3 R14, P1, R15, R2, RZ ;  /* 0x000000020f0e7210 */ /* 0x002fe40007f3e0ff */
[----:B------:R-:W3:Y:S03]  /*12800*/  LDL R15, [R1+0x364] ;  /* 0x00036400010f7983 */ /* 0x000ee60000100800 */
[----:B---3--:R-:W-:-:S05]  /*12810*/  IMAD.X R15, R15, 0x1, R0, P1 ;  /* 0x000000010f0f7824 */ /* 0x008fca00008e0600 */
[----:B------:R1:W3:Y:S04]  /*12820*/  @!P0 LDG.E.U16 R22, desc[UR8][R14.64] ;  /* 0x000000080e168981 */ /* 0x0002e8000c1e1500 */
[----:B------:R-:W1:Y:S02]  /*12830*/  LDL R15, [R1+0x750] ;  /* 0x00075000010f7983 */ /* 0x000e640000100800 */
[----:B-1----:R-:W-:Y:S02]  /*12840*/  IADD3 R14, P1, R15, R2, RZ ;  /* 0x000000020f0e7210 */ /* 0x002fe40007f3e0ff */
[----:B------:R-:W2:Y:S03]  /*12850*/  LDL R15, [R1+0x354] ;  /* 0x00035400010f7983 */ /* 0x000ea60000100800 */
[----:B--2---:R-:W-:-:S05]  /*12860*/  IMAD.X R15, R15, 0x1, R0, P1 ;  /* 0x000000010f0f7824 */ /* 0x004fca00008e0600 */
[----:B------:R1:W2:Y:S04]  /*12870*/  @!P0 LDG.E.U16 R21, desc[UR8][R14.64] ;  /* 0x000000080e158981 */ /* 0x0002a8000c1e1500 */
[----:B------:R-:W4:Y:S01]  /*12880*/  LDL R15, [R1+0x344] ;  /* 0x00034400010f7983 */ /* 0x000f220000100800 */
[----:B-1----:R-:W-:Y:S02]  /*12890*/  IADD3 R14, P1, R28, R2, RZ ;  /* 0x000000021c0e7210 */ /* 0x002fe40007f3e0ff */
[----:B0-----:R-:W-:Y:S01]  /*128a0*/  PRMT R20, RZ, 0x7610, R20 ;  /* 0x00007610ff147816 */ /* 0x001fe20000000014 */
[----:B------:R0:W-:Y:S04]  /*128b0*/  STS.U16 [R12+UR4+0x6400], R17 ;  /* 0x006400110c007988 */ /* 0x0001e80008000404 */
[----:B------:R1:W-:Y:S04]  /*128c0*/  STS.U16 [R12+UR4+0x6600], R16 ;  /* 0x006600100c007988 */ /* 0x0003e80008000404 */
[----:B------:R-:W3:Y:S01]  /*128d0*/  LDL R28, [R1+0x30c] ;  /* 0x00030c00011c7983 */ /* 0x000ee20000100800 */
[----:B----4-:R-:W-:-:S05]  /*128e0*/  IMAD.X R15, R15, 0x1, R0, P1 ;  /* 0x000000010f0f7824 */ /* 0x010fca00008e0600 */
[----:B------:R4:W2:Y:S04]  /*128f0*/  @!P0 LDG.E.U16 R20, desc[UR8][R14.64] ;  /* 0x000000080e148981 */ /* 0x0008a8000c1e1500 */
[----:B------:R-:W3:Y:S01]  /*12900*/  LDL R15, [R1+0x334] ;  /* 0x00033400010f7983 */ /* 0x000ee20000100800 */
[----:B----4-:R-:W-:Y:S02]  /*12910*/  IADD3 R14, P1, R27, R2, RZ ;  /* 0x000000021b0e7210 */ /* 0x010fe40007f3e0ff */
[----:B0-----:R-:W-:Y:S01]  /*12920*/  PRMT R17, RZ, 0x7610, R17 ;  /* 0x00007610ff117816 */ /* 0x001fe20000000011 */
[----:B------:R0:W-:Y:S01]  /*12930*/  STS.U16 [R12+UR4+0x6e00], R3 ;  /* 0x006e00030c007988 */ /* 0x0001e20008000404 */
[----:B-1----:R-:W-:-:S03]  /*12940*/  PRMT R16, RZ, 0x7610, R16 ;  /* 0x00007610ff107816 */ /* 0x002fc60000000010 */
[----:B------:R-:W4:Y:S01]  /*12950*/  LDL R27, [R1+0x2fc] ;  /* 0x0002fc00011b7983 */ /* 0x000f220000100800 */
[----:B---3--:R-:W-:-:S05]  /*12960*/  IMAD.X R15, R15, 0x1, R0, P1 ;  /* 0x000000010f0f7824 */ /* 0x008fca00008e0600 */
[----:B------:R1:W3:Y:S04]  /*12970*/  @!P0 LDG.E.U16 R17, desc[UR8][R14.64] ;  /* 0x000000080e118981 */ /* 0x0002e8000c1e1500 */
[----:B------:R-:W1:Y:S02]  /*12980*/  LDL R15, [R1+0x520] ;  /* 0x00052000010f7983 */ /* 0x000e640000100800 */
[----:B-1----:R-:W-:Y:S02]  /*12990*/  IADD3 R14, P1, R15, R2, RZ ;  /* 0x000000020f0e7210 */ /* 0x002fe40007f3e0ff */
[----:B------:R-:W2:Y:S03]  /*129a0*/  LDL R15, [R1+0x31c] ;  /* 0x00031c00010f7983 */ /* 0x000ea60000100800 */
[----:B--2---:R-:W-:-:S05]  /*129b0*/  IMAD.X R15, R15, 0x1, R0, P1 ;  /* 0x000000010f0f7824 */ /* 0x004fca00008e0600 */
[----:B------:R1:W2:Y:S04]  /*129c0*/  @!P0 LDG.E.U16 R16, desc[UR8][R14.64] ;  /* 0x000000080e108981 */ /* 0x0002a8000c1e1500 */
        /* <DEDUP_REMOVED lines=53> */
[----:B------:R-:W-:Y:S04]  /*12d20*/  STS.U16 [R12+UR4+0x6800], R13 ;  /* 0x0068000d0c007988 */ /* 0x000fe80008000404 */
[----:B------:R0:W2:Y:S04]  /*12d30*/  @!P0 LDG.E.U16 R11, desc[UR8][R14.64] ;  /* 0x000000080e0b8981 */ /* 0x0000a8000c1e1500 */
[----:B------:R-:W-:Y:S04]  /*12d40*/  STS.U16 [R12+UR4+0x6a00], R19 ;  /* 0x006a00130c007988 */ /* 0x000fe80008000404 */
[----:B------:R-:W-:Y:S04]  /*12d50*/  STS.U16 [R12+UR4+0x7800], R18 ;  /* 0x007800120c007988 */ /* 0x000fe80008000404 */
[----:B------:R-:W0:Y:S04]  /*12d60*/  LDL R15, [R1+0x4d4] ;  /* 0x0004d400010f7983 */ /* 0x000e280000100800 */
[----:B------:R1:W-:Y:S04]  /*12d70*/  STS.U16 [R12+UR4+0x7e00], R23 ;  /* 0x007e00170c007988 */ /* 0x0003e80008000404 */
[----:B------:R-:W3:Y:S01]  /*12d80*/  LDL R28, [R1+0x25c] ;  /* 0x00025c00011c7983 */ /* 0x000ee20000100800 */
[----:B-1----:R-:W-:-:S02]  /*12d90*/  PRMT R12, RZ, 0x7610, R12 ;  /* 0x00007610ff0c7816 */ /* 0x002fc4000000000c */
[----:B0-----:R-:W-:-:S05]  /*12da0*/  IADD3 R14, P1, R15, R2, RZ ;  /* 0x000000020f0e7210 */ /* 0x001fca0007f3e0ff */
[----:B----4-:R-:W-:Y:S01]  /*12db0*/  IMAD.X R15, R27, 0x1, R0, P1 ;  /* 0x000000011b0f7824 */ /* 0x010fe200008e0600 */
[----:B------:R-:W-:Y:S01]  /*12dc0*/  PRMT R13, RZ, 0x7610, R13 ;  /* 0x00007610ff0d7816 */ /* 0x000fe2000000000d */
[----:B------:R0:W-:Y:S04]  /*12dd0*/  STS.U16 [R4+UR4+0x100], R26 ;  /* 0x0001001a04007988 */ /* 0x0001e80008000404 */
[----:B------:R1:W4:Y:S04]  /*12de0*/  @!P0 LDG.E.U16 R12, desc[UR8][R14.64] ;  /* 0x000000080e0c8981 */ /* 0x000328000c1e1500 */
[----:B------:R2:W-:Y:S04]  /*12df0*/  STS.U16 [R4+UR4+0x300], R25 ;  /* 0x0003001904007988 */ /* 0x0005e80008000404 */
[----:B------:R-:W4:Y:S04]  /*12e00*/  LDL R27, [R1+0x4b4] ;  /* 0x0004b400011b7983 */ /* 0x000f280000100800 */
[----:B------:R-:W1:Y:S02]  /*12e10*/  LDL R15, [R1+0x4cc] ;  /* 0x0004cc00010f7983 */ /* 0x000e640000100800 */
[----:B-1----:R-:W-:-:S02]  /*12e20*/  IADD3 R14, P1, R15, R2, RZ ;  /* 0x000000020f0e7210 */ /* 0x002fc40007f3e0ff */
[----:B------:R-:W3:Y:S03]  /*12e30*/  LDL R15, [R1+0x27c] ;  /* 0x00027c00010f7983 */ /* 0x000ee60000100800 */
[----:B---3--:R-:W-:-:S05]  /*12e40*/  IMAD.X R15, R15, 0x1, R0, P1 ;  /* 0x000000010f0f7824 */ /* 0x008fca00008e0600 */
[----:B------:R1:W3:Y:S04]  /*12e50*/  @!P0 LDG.E.U16 R13, desc[UR8][R14.64] ;  /* 0x000000080e0d8981 */ /* 0x0002e8000c1e1500 */
[----:B------:R-:W1:Y:S02]  /*12e60*/  LDL R15, [R1+0x4c4] ;  /* 0x0004c400010f7983 */ /* 0x000e640000100800 */
[----:B-1----:R-:W-:Y:S02]  /*12e70*/  IADD3 R14, P1, R15, R2, RZ ;  /* 0x000000020f0e7210 */ /* 0x002fe40007f3e0ff */
[----:B------:R-:W2:Y:S01]  /*12e80*/  LDL R15, [R1+0x26c] ;  /* 0x00026c00010f7983 */ /* 0x000ea20000100800 */
[----:B0-----:R-:W-:Y:S02]  /*12e90*/  PRMT R26, RZ, 0x7610, R26 ;  /* 0x00007610ff1a7816 */ /* 0x001fe4000000001a */
[----:B--2---:R-:W-:-:S05]  /*12ea0*/  IMAD.X R15, R15, 0x1, R0, P1 ;  /* 0x000000010f0f7824 */ /* 0x004fca00008e0600 */
[----:B------:R0:W2:Y:S04]  /*12eb0*/  @!P0 LDG.E.U16 R26, desc[UR8][R14.64] ;  /* 0x000000080e1a8981 */ /* 0x0000a8000c1e1500 */
[----:B------:R-:W0:Y:S01]  /*12ec0*/  LDL R15, [R1+0x4bc] ;  /* 0x0004bc00010f7983 */ /* 0x000e220000100800 */
[----:B------:R-:W-:Y:S02]  /*12ed0*/  PRMT R25, RZ, 0x7610, R25 ;  /* 0x00007610ff197816 */ /* 0x000fe40000000019 */
[----:B0-----:R-:W-:-:S05]  /*12ee0*/  IADD3 R14, P1, R15, R2, RZ ;  /* 0x000000020f0e7210 */ /* 0x001fca0007f3e0ff */
[----:B------:R-:W-:Y:S01]  /*12ef0*/  IMAD.X R15, R28, 0x1, R0, P1 ;  /* 0x000000011c0f7824 */ /* 0x000fe200008e0600 */
[----:B------:R-:W-:Y:S01]  /*12f00*/  PRMT R18, RZ, 0x7610, R18 ;  /* 0x00007610ff127816 */ /* 0x000fe20000000012 */
[----:B------:R0:W-:Y:S04]  /*12f10*/  STS.U16 [R4+UR4+0x500], R24 ;  /* 0x0005001804007988 */ /* 0x0001e80008000404 */
[----:B------:R4:W3:Y:S04]  /*12f20*/  @!P0 LDG.E.U16 R25, desc[UR8][R14.64] ;  /* 0x000000080e198981 */ /* 0x0008e8000c1e1500 */
[----:B------:R-:W2:Y:S04]  /*12f30*/  LDL R28, [R1+0x49c] ;  /* 0x00049c00011c7983 */ /* 0x000ea80000100800 */
[----:B------:R-:W3:Y:S01]  /*12f40*/  LDL R15, [R1+0x24c] ;  /* 0x00024c00010f7983 */ /* 0x000ee20000100800 */
[----:B----4-:R-:W-:-:S02]  /*12f50*/  IADD3 R14, P1, R27, R2, RZ ;  /* 0x000000021b0e7210 */ /* 0x010fc40007f3e0ff */
[----:B0-----:R-:W-:Y:S01]  /*12f60*/  PRMT R24, RZ, 0x7610, R24 ;  /* 0x00007610ff187816 */ /* 0x001fe20000000018 */
[----:B------:R-:W4:Y:S02]  /*12f70*/  LDL R27, [R1+0x21c] ;  /* 0x00021c00011b7983 */ /* 0x000f240000100800 */
[----:B---3--:R-:W-:-:S05]  /*12f80*/  IMAD.X R15, R15, 0x1, R0, P1 ;  /* 0x000000010f0f7824 */ /* 0x008fca00008e0600 */
[----:B------:R0:W3:Y:S04]  /*12f90*/  @!P0 LDG.E.U16 R18, desc[UR8][R14.64] ;  /* 0x000000080e128981 */ /* 0x0000e8000c1e1500 */
[----:B------:R-:W0:Y:S02]  /*12fa0*/  LDL R15, [R1+0x4ac] ;  /* 0x0004ac00010f7983 */ /* 0x000e240000100800 */
[----:B0-----:R-:W-:Y:S02]  /*12fb0*/  IADD3 R14, P1, R15, R2, RZ ;  /* 0x000000020f0e7210 */ /* 0x001fe40007f3e0ff */
[----:B------:R-:W2:Y:S03]  /*12fc0*/  LDL R15, [R1+0x23c] ;  /* 0x00023c00010f7983 */ /* 0x000ea60000100800 */
[----:B--2---:R-:W-:-:S05]  /*12fd0*/  IMAD.X R15, R15, 0x1, R0, P1 ;  /* 0x000000010f0f7824 */ /* 0x004fca00008e0600 */
[----:B------:R0:W2:Y:S04]  /*12fe0*/  @!P0 LDG.E.U16 R24, desc[UR8][R14.64] ;  /* 0x000000080e188981 */ /* 0x0000a8000c1e1500 */
[----:B------:R-:W0:Y:S02]  /*12ff0*/  LDL R15, [R1+0x4a4] ;  /* 0x0004a400010f7983 */ /* 0x000e240000100800 */
[----:B0-----:R-:W-:Y:S02]  /*13000*/  IADD3 R14, P1, R15, R2, RZ ;  /* 0x000000020f0e7210 */ /* 0x001fe40007f3e0ff */
[----:B------:R-:W4:Y:S01]  /*13010*/  LDL R15, [R1+0x22c] ;  /* 0x00022c00010f7983 */ /* 0x000f220000100800 */
[----:B------:R-:W-:-:S03]  /*13020*/  PRMT R23, RZ, 0x7610, R23 ;  /* 0x00007610ff177816 */ /* 0x000fc60000000017 */
[----:B------:R0:W-:Y:S02]  /*13030*/  STS.U16 [R4+UR4+0x700], R22 ;  /* 0x0007001604007988 */ /* 0x0001e40008000404 */
[----:B0-----:R-:W-:Y:S01]  /*13040*/  PRMT R22, RZ, 0x7610, R22 ;  /* 0x00007610ff167816 */ /* 0x001fe20000000016 */
[----:B----4-:R-:W-:-:S05]  /*13050*/  IMAD.X R15, R15, 0x1, R0, P1 ;  /* 0x000000010f0f7824 */ /* 0x010fca00008e0600 */
[----:B------:R0:W4:Y:S02]  /*13060*/  @!P0 LDG.E.U16 R23, desc[UR8][R14.64] ;  /* 0x000000080e178981 */ /* 0x000124000c1e1500 */
[----:B0-----:R-:W-:Y:S02]  /*13070*/  IADD3 R14, P1, R28, R2, RZ ;  /* 0x000000021c0e7210 */ /* 0x001fe40007f3e0ff */
[----:B------:R0:W-:Y:S03]  /*13080*/  STS.U16 [R4+UR4+0x900], R21 ;  /* 0x0009001504007988 */ /* 0x0001e60008000404 */
[----:B------:R-:W-:Y:S01]  /*13090*/  IMAD.X R15, R27, 0x1, R0, P1 ;  /* 0x000000011b0f7824 */ /* 0x000fe200008e0600 */
[----:B------:R-:W-:Y:S01]  /*130a0*/  PRMT R19, RZ, 0x7610, R19 ;  /* 0x00007610ff137816 */ /* 0x000fe20000000013 */
[----:B------:R-:W3:Y:S04]  /*130b0*/  LDL R28, [R1+0x1ec] ;  /* 0x0001ec00011c7983 */ /* 0x000ee80000100800 */
[----:B------:R1:W2:Y:S01]  /*130c0*/  @!P0 LDG.E.U16 R22, desc[UR8][R14.64] ;  /* 0x000000080e168981 */ /* 0x0002a2000c1e1500 */
[----:B0-----:R-:W-:-:S03]  /*130d0*/  PRMT R21, RZ, 0x7610, R21 ;  /* 0x00007610ff157816 */ /* 0x001fc60000000015 */
        /* <DEDUP_REMOVED lines=17> */
[----:B------:R4:W2:Y:S04]  /*131f0*/  @!P0 LDG.E.U16 R3, desc[UR8][R14.64] ;  /* 0x000000080e038981 */ /* 0x0008a8000c1e1500 */
[----:B------:R1:W-:Y:S04]  /*13200*/  STS.U16 [R4+UR4+0x1500], R6 ;  /* 0x0015000604007988 */ /* 0x0003e80008000404 */
[----:B------:R-:W3:Y:S04]  /*13210*/  LDL R28, [R1+0x464] ;  /* 0x00046400011c7983 */ /* 0x000ee80000100800 */
[----:B------:R-:W2:Y:S01]  /*13220*/  LDL R15, [R1+0x1dc] ;  /* 0x0001dc00010f7983 */ /* 0x000ea20000100800 */
[----:B----4-:R-:W-:-:S02]  /*13230*/  IADD3 R14, P1, R27, R2, RZ ;  /* 0x000000021b0e7210 */ /* 0x010fc40007f3e0ff */
[----:B0-----:R-:W-:Y:S01]  /*13240*/  PRMT R5, RZ, 0x7610, R5 ;  /* 0x00007610ff057816 */ /* 0x001fe20000000005 */
[----:B------:R-:W4:Y:S02]  /*13250*/  LDL R27, [R1+0x1ac] ;  /* 0x0001ac00011b7983 */ /* 0x000f240000100800 */
        /* <DEDUP_REMOVED lines=8> */
[----:B------:R-:W0:Y:S02]  /*132e0*/  LDL R15, [R1+0x46c] ;  /* 0x00046c00010f7983 */ /* 0x000e240000100800 */
[----:B0-----:R-:W-:Y:S02]  /*132f0*/  IADD3 R14, P1, R15, R2, RZ ;  /* 0x000000020f0e7210 */ /* 0x001fe40007f3e0ff */
[----:B------:R-:W4:Y:S04]  /*13300*/  LDL R15, [R1+0x1bc] ;  /* 0x0001bc00010f7983 */ /* 0x000f280000100800 */
[----:B------:R0:W-:Y:S02]  /*13310*/  STS.U16 [R4+UR4+0x1700], R7 ;  /* 0x0017000704007988 */ /* 0x0001e40008000404 */
[----:B0-----:R-:W-:-:S02]  /*13320*/  PRMT R7, RZ, 0x7610, R7 ;  /* 0x00007610ff077816 */ /* 0x001fc40000000007 */
[----:B------:R0:W-:Y:S02]  /*13330*/  STS.U16 [R4+UR4+0x1900], R8 ;  /* 0x0019000804007988 */ /* 0x0001e40008000404 */
[----:B0-----:R-:W-:Y:S01]  /*13340*/  PRMT R8, RZ, 0x7610, R8 ;  /* 0x00007610ff087816 */ /* 0x001fe20000000008 */
[----:B----4-:R-:W-:-:S05]  /*13350*/  IMAD.X R15, R15, 0x1, R0, P1 ;  /* 0x000000010f0f7824 */ /* 0x010fca00008e0600 */
[----:B------:R0:W4:Y:S02]  /*13360*/  @!P0 LDG.E.U16 R7, desc[UR8][R14.64] ;  /* 0x000000080e078981 */ /* 0x000124000c1e1500 */
[----:B0-----:R-:W-:Y:S02]  /*13370*/  IADD3 R14, P1, R28, R2, RZ ;  /* 0x000000021c0e7210 */ /* 0x001fe40007f3e0ff */
[----:B------:R0:W-:Y:S03]  /*13380*/  STS.U16 [R4+UR4+0x1b00], R9 ;  /* 0x001b000904007988 */ /* 0x0001e60008000404 */
[----:B------:R-:W-:Y:S01]  /*13390*/  IMAD.X R15, R27, 0x1, R0, P1 ;  /* 0x000000011b0f7824 */ /* 0x000fe200008e0600 */
[----:B------:R1:W-:Y:S04]  /*133a0*/  STS.U16 [R4+UR4+0x1d00], R10 ;  /* 0x001d000a04007988 */ /* 0x0003e80008000404 */
[----:B------:R2:W4:Y:S01]  /*133b0*/  @!P0 LDG.E.U16 R8, desc[UR8][R14.64] ;  /* 0x000000080e088981 */ /* 0x000522000c1e1500 */
[----:B0-----:R-:W-:-:S03]  /*133c0*/  PRMT R9, RZ, 0x7610, R9 ;  /* 0x00007610ff097816 */ /* 0x001fc60000000009 */
[----:B------:R-:W3:Y:S04]  /*133d0*/  LDL R28, [R1+0x1b0] ;  /* 0x0001b000011c7983 */ /* 0x000ee80000100800 */
[----:B------:R0:W-:Y:S04]  /*133e0*/  STS.U16 [R4+UR4+0x1f00], R11 ;  /* 0x001f000b04007988 */ /* 0x0001e80008000404 */
[----:B------:R-:W2:Y:S04]  /*133f0*/  LDL R15, [R1+0x45c] ;  /* 0x00045c00010f7983 */ /* 0x000ea80000100800 */
[----:B------:R-:W4:Y:S01]  /*13400*/  LDL R27, [R1+0x444] ;  /* 0x00044400011b7983 */ /* 0x000f220000100800 */
[----:B--2---:R-:W-:-:S03]  /*13410*/  IADD3 R14, P1, R15, R2, RZ ;  /* 0x000000020f0e7210 */ /* 0x004fc60007f3e0ff */
[----:B------:R-:W2:Y:S02]  /*13420*/  LDL R15, [R1+0x19c] ;  /* 0x00019c00010f7983 */ /* 0x000ea40000100800 */
[----:B--2---:R-:W-:-:S05]  /*13430*/  IMAD.X R15, R15, 0x1, R0, P1 ;  /* 0x000000010f0f7824 */ /* 0x004fca00008e0600 */
[----:B------:R2:W4:Y:S04]  /*13440*/  @!P0 LDG.E.U16 R9, desc[UR8][R14.64] ;  /* 0x000000080e098981 */ /* 0x000528000c1e1500 */
[----:B------:R-:W2:Y:S02]  /*13450*/  LDL R15, [R1+0x454] ;  /* 0x00045400010f7983 */ /* 0x000ea40000100800 */
[----:B--2---:R-:W-:Y:S02]  /*13460*/  IADD3 R14, P1, R15, R2, RZ ;  /* 0x000000020f0e7210 */ /* 0x004fe40007f3e0ff */
[----:B------:R-:W2:Y:S01]  /*13470*/  LDL R15, [R1+0x1a0] ;  /* 0x0001a000010f7983 */ /* 0x000ea20000100800 */
[----:B-1----:R-:W-:Y:S02]  /*13480*/  PRMT R10, RZ, 0x7610, R10 ;  /* 0x00007610ff0a7816 */ /* 0x002fe4000000000a */
[----:B--2---:R-:W-:-:S05]  /*13490*/  IMAD.X R15, R15, 0x1, R0, P1 ;  /* 0x000000010f0f7824 */ /* 0x004fca00008e0600 */
[----:B------:R1:W2:Y:S04]  /*134a0*/  @!P0 LDG.E.U16 R10, desc[UR8][R14.64] ;  /* 0x000000080e0a8981 */ /* 0x0002a8000c1e1500 */
[----:B------:R-:W1:Y:S01]  /*134b0*/  LDL R15, [R1+0x44c] ;  /* 0x00044c00010f7983 */ /* 0x000e620000100800 */
[----:B0-----:R-:W-:Y:S02]  /*134c0*/  PRMT R11, RZ, 0x7610, R11 ;  /* 0x00007610ff0b7816 */ /* 0x001fe4000000000b */
[----:B-1----:R-:W-:-:S05]  /*134d0*/  IADD3 R14, P1, R15, R2, RZ ;  /* 0x000000020f0e7210 */ /* 0x002fca0007f3e0ff */
[----:B---3--:R-:W-:Y:S01]  /*134e0*/  IMAD.X R15, R28, 0x1, R0, P1 ;  /* 0x000000011c0f7824 */ /* 0x008fe200008e0600 */
[----:B------:R0:W-:Y:S04]  /*134f0*/  STS.U16 [R4+UR4+0x2100], R12 ;  /* 0x0021000c04007988 */ /* 0x0001e80008000404 */
[----:B------:R4:W3:Y:S04]  /*13500*/  @!P0 LDG.E.U16 R11, desc[UR8][R14.64] ;  /* 0x000000080e0b8981 */ /* 0x0008e8000c1e1500 */
[----:B------:R1:W-:Y:S04]  /*13510*/  STS.U16 [R4+UR4+0xf00], R16 ;  /* 0x000f001004007988 */ /* 0x0003e80008000404 */
[----:B------:R2:W-:Y:S04]  /*13520*/  STS.U16 [R4+UR4+0x2500], R26 ;  /* 0x0025001a04007988 */ /* 0x0005e80008000404 */
[----:B------:R-:W3:Y:S01]  /*13530*/  LDL R15, [R1+0x1c0] ;  /* 0x0001c000010f7983 */ /* 0x000ee20000100800 */
[----:B----4-:R-:W-:-:S02]  /*13540*/  IADD3 R14, P1, R27, R2, RZ ;  /* 0x000000021b0e7210 */ /* 0x010fc40007f3e0ff */
[----:B0-----:R-:W-:Y:S01]  /*13550*/  PRMT R12, RZ, 0x7610, R12 ;  /* 0x00007610ff0c7816 */ /* 0x001fe2000000000c */
[----:B------:R-:W4:Y:S01]  /*13560*/  LDL R28, [R1+0x42c] ;  /* 0x00042c00011c7983 */ /* 0x000f220000100800 */
[----:B-1----:R-:W-:-:S03]  /*13570*/  PRMT R16, RZ, 0x7610, R16 ;  /* 0x00007610ff107816 */ /* 0x002fc60000000010 */
[----:B--2---:R-:W2:Y:S04]  /*13580*/  LDL R26, [R1+0x1e0] ;  /* 0x0001e000011a7983 */ /* 0x004ea80000100800 */
[----:B------:R-:W4:Y:S01]  /*13590*/  LDL R27, [R1+0x1f0] ;  /* 0x0001f000011b7983 */ /* 0x000f220000100800 */
[----:B---3--:R-:W-:-:S05]  /*135a0*/  IMAD.X R15, R15, 0x1, R0, P1 ;  /* 0x000000010f0f7824 */ /* 0x008fca00008e0600 */
[----:B------:R0:W3:Y:S04]  /*135b0*/  @!P0 LDG.E.U16 R12, desc[UR8][R14.64] ;  /* 0x000000080e0c8981 */ /* 0x0000e8000c1e1500 */
[----:B------:R-:W0:Y:S02]  /*135c0*/  LDL R15, [R1+0x43c] ;  /* 0x00043c00010f7983 */ /* 0x000e240000100800 */
[----:B0-----:R-:W-:Y:S02]  /*135d0*/  IADD3 R14, P1, R15, R2, RZ ;  /* 0x000000020f0e7210 */ /* 0x001fe40007f3e0ff */
[----:B------:R-:W2:Y:S03]  /*135e0*/  LDL R15, [R1+0x1d0] ;  /* 0x0001d000010f7983 */ /* 0x000ea60000100800 */
[----:B--2---:R-:W-:-:S05]  /*135f0*/  IMAD.X R15, R15, 0x1, R0, P1 ;  /* 0x000000010f0f7824 */ /* 0x004fca00008e0600 */
[----:B------:R0:W2:Y:S04]  /*13600*/  @!P0 LDG.E.U16 R16, desc[UR8][R14.64] ;  /* 0x000000080e108981 */ /* 0x0000a8000c1e1500 */
[----:B------:R-:W0:Y:S04]  /*13610*/  LDL R15, [R1+0x434] ;  /* 0x00043400010f7983 */ /* 0x000e280000100800 */
[----:B------:R1:W-:Y:S02]  /*13620*/  STS.U16 [R4+UR4+0x2300], R13 ;  /* 0x0023000d04007988 */ /* 0x0003e40008000404 */
[----:B-1----:R-:W-:-:S02]  /*13630*/  PRMT R13, RZ, 0x7610, R13 ;  /* 0x00007610ff0d7816 */ /* 0x002fc4000000000d */
[----:B------:R1:W-:Y:S04]  /*13640*/  STS.U16 [R4+UR4+0xd00], R17 ;  /* 0x000d001104007988 */ /* 0x0003e80008000404 */
[----:B------:R4:W-:Y:S01]  /*13650*/  STS.U16 [R4+UR4+0x2700], R25 ;  /* 0x0027001904007988 */ /* 0x0009e20008000404 */
[----:B-1----:R-:W-:-:S03]  /*13660*/  PRMT R17, RZ, 0x7610, R17 ;  /* 0x00007610ff117816 */ /* 0x002fc60000000011 */
[----:B----4-:R-:W4:Y:S01]  /*13670*/  LDL R25, [R1+0x424] ;  /* 0x0004240001197983 */ /* 0x010f220000100800 */
[----:B0-----:R-:W-:-:S05]  /*13680*/  IADD3 R14, P1, R15, R2, RZ ;  /* 0x000000020f0e7210 */ /* 0x001fca0007f3e0ff */
[----:B------:R-:W-:Y:S01]  /*13690*/  IMAD.X R15, R26, 0x1, R0, P1 ;  /* 0x000000011a0f7824 */ /* 0x000fe200008e0600 */
[----:B------:R0:W-:Y:S04]  /*136a0*/  STS.U16 [R4+UR4+0x2900], R18 ;  /* 0x0029001204007988 */ /* 0x0001e80008000404 */
[----:B------:R1:W2:Y:S04]  /*136b0*/  @!P0 LDG.E.U16 R13, desc[UR8][R14.64] ;  /* 0x000000080e0d8981 */ /* 0x0002a8000c1e1500 */
[----:B------:R-:W3:Y:S01]  /*136c0*/  LDL R26, [R1+0x40c] ;  /* 0x00040c00011a7983 */ /* 0x000ee20000100800 */
[----:B-1----:R-:W-:-:S02]  /*136d0*/  IADD3 R14, P1, R28, R2, RZ ;  /* 0x000000021c0e7210 */ /* 0x002fc40007f3e0ff */
[----:B0-----:R-:W-:Y:S01]  /*136e0*/  PRMT R18, RZ, 0x7610, R18 ;  /* 0x00007610ff127816 */ /* 0x001fe20000000012 */
[----:B------:R-:W2:Y:S02]  /*136f0*/  LDL R28, [R1+0x414] ;  /* 0x00041400011c7983 */ /* 0x000ea40000100800 */
[----:B------:R-:W-:Y:S02]  /*13700*/  IMAD.X R15, R27, 0x1, R0, P1 ;  /* 0x000000011b0f7824 */ /* 0x000fe400008e0600 */
[----:B------:R-:W3:Y:S04]  /*13710*/  LDL R27, [R1+0x220] ;  /* 0x00022000011b7983 */ /* 0x000ee80000100800 */
[----:B------:R4:W3:Y:S04]  /*13720*/  @!P0 LDG.E.U16 R17, desc[UR8][R14.64] ;  /* 0x000000080e118981 */ /* 0x0008e8000c1e1500 */
[----:B------:R-:W2:Y:S01]  /*13730*/  LDL R15, [R1+0x200] ;  /* 0x00020000010f7983 */ /* 0x000ea20000100800 */
[----:B----4-:R-:W-:-:S03]  /*13740*/  IADD3 R14, P1, R25, R2, RZ ;  /* 0x00000002190e7210 */ /* 0x010fc60007f3e0ff */
[----:B------:R-:W4:Y:S02]  /*13750*/  LDL R25, [R1+0x230] ;  /* 0x0002300001197983 */ /* 0x000f240000100800 */
[----:B--2---:R-:W-:-:S05]  /*13760*/  IMAD.X R15, R15, 0x1, R0, P1 ;  /* 0x000000010f0f7824 */ /* 0x004fca00008e0600 */
[----:B------:R0:W2:Y:S04]  /*13770*/  @!P0 LDG.E.U16 R18, desc[UR8][R14.64] ;  /* 0x000000080e128981 */ /* 0x0000a8000c1e1500 */
[----:B------:R-:W0:Y:S02]  /*13780*/  LDL R15, [R1+0x41c] ;  /* 0x00041c00010f7983 */ /* 0x000e240000100800 */
[----:B0-----:R-:W-:Y:S02]  /*13790*/  IADD3 R14, P1, R15, R2, RZ ;  /* 0x000000020f0e7210 */ /* 0x001fe40007f3e0ff */
[----:B------:R-:W3:Y:S04]  /*137a0*/  LDL R15, [R1+0x210] ;  /* 0x00021000010f7983 */ /* 0x000ee80000100800 */
[----:B------:R0:W-:Y:S02]  /*137b0*/  STS.U16 [R4+UR4+0xb00], R20 ;  /* 0x000b001404007988 */ /* 0x0001e40008000404 */
[----:B0-----:R-:W-:-:S02]  /*137c0*/  PRMT R20, RZ, 0x7610, R20 ;  /* 0x00007610ff147816 */ /* 0x001fc40000000014 */
[----:B------:R0:W-:Y:S01]  /*137d0*/  STS.U16 [R4+UR4+0x2d00], R23 ;  /* 0x002d001704007988 */ /* 0x0001e20008000404 */
[----:B------:R-:W1:Y:S01]  /*137e0*/  S2UR UR6, SR_CgaCtaId ;  /* 0x00000000000679c3 */ /* 0x000e620000008800 */
[----:B0-----:R-:W-:Y:S02]  /*137f0*/  PRMT R23, RZ, 0x7610, R23 ;  /* 0x00007610ff177816 */ /* 0x001fe40000000017 */
[----:B------:R0:W-:Y:S02]  /*13800*/  STS.U16 [R4+UR4+0x2b00], R24 ;  /* 0x002b001804007988 */ /* 0x0001e40008000404 */
[----:B0-----:R-:W-:Y:S01]  /*13810*/  PRMT R24, RZ, 0x7610, R24 ;  /* 0x00007610ff187816 */ /* 0x001fe20000000018 */
[----:B------:R-:W-:Y:S02]  /*13820*/  UMOV UR5, 0x400 ;  /* 0x0000040000057882 */ /* 0x000fe40000000000 */
[----:B-1----:R-:W-:Y:S01]  /*13830*/  ULEA UR5, UR6, UR5, 0x18 ;  /* 0x0000000506057291 */ /* 0x002fe2000f8ec03f */
[----:B---3--:R-:W-:-:S05]  /*13840*/  IMAD.X R15, R15, 0x1, R0, P1 ;  /* 0x000000010f0f7824 */ /* 0x008fca00008e0600 */
[----:B------:R0:W3:Y:S02]  /*13850*/  @!P0 LDG.E.U16 R20, desc[UR8][R14.64] ;  /* 0x000000080e148981 */ /* 0x0000e4000c1e1500 */
[----:B0-----:R-:W-:-:S05]  /*13860*/  IADD3 R14, P1, R28, R2, RZ ;  /* 0x000000021c0e7210 */ /* 0x001fca0007f3e0ff */
[--C-:B------:R-:W-:Y:S02]  /*13870*/  IMAD.X R15, R27, 0x1, R0.reuse, P1 ;  /* 0x000000011b0f7824 */ /* 0x100fe400008e0600 */
[----:B------:R-:W0:Y:S03]  /*13880*/  S2R R27, SR_TID.X ;  /* 0x00000000001b7919 */ /* 0x000e260000002100 */
[----:B------:R1:W3:Y:S02]  /*13890*/  @!P0 LDG.E.U16 R23, desc[UR8][R14.64] ;  /* 0x000000080e178981 */ /* 0x0002e4000c1e1500 */
[----:B-1----:R-:W-:Y:S02]  /*138a0*/  IADD3 R14, P1, R26, R2, RZ ;  /* 0x000000021a0e7210 */ /* 0x002fe40007f3e0ff */
[----:B------:R1:W-:Y:S03]  /*138b0*/  STS.U16 [R4+UR4+0x2f00], R22 ;  /* 0x002f001604007988 */ /* 0x0003e60008000404 */
[----:B----4-:R-:W-:Y:S01]  /*138c0*/  IMAD.X R15, R25, 0x1, R0, P1 ;  /* 0x00000001190f7824 */ /* 0x010fe200008e0600 */
[----:B------:R4:W-:Y:S04]  /*138d0*/  STS.U16 [R4+UR4+0x3100], R21 ;  /* 0x0031001504007988 */ /* 0x0009e80008000404 */
[----:B------:R2:W3:Y:S04]  /*138e0*/  @!P0 LDG.E.U16 R24, desc[UR8][R14.64] ;  /* 0x000000080e188981 */ /* 0x0004e8000c1e1500 */
[----:B------:R-:W3:Y:S01]  /*138f0*/  LDL R26, [R1+0x3f4] ;  /* 0x0003f400011a7983 */ /* 0x000ee20000100800 */
[----:B0-----:R-:W-:-:S02]  /*13900*/  IMAD.SHL.U32 R28, R27, 0x40, RZ ;  /* 0x000000401b1c7824 */ /* 0x001fc400078e00ff */
[----:B--2---:R-:W-:-:S03]  /*13910*/  IMAD.SHL.U32 R14, R27, 0x8, RZ ;  /* 0x000000081b0e7824 */ /* 0x004fc600078e00ff */
[----:B------:R-:W-:Y:S01]  /*13920*/  LOP3.LUT R28, R28, 0x1c0, RZ, 0xc0, !PT ;  /* 0x000001c01c1c7812 */ /* 0x000fe200078ec0ff */
[----:B------:R-:W-:-:S03]  /*13930*/  IMAD.SHL.U32 R25, R27, 0x2, RZ ;  /* 0x000000021b197824 */ /* 0x000fc600078e00ff */
[----:B------:R-:W-:Y:S02]  /*13940*/  LOP3.LUT R15, R28, 0x30, R14, 0xf8, !PT ;  /* 0x000000301c0f7812 */ /* 0x000fe400078ef80e */
[--C-:B------:R-:W-:Y:S02]  /*13950*/  LOP3.LUT R14, R14, 0x30, R25.reuse, 0x48, !PT ;  /* 0x000000300e0e7812 */ /* 0x100fe400078e4819 */
[----:B------:R-:W-:Y:S02]  /*13960*/  LOP3.LUT R25, R15, 0x10, R25, 0x78, !PT ;  /* 0x000000100f197812 */ /* 0x000fe400078e7819 */
[----:B------:R-:W-:-:S04]  /*13970*/  LOP3.LUT R15, R27, 0x60, RZ, 0xc0, !PT ;  /* 0x000000601b0f7812 */ /* 0x000fc800078ec0ff */
[----:B------:R-:W-:-:S04]  /*13980*/  LEA R15, R15, UR5, 0x4 ;  /* 0x000000050f0f7c11 */ /* 0x000fc8000f8e20ff */
[----:B------:R-:W-:Y:S02]  /*13990*/  IADD3 R28, R28, R15, R14 ;  /* 0x0000000f1c1c7210 */ /* 0x000fe40007ffe00e */
[----:B------:R-:W2:Y:S04]  /*139a0*/  LDL R14, [R1+0x404] ;  /* 0x00040400010e7983 */ /* 0x000ea80000100800 */
[----:B------:R-:W4:Y:S01]  /*139b0*/  LDL R15, [R1+0x240] ;  /* 0x00024000010f7983 */ /* 0x000f220000100800 */
[----:B-1----:R-:W-:Y:S02]  /*139c0*/  PRMT R22, RZ, 0x7610, R22 ;  /* 0x00007610ff167816 */ /* 0x002fe40000000016 */
[----:B--2---:R-:W-:-:S05]  /*139d0*/  IADD3 R14, P1, R14, R2, RZ ;  /* 0x000000020e0e7210 */ /* 0x004fca0007f3e0ff */
[----:B----4-:R-:W-:-:S05]  /*139e0*/  IMAD.X R15, R15, 0x1, R0, P1 ;  /* 0x000000010f0f7824 */ /* 0x010fca00008e0600 */
[----:B------:R0:W2:Y:S04]  /*139f0*/  @!P0 LDG.E.U16 R22, desc[UR8][R14.64] ;  /* 0x000000080e168981 */ /* 0x0000a8000c1e1500 */
[----:B------:R-:W0:Y:S02]  /*13a00*/  LDL R15, [R1+0x3fc] ;  /* 0x0003fc00010f7983 */ /* 0x000e240000100800 */
[----:B0-----:R-:W-:Y:S02]  /*13a10*/  IADD3 R14, P1, R15, R2, RZ ;  /* 0x000000020f0e7210 */ /* 0x001fe40007f3e0ff */
[----:B------:R-:W4:Y:S01]  /*13a20*/  LDL R15, [R1+0x250] ;  /* 0x00025000010f7983 */ /* 0x000f220000100800 */
[----:B------:R-:W-:-:S03]  /*13a30*/  PRMT R21, RZ, 0x7610, R21 ;  /* 0x00007610ff157816 */ /* 0x000fc60000000015 */
[----:B------:R0:W-:Y:S04]  /*13a40*/  STS.U16 [R4+UR4+0x3900], R6 ;  /* 0x0039000604007988 */ /* 0x0001e80008000404 */
[----:B------:R1:W-:Y:S04]  /*13a50*/  STS.U16 [R4+UR4+0x3b00], R7 ;  /* 0x003b000704007988 */ /* 0x0003e80008000404 */
[----:B0-----:R-:W2:Y:S04]  /*13a60*/  LDL R6, [R1+0x3ec] ;  /* 0x0003ec0001067983 */ /* 0x001ea80000100800 */
[----:B-1----:R-:W2:Y:S01]  /*13a70*/  LDL R7, [R1+0x270] ;  /* 0x0002700001077983 */ /* 0x002ea20000100800 */
[----:B----4-:R-:W-:-:S05]  /*13a80*/  IMAD.X R15, R15, 0x1, R0, P1 ;  /* 0x000000010f0f7824 */ /* 0x010fca00008e0600 */
[----:B------:R3:W4:Y:S04]  /*13a90*/  @!P0 LDG.E.U16 R21, desc[UR8][R14.64] ;  /* 0x000000080e158981 */ /* 0x000728000c1e1500 */
[----:B------:R-:W2:Y:S01]  /*13aa0*/  LDL R15, [R1+0x260] ;  /* 0x00026000010f7983 */ /* 0x000ea20000100800 */
[----:B---3--:R-:W-:-:S03]  /*13ab0*/  IADD3 R14, P1, R26, R2, RZ ;  /* 0x000000021a0e7210 */ /* 0x008fc60007f3e0ff */
[----:B------:R0:W-:Y:S04]  /*13ac0*/  STS.U16 [R4+UR4+0x3500], R3 ;  /* 0x0035000304007988 */ /* 0x0001e80008000404 */
[----:B------:R1:W-:Y:S04]  /*13ad0*/  STS.U16 [R4+UR4+0x3300], R19 ;  /* 0x0033001304007988 */ /* 0x0003e80008000404 */
[----:B------:R3:W-:Y:S01]  /*13ae0*/  STS.U16 [R4+UR4+0x3d00], R8 ;  /* 0x003d000804007988 */ /* 0x0007e20008000404 */
[----:B0-----:R-:W-:-:S03]  /*13af0*/  PRMT R3, RZ, 0x7610, R3 ;  /* 0x00007610ff037816 */ /* 0x001fc60000000003 */
[----:B------:R-:W4:Y:S01]  /*13b00*/  LDL R26, [R1+0x290] ;  /* 0x00029000011a7983 */ /* 0x000f220000100800 */
[----:B-1----:R-:W-:-:S03]  /*13b10*/  PRMT R19, RZ, 0x7610, R19 ;  /* 0x00007610ff137816 */ /* 0x002fc60000000013 */
[----:B---3--:R-:W3:Y:S01]  /*13b20*/  LDL R8, [R1+0x280] ;  /* 0x0002800001087983 */ /* 0x008ee20000100800 */
[----:B--2---:R-:W-:Y:S01]  /*13b30*/  IMAD.X R15, R15, 0x1, R0, P1 ;  /* 0x000000010f0f7824 */ /* 0x004fe200008e0600 */
[----:B------:R-:W-:-:S04]  /*13b40*/  IADD3 R6, P1, R6, R2, RZ ;  /* 0x0000000206067210 */ /* 0x000fc80007f3e0ff */
[----:B------:R-:W2:Y:S01]  /*13b50*/  @!P0 LDG.E.U16 R19, desc[UR8][R14.64] ;  /* 0x000000080e138981 */ /* 0x000ea2000c1e1500 */
[----:B------:R-:W-:-:S05]  /*13b60*/  IMAD.X R7, R7, 0x1, R0, P1 ;  /* 0x0000000107077824 */ /* 0x000fca00008e0600 */
[----:B------:R0:W2:Y:S04]  /*13b70*/  @!P0 LDG.E.U16 R3, desc[UR8][R6.64] ;  /* 0x0000000806038981 */ /* 0x0000a8000c1e1500 */
[----:B------:R-:W4:Y:S04]  /*13b80*/  LDL R15, [R1+0x3dc] ;  /* 0x0003dc00010f7983 */ /* 0x000f280000100800 */
[----:B------:R1:W-:Y:S04]  /*13b90*/  STS.U16 [R4+UR4+0x3700], R5 ;  /* 0x0037000504007988 */ /* 0x0003e80008000404 */
[----:B------:R-:W0:Y:S04]  /*13ba0*/  LDL R7, [R1+0x3e4] ;  /* 0x0003e40001077983 */ /* 0x000e280000100800 */
[----:B------:R-:W-:Y:S01]  /*13bb0*/  STS.U16 [R4+UR4+0x3f00], R9 ;  /* 0x003f000904007988 */ /* 0x000fe20008000404 */
[----:B-1----:R-:W-:-:S03]  /*13bc0*/  PRMT R5, RZ, 0x7610, R5 ;  /* 0x00007610ff057816 */ /* 0x002fc60000000005 */
[----:B------:R-:W2:Y:S04]  /*13bd0*/  LDL R14, [R1+0x3d4] ;  /* 0x0003d400010e7983 */ /* 0x000ea80000100800 */
[----:B------:R1:W-:Y:S04]  /*13be0*/  STS.U16 [R4+UR4+0x4100], R10 ;  /* 0x0041000a04007988 */ /* 0x0003e80008000404 */
[----:B------:R3:W-:Y:S04]  /*13bf0*/  STS.U16 [R4+UR4+0x4300], R11 ;  /* 0x0043000b04007988 */ /* 0x0007e80008000404 */
[----:B-1----:R-:W2:Y:S04]  /*13c00*/  LDL R10, [R1+0x3cc] ;  /* 0x0003cc00010a7983 */ /* 0x002ea80000100800 */
[----:B---3--:R-:W3:Y:S01]  /*13c10*/  LDL R11, [R1+0x2b0] ;  /* 0x0002b000010b7983 */ /* 0x008ee20000100800 */
[----:B0-----:R-:W-:-:S05]  /*13c20*/  IADD3 R6, P1, R7, R2, RZ ;  /* 0x0000000207067210 */ /* 0x001fca0007f3e0ff */
[--C-:B------:R-:W-:Y:S01]  /*13c30*/  IMAD.X R7, R8, 0x1, R0.reuse, P1 ;  /* 0x0000000108077824 */ /* 0x100fe200008e0600 */
[----:B----4-:R-:W-:Y:S02]  /*13c40*/  IADD3 R8, P1, R15, R2, RZ ;  /* 0x000000020f087210 */ /* 0x010fe40007f3e0ff */
[----:B------:R-:W4:Y:S04]  /*13c50*/  LDL R15, [R1+0x2c0] ;  /* 0x0002c000010f7983 */ /* 0x000f280000100800 */
[----:B------:R0:W4:Y:S01]  /*13c60*/  @!P0 LDG.E.U16 R5, desc[UR8][R6.64] ;  /* 0x0000000806058981 */ /* 0x000122000c1e1500 */
[----:B------:R-:W-:-:S03]  /*13c70*/  IMAD.X R9, R26, 0x1, R0, P1 ;  /* 0x000000011a097824 */ /* 0x000fc600008e0600 */
[----:B------:R-:W4:Y:S01]  /*13c80*/  LDL R26, [R1+0x2d0] ;  /* 0x0002d000011a7983 */ /* 0x000f220000100800 */
[----:B0-----:R-:W-:-:S06]  /*13c90*/  PRMT R6, RZ, 0x7610, R6 ;  /* 0x00007610ff067816 */ /* 0x001fcc0000000006 */
[----:B------:R2:W4:Y:S04]  /*13ca0*/  @!P0 LDG.E.U16 R6, desc[UR8][R8.64] ;  /* 0x0000000808068981 */ /* 0x000528000c1e1500 */
[----:B------:R-:W3:Y:S01]  /*13cb0*/  LDL R9, [R1+0x2a0] ;  /* 0x0002a00001097983 */ /* 0x000ee20000100800 */
[-C--:B--2---:R-:W-:Y:S02]  /*13cc0*/  IADD3 R8, P1, R14, R2.reuse, RZ ;  /* 0x000000020e087210 */ /* 0x084fe40007f3e0ff */
[----:B------:R-:W-:Y:S01]  /*13cd0*/  PRMT R7, RZ, 0x7610, R7 ;  /* 0x00007610ff077816 */ /* 0x000fe20000000007 */
[----:B------:R-:W2:Y:S02]  /*13ce0*/  LDL R14, [R1+0x3bc] ;  /* 0x0003bc00010e7983 */ /* 0x000ea40000100800 */
[----:B---3--:R-:W-:Y:S01]  /*13cf0*/  IMAD.X R9, R9, 0x1, R0, P1 ;  /* 0x0000000109097824 */ /* 0x008fe200008e0600 */
[----:B------:R-:W-:-:S04]  /*13d00*/  IADD3 R10, P1, R10, R2, RZ ;  /* 0x000000020a0a7210 */ /* 0x000fc80007f3e0ff */
[----:B------:R0:W3:Y:S01]  /*13d10*/  @!P0 LDG.E.U16 R7, desc[UR8][R8.64] ;  /* 0x0000000808078981 */ /* 0x0000e2000c1e1500 */
[----:B------:R-:W-:Y:S01]  /*13d20*/  IMAD.X R11, R11, 0x1, R0, P1 ;  /* 0x000000010b0b7824 */ /* 0x000fe200008e0600 */
[----:B0-----:R-:W-:-:S06]  /*13d30*/  PRMT R8, RZ, 0x7610, R8 ;  /* 0x00007610ff087816 */ /* 0x001fcc0000000008 */
[----:B------:R0:W3:Y:S04]  /*13d40*/  @!P0 LDG.E.U16 R8, desc[UR8][R10.64] ;  /* 0x000000080a088981 */ /* 0x0000e8000c1e1500 */
[----:B------:R-:W0:Y:S01]  /*13d50*/  LDL R11, [R1+0x3c4] ;  /* 0x0003c400010b7983 */ /* 0x000e220000100800 */
[----:B------:R-:W-:-:S03]  /*13d60*/  PRMT R9, RZ, 0x7610, R9 ;  /* 0x00007610ff097816 */ /* 0x000fc60000000009 */
[----:B------:R1:W-:Y:S04]  /*13d70*/  STS.U16 [R4+UR4+0x4500], R12 ;  /* 0x0045000c04007988 */ /* 0x0003e80008000404 */
[----:B-1----:R-:W3:Y:S01]  /*13d80*/  LDL R12, [R1+0x3b4] ;  /* 0x0003b400010c7983 */ /* 0x002ee20000100800 */
[----:B0-----:R-:W-:-:S05]  /*13d90*/  IADD3 R10, P1, R11, R2, RZ ;  /* 0x000000020b0a7210 */ /* 0x001fca0007f3e0ff */
[----:B----4-:R-:W-:Y:S01]  /*13da0*/  IMAD.X R11, R15, 0x1, R0, P1 ;  /* 0x000000010f0b7824 */ /* 0x010fe200008e0600 */
[----:B--2---:R-:W-:-:S04]  /*13db0*/  IADD3 R14, P1, R14, R2, RZ ;  /* 0x000000020e0e7210 */ /* 0x004fc80007f3e0ff */
[----:B------:R0:W2:Y:S01]  /*13dc0*/  @!P0 LDG.E.U16 R9, desc[UR8][R10.64] ;  /* 0x000000080a098981 */ /* 0x0000a2000c1e1500 */
[----:B------:R-:W-:Y:S01]  /*13dd0*/  IMAD.X R15, R26, 0x1, R0, P1 ;  /* 0x000000011a0f7824 */ /* 0x000fe200008e0600 */
[----:B0-----:R-:W-:Y:S02]  /*13de0*/  PRMT R10, RZ, 0x7610, R10 ;  /* 0x00007610ff0a7816 */ /* 0x001fe4000000000a */
[----:B------:R0:W-:Y:S01]  /*13df0*/  STS.U16 [R4+UR4+0x4900], R13 ;  /* 0x0049000d04007988 */ /* 0x0001e20008000404 */
[----:B------:R-:W-:-:S03]  /*13e00*/  PRMT R11, RZ, 0x7610, R11 ;  /* 0x00007610ff0b7816 */ /* 0x000fc6000000000b */
[----:B------:R-:W4:Y:S04]  /*13e10*/  LDL R26, [R1+0x39c] ;  /* 0x00039c00011a7983 */ /* 0x000f280000100800 */
[----:B------:R1:W2:Y:S04]  /*13e20*/  @!P0 LDG.E.U16 R10, desc[UR8][R14.64] ;  /* 0x000000080e0a8981 */ /* 0x0002a8000c1e1500 */
[----:B------:R-:W0:Y:S04]  /*13e30*/  LDL R14, [R1+0x2e0] ;  /* 0x0002e000010e7983 */ /* 0x000e280000100800 */
[----:B------:R-:W1:Y:S01]  /*13e40*/  LDL R15, [R1+0x3ac] ;  /* 0x0003ac00010f7983 */ /* 0x000e620000100800 */
[----:B---3--:R-:W-:-:S05]  /*13e50*/  IADD3 R12, P1, R12, R2, RZ ;  /* 0x000000020c0c7210 */ /* 0x008fca0007f3e0ff */
[----:B0-----:R-:W-:Y:S01]  /*13e60*/  IMAD.X R13, R14, 0x1, R0, P1 ;  /* 0x000000010e0d7824 */ /* 0x001fe200008e0600 */
[----:B-1----:R-:W-:-:S04]  /*13e70*/  IADD3 R14, P1, R15, R2, RZ ;  /* 0x000000020f0e7210 */ /* 0x002fc80007f3e0ff */
[----:B------:R0:W3:Y:S04]  /*13e80*/  @!P0 LDG.E.U16 R11, desc[UR8][R12.64] ;  /* 0x000000080c0b8981 */ /* 0x0000e8000c1e1500 */
        /* <DEDUP_REMOVED lines=10> */
[----:B------:R-:W3:Y:S01]  /*13f30*/  LDL R15, [R1+0x310] ;  /* 0x00031000010f7983 */ /* 0x000ee20000100800 */
[----:B0-----:R-:W-:-:S03]  /*13f40*/  IADD3 R14, P1, R26, R2, RZ ;  /* 0x000000021a0e7210 */ /* 0x001fc60007f3e0ff */
[----:B------:R0:W-:Y:S04]  /*13f50*/  STS.U16 [R4+UR4+0x4700], R16 ;  /* 0x0047001004007988 */ /* 0x0001e80008000404 */
[----:B------:R1:W-:Y:S04]  /*13f60*/  STS.U16 [R4+UR4+0x4b00], R17 ;  /* 0x004b001104007988 */ /* 0x0003e80008000404 */
[----:B------:R4:W-:Y:S01]  /*13f70*/  STS.U16 [R4+UR4+0x5300], R24 ;  /* 0x0053001804007988 */ /* 0x0009e20008000404 */
[----:B0-----:R-:W-:-:S03]  /*13f80*/  PRMT R16, RZ, 0x7610, R16 ;  /* 0x00007610ff107816 */ /* 0x001fc60000000010 */
[----:B------:R-:W2:Y:S01]  /*13f90*/  LDL R26, [R1+0x348] ;  /* 0x00034800011a7983 */ /* 0x000ea20000100800 */
[----:B---3--:R-:W-:Y:S01]  /*13fa0*/  IMAD.X R15, R15, 0x1, R0, P1 ;  /* 0x000000010f0f7824 */ /* 0x008fe200008e0600 */
[----:B-1----:R-:W-:Y:S02]  /*13fb0*/  PRMT R17, RZ, 0x7610, R17 ;  /* 0x00007610ff117816 */ /* 0x002fe40000000011 */
[----:B----4-:R-:W3:Y:S04]  /*13fc0*/  LDL R24, [R1+0x544] ;  /* 0x0005440001187983 */ /* 0x010ee80000100800 */
[----:B------:R0:W4:Y:S04]  /*13fd0*/  @!P0 LDG.E.U16 R16, desc[UR8][R14.64] ;  /* 0x000000080e108981 */ /* 0x000128000c1e1500 */
[----:B------:R-:W0:Y:S02]  /*13fe0*/  LDL R15, [R1+0x394] ;  /* 0x00039400010f7983 */ /* 0x000e240000100800 */
[----:B0-----:R-:W-:-:S02]  /*13ff0*/  IADD3 R14, P1, R15, R2, RZ ;  /* 0x000000020f0e7210 */ /* 0x001fc40007f3e0ff */
[----:B------:R-:W2:Y:S03]  /*14000*/  LDL R15, [R1+0x320] ;  /* 0x00032000010f7983 */ /* 0x000ea60000100800 */
[----:B--2---:R-:W-:-:S05]  /*14010*/  IMAD.X R15, R15, 0x1, R0, P1 ;  /* 0x000000010f0f7824 */ /* 0x004fca00008e0600 */
[----:B------:R0:W2:Y:S04]  /*14020*/  @!P0 LDG.E.U16 R17, desc[UR8][R14.64] ;  /* 0x000000080e118981 */ /* 0x0000a8000c1e1500 */
[----:B------:R-:W0:Y:S02]  /*14030*/  LDL R15, [R1+0x524] ;  /* 0x00052400010f7983 */ /* 0x000e240000100800 */
[----:B0-----:R-:W-:Y:S02]  /*14040*/  IADD3 R14, P1, R15, R2, RZ ;  /* 0x000000020f0e7210 */ /* 0x001fe40007f3e0ff */
[----:B------:R-:W3:Y:S04]  /*14050*/  LDL R15, [R1+0x338] ;  /* 0x00033800010f7983 */ /* 0x000ee80000100800 */
[----:B------:R0:W-:Y:S02]  /*14060*/  STS.U16 [R4+UR4+0x4d00], R18 ;  /* 0x004d001204007988 */ /* 0x0001e40008000404 */
[----:B0-----:R-:W-:-:S02]  /*14070*/  PRMT R18, RZ, 0x7610, R18 ;  /* 0x00007610ff127816 */ /* 0x001fc40000000012 */
[----:B------:R0:W-:Y:S04]  /*14080*/  STS.U16 [R4+UR4+0x4f00], R20 ;  /* 0x004f001404007988 */ /* 0x0001e80008000404 */
[----:B------:R1:W-:Y:S01]  /*14090*/  STS.U16 [R4+UR4+0x5100], R23 ;  /* 0x0051001704007988 */ /* 0x0003e20008000404 */
[----:B0-----:R-:W-:-:S03]  /*140a0*/  PRMT R20, RZ, 0x7610, R20 ;  /* 0x00007610ff147816 */ /* 0x001fc60000000014 */
[----:B-1----:R-:W4:Y:S01]  /*140b0*/  LDL R23, [R1+0x75c] ;  /* 0x00075c0001177983 */ /* 0x002f220000100800 */
[----:B---3--:R-:W-:-:S05]  /*140c0*/  IMAD.X R15, R15, 0x1, R0, P1 ;  /* 0x000000010f0f7824 */ /* 0x008fca00008e0600 */
[----:B------:R0:W3:Y:S02]  /*140d0*/  @!P0 LDG.E.U16 R18, desc[UR8][R14.64] ;  /* 0x000000080e128981 */ /* 0x0000e4000c1e1500 */
[----:B0-----:R-:W-:Y:S02]  /*140e0*/  IADD3 R14, P1, R24, R2, RZ ;  /* 0x00000002180e7210 */ /* 0x001fe40007f3e0ff */
[----:B------:R0:W-:Y:S03]  /*140f0*/  STS.U16 [R4+UR4+0x5700], R21 ;  /* 0x0057001504007988 */ /* 0x0001e60008000404 */
[----:B------:R-:W-:Y:S01]  /*14100*/  IMAD.X R15, R26, 0x1, R0, P1 ;  /* 0x000000011a0f7824 */ /* 0x000fe200008e0600 */
[----:B------:R1:W-:Y:S04]  /*14110*/  STS.U16 [R4+UR4+0x5900], R19 ;  /* 0x0059001304007988 */ /* 0x0003e80008000404 */
[----:B------:R4:W3:Y:S01]  /*14120*/  @!P0 LDG.E.U16 R20, desc[UR8][R14.64] ;  /* 0x000000080e148981 */ /* 0x0008e2000c1e1500 */
[----:B0-----:R-:W-:-:S03]  /*14130*/  PRMT R21, RZ, 0x7610, R21 ;  /* 0x00007610ff157816 */ /* 0x001fc60000000015 */
[----:B------:R-:W2:Y:S04]  /*14140*/  LDL R26, [R1+0x378] ;  /* 0x00037800011a7983 */ /* 0x000ea80000100800 */
[----:B------:R-:W3:Y:S04]  /*14150*/  LDL R24, [R1+0x77c] ;  /* 0x00077c0001187983 */ /* 0x000ee80000100800 */
[----:B------:R-:W2:Y:S01]  /*14160*/  LDL R15, [R1+0x358] ;  /* 0x00035800010f7983 */ /* 0x000ea20000100800 */
[----:B----4-:R-:W-:Y:S02]  /*14170*/  IADD3 R14, P1, R23, R2, RZ ;  /* 0x00000002170e7210 */ /* 0x010fe40007f3e0ff */
[----:B-1----:R-:W-:Y:S01]  /*14180*/  PRMT R19, RZ, 0x7610, R19 ;  /* 0x00007610ff137816 */ /* 0x002fe20000000013 */
[----:B------:R-:W4:Y:S02]  /*14190*/  LDL R23, [R1+0x52c] ;  /* 0x00052c0001177983 */ /* 0x000f240000100800 */
[----:B--2---:R-:W-:-:S05]  /*141a0*/  IMAD.X R15, R15, 0x1, R0, P1 ;  /* 0x000000010f0f7824 */ /* 0x004fca00008e0600 */
[----:B------:R0:W2:Y:S04]  /*141b0*/  @!P0 LDG.E.U16 R21, desc[UR8][R14.64] ;  /* 0x000000080e158981 */ /* 0x0000a8000c1e1500 */
[----:B------:R-:W0:Y:S02]  /*141c0*/  LDL R15, [R1+0x79c] ;  /* 0x00079c00010f7983 */ /* 0x000e240000100800 */
[----:B0-----:R-:W-:Y:S02]  /*141d0*/  IADD3 R14, P1, R15, R2, RZ ;  /* 0x000000020f0e7210 */ /* 0x001fe40007f3e0ff */
[----:B------:R-:W3:Y:S03]  /*141e0*/  LDL R15, [R1+0x368] ;  /* 0x00036800010f7983 */ /* 0x000ee60000100800 */
[----:B---3--:R-:W-:-:S05]  /*141f0*/  IMAD.X R15, R15, 0x1, R0, P1 ;  /* 0x000000010f0f7824 */ /* 0x008fca00008e0600 */
[----:B------:R0:W3:Y:S04]  /*14200*/  @!P0 LDG.E.U16 R19, desc[UR8][R14.64] ;  /* 0x000000080e138981 */ /* 0x0000e8000c1e1500 */
[----:B------:R-:W0:Y:S04]  /*14210*/  LDL R15, [R1+0x78c] ;  /* 0x00078c00010f7983 */ /* 0x000e280000100800 */
[----:B------:R1:W-:Y:S02]  /*14220*/  STS.U16 [R4+UR4+0x5500], R22 ;  /* 0x0055001604007988 */ /* 0x0003e40008000404 */
[----:B-1----:R-:W-:-:S02]  /*14230*/  PRMT R22, RZ, 0x7610, R22 ;  /* 0x00007610ff167816 */ /* 0x002fc40000000016 */
[----:B------:R1:W-:Y:S02]  /*14240*/  STS.U16 [R4+UR4+0x5d00], R5 ;  /* 0x005d000504007988 */ /* 0x0003e40008000404 */
[----:B-1----:R-:W-:Y:S02]  /*14250*/  PRMT R5, RZ, 0x7610, R5 ;  /* 0x00007610ff057816 */ /* 0x002fe40000000005 */
[----:B0-----:R-:W-:-:S05]  /*14260*/  IADD3 R14, P1, R15, R2, RZ ;  /* 0x000000020f0e7210 */ /* 0x001fca0007f3e0ff */
[----:B------:R-:W-:-:S05]  /*14270*/  IMAD.X R15, R26, 0x1, R0, P1 ;  /* 0x000000011a0f7824 */ /* 0x000fca00008e0600 */
[----:B------:R0:W3:Y:S02]  /*14280*/  @!P0 LDG.E.U16 R22, desc[UR8][R14.64] ;  /* 0x000000080e168981 */ /* 0x0000e4000c1e1500 */
[----:B0-----:R-:W-:-:S05]  /*14290*/  IADD3 R14, P1, R24, R2, RZ ;  /* 0x00000002180e7210 */ /* 0x001fca0007f3e0ff */
[----:B----4-:R-:W-:-:S05]  /*142a0*/  IMAD.X R15, R23, 0x1, R0, P1 ;  /* 0x00000001170f7824 */ /* 0x010fca00008e0600 */
[----:B------:R-:W4:Y:S04]  /*142b0*/  @!P0 LDG.E.U16 R5, desc[UR8][R14.64] ;  /* 0x000000080e058981 */ /* 0x000f28000c1e1500 */
[----:B------:R-:W-:Y:S04]  /*142c0*/  STL [R1+0xe28], R2 ;  /* 0x000e280201007387 */ /* 0x000fe80000100800 */
[----:B------:R-:W-:Y:S04]  /*142d0*/  STL [R1+0xa1c], R0 ;  /* 0x000a1c0001007387 */ /* 0x000fe80000100800 */
[----:B------:R-:W-:Y:S04]  /*142e0*/  STS.U16 [R4+UR4+0x6300], R8 ;  /* 0x0063000804007988 */ /* 0x000fe80008000404 */
[----:B------:R0:W-:Y:S04]  /*142f0*/  STS.U16 [R4+UR4+0x6500], R9 ;  /* 0x0065000904007988 */ /* 0x0001e80008000404 */
[----:B------:R-:W-:Y:S04]  /*14300*/  STS.U16 [R4+UR4+0x6700], R10 ;  /* 0x0067000a04007988 */ /* 0x000fe80008000404 */
[----:B------:R1:W-:Y:S04]  /*14310*/  STS.U16 [R4+UR4+0x6900], R11 ;  /* 0x0069000b04007988 */ /* 0x0003e80008000404 */
[----:B0-----:R-:W4:Y:S04]  /*14320*/  LDL.LU.64 R8, [R1+0x740] ;  /* 0x0007400001087983 */ /* 0x001f280000300a00 */
[----:B-1----:R-:W4:Y:S04]  /*14330*/  LDL.LU.64 R10, [R1+0x748] ;  /* 0x00074800010a7983 */ /* 0x002f280000300a00 */
[----:B------:R-:W-:Y:S04]  /*14340*/  STS.U16 [R4+UR4+0x5b00], R3 ;  /* 0x005b000304007988 */ /* 0x000fe80008000404 */
        /* <DEDUP_REMOVED lines=9> */
[----:B--2---:R-:W-:Y:S04]  /*143e0*/  STS.U16 [R4+UR4+0x7700], R21 ;  /* 0x0077001504007988 */ /* 0x004fe80008000404 */
[----:B---3--:R-:W-:Y:S04]  /*143f0*/  STS.U16 [R4+UR4+0x7900], R19 ;  /* 0x0079001304007988 */ /* 0x008fe80008000404 */
[----:B------:R-:W-:Y:S04]  /*14400*/  STS.U16 [R4+UR4+0x7b00], R22 ;  /* 0x007b001604007988 */ /* 0x000fe80008000404 */
[----:B----4-:R0:W-:Y:S01]  /*14410*/  STS.U16 [R4+UR4+0x7d00], R5 ;  /* 0x007d000504007988 */ /* 0x0101e20008000404 */
[----:B------:R-:W-:Y:S06]  /*14420*/  BAR.SYNC.DEFER_BLOCKING 0x0 ;  /* 0x0000000000007b1d */ /* 0x000fec0000010000 */
[----:B0-----:R-:W2:Y:S04]  /*14430*/  LDL.LU.64 R4, [R1+0x6c0] ;  /* 0x0006c00001047983 */ /* 0x001ea80000300a00 */
[----:B------:R-:W2:Y:S01]  /*14440*/  LDL.LU.64 R6, [R1+0x6c8] ;  /* 0x0006c80001067983 */ /* 0x000ea20000300a00 */
[----:B------:R-:W-:-:S05]  /*14450*/  IMAD.SHL.U32 R3, R27, 0x20, RZ ;  /* 0x000000201b037824 */ /* 0x000fca00078e00ff */
[----:B------:R-:W-:Y:S01]  /*14460*/  LOP3.LUT R3, R25, 0x200, R3, 0xf8, !PT ;  /* 0x0000020019037812 */ /* 0x000fe200078ef803 */
[----:B------:R-:W0:Y:S04]  /*14470*/  LDSM.16.M88.4 R20, [R28+0x800] ;  /* 0x000800001c14783b */ /* 0x000e280000000200 */
[----:B------:R-:W-:Y:S04]  /*14480*/  LDSM.16.MT88.4 R16, [R3+UR5+0x8000] ;  /* 0x008000050310783b */ /* 0x000fe80008004200 */
[----:B------:R-:W1:Y:S01]  /*14490*/  LDSM.16.M88.4 R24, [R28] ;  /* 0x000000001c18783b */ /* 0x000e620000000200 */
[----:B------:R-:W-:-:S05]  /*144a0*/  LOP3.LUT R29, R3, 0x20, RZ, 0x3c, !PT ;  /* 0x00000020031d7812 */ /* 0x000fca00078e3cff */
[----:B------:R-:W2:Y:S04]  /*144b0*/  LDSM.16.MT88.4 R12, [R29+UR5+0x8000] ;  /* 0x008000051d0c783b */ /* 0x000ea80008004200 */
[----:B0-----:R-:W-:Y:S04]  /*144c0*/  STL.64 [R1+0xf38], R22 ;  /* 0x000f381601007387 */ /* 0x001fe80000100a00 */
[----:B------:R1:W-:Y:S02]  /*144d0*/  STL.64 [R1+0xf30], R20 ;  /* 0x000f301401007387 */ /* 0x0003e40000100a00 */
[----:B-1----:R-:W-:-:S15]  /*144e0*/  HMMA.16816.F32 R20, R16, R24, R8 ;  /* 0x000000181014723c */ /* 0x002fde0000001808 */
[----:B------:R-:W-:-:S08]  /*144f0*/  NOP ;  /* 0x0000000000007918 */ /* 0x000fd00000000000 */
[----:B------:R2:W-:Y:S01]  /*14500*/  STL.64 [R1+0x30], R20 ;  /* 0x0000301401007387 */ /* 0x0005e20000100a00 */
[----:B------:R-:W-:Y:S02]  /*14510*/  IMAD.MOV.U32 R11, RZ, RZ, R22 ;  /* 0x000000ffff0b7224 */ /* 0x000fe400078e0016 */
[----:B------:R-:W-:Y:S02]  /*14520*/  IMAD.MOV.U32 R10, RZ, RZ, R23 ;  /* 0x000000ffff0a7224 */ /* 0x000fe400078e0017 */
[----:B--2---:R-:W-:-:S15]  /*14530*/  HMMA.16816.F32 R20, R12, R24, R4 ;  /* 0x000000180c14723c */ /* 0x004fde0000001804 */
[----:B------:R-:W-:-:S09]  /*14540*/  NOP ;  /* 0x0000000000007918 */ /* 0x000fd20000000000 */
[----:B------:R-:W-:Y:S02]  /*14550*/  IMAD.MOV.U32 R7, RZ, RZ, R22 ;  /* 0x000000ffff077224 */ /* 0x000fe400078e0016 */
[----:B------:R-:W-:Y:S02]  /*14560*/  IMAD.MOV.U32 R6, RZ, RZ, R23 ;  /* 0x000000ffff067224 */ /* 0x000fe400078e0017 */
[----:B------:R-:W-:Y:S01]  /*14570*/  IMAD.MOV.U32 R9, RZ, RZ, R20 ;  /* 0x000000ffff097224 */ /* 0x000fe200078e0014 */
[----:B------:R-:W2:Y:S01]  /*14580*/  LDL.LU.64 R22, [R1+0xf38] ;  /* 0x000f380001167983 */ /* 0x000ea20000300a00 */
[----:B------:R-:W-:-:S03]  /*14590*/  IMAD.MOV.U32 R8, RZ, RZ, R21 ;  /* 0x000000ffff087224 */ /* 0x000fc600078e0015 */
[----:B------:R-:W3:Y:S04]  /*145a0*/  LDL.LU.64 R20, [R1+0xf30] ;  /* 0x000f300001147983 */ /* 0x000ee80000300a00 */
[----:B------:R0:W-:Y:S04]  /*145b0*/  STL.64 [R1+0xf28], R26 ;  /* 0x000f281a01007387 */ /* 0x0001e80000100a00 */
[----:B------:R-:W3:Y:S04]  /*145c0*/  LDL.LU.64 R24, [R1+0x730] ;  /* 0x0007300001187983 */ /* 0x000ee80000300a00 */
[----:B0-----:R-:W3:Y:S02]  /*145d0*/  LDL.LU.64 R26, [R1+0x738] ;  /* 0x00073800011a7983 */ /* 0x001ee40000300a00 */
[----:B---3--:R-:W-:-:S15]  /*145e0*/  HMMA.16816.F32 R24, R16, R20, R24 ;  /* 0x000000141018723c */ /* 0x008fde0000001818 */
[----:B------:R-:W-:-:S09]  /*145f0*/  NOP ;  /* 0x0000000000007918 */ /* 0x000fd20000000000 */
[----:B------:R-:W-:Y:S02]  /*14600*/  IMAD.MOV.U32 R2, RZ, RZ, R26 ;  /* 0x000000ffff027224 */ /* 0x000fe400078e001a */
[----:B------:R-:W-:Y:S02]  /*14610*/  IMAD.MOV.U32 R0, RZ, RZ, R27 ;  /* 0x000000ffff007224 */ /* 0x000fe400078e001b */
[----:B------:R-:W3:Y:S04]  /*14620*/  LDL.LU.64 R26, [R1+0xf28] ;  /* 0x000f2800011a7983 */ /* 0x000ee80000300a00 */
[----:B------:R-:W-:Y:S04]  /*14630*/  STL.64 [R1+0xef8], R18 ;  /* 0x000ef81201007387 */ /* 0x000fe80000100a00 */
[----:B------:R0:W-:Y:S04]  /*14640*/  STL.64 [R1+0xef0], R16 ;  /* 0x000ef01001007387 */ /* 0x0001e80000100a00 */
[----:B0-----:R-:W4:Y:S04]  /*14650*/  LDL.LU.64 R16, [R1+0x6b0] ;  /* 0x0006b00001107983 */ /* 0x001f280000300a00 */
[----:B------:R-:W4:Y:S02]  /*14660*/  LDL.LU.64 R18, [R1+0x6b8] ;  /* 0x0006b80001127983 */ /* 0x000f240000300a00 */
[----:B----4-:R-:W-:-:S15]  /*14670*/  HMMA.16816.F32 R16, R12, R20, R16 ;  /* 0x000000140c10723c */ /* 0x010fde0000001810 */
[----:B------:R-:W-:-:S08]  /*14680*/  NOP ;  /* 0x0000000000007918 */ /* 0x000fd00000000000 */
[----:B------:R-:W-:Y:S04]  /*14690*/  STL.64 [R1+0xf20], R18 ;  /* 0x000f201201007387 */ /* 0x000fe80000100a00 */
[----:B------:R0:W-:Y:S04]  /*146a0*/  STL.64 [R1+0xf18], R16 ;  /* 0x000f181001007387 */ /* 0x0001e80000100a00 */
[----:B0-----:R-:W3:Y:S04]  /*146b0*/  LDL.LU R16, [R1+0x30] ;  /* 0x0000300001107983 */ /* 0x001ee80000300800 */
[----:B------:R-:W3:Y:S01]  /*146c0*/  LDL.LU R17, [R1+0x34] ;  /* 0x0000340001117983 */ /* 0x000ee20000300800 */
[----:B------:R-:W-:-:S02]  /*146d0*/  IMAD.MOV.U32 R18, RZ, RZ, R11 ;  /* 0x000000ffff127224 */ /* 0x000fc400078e000b */
[----:B------:R-:W-:Y:S02]  /*146e0*/  IMAD.MOV.U32 R19, RZ, RZ, R10 ;  /* 0x000000ffff137224 */ /* 0x000fe400078e000a */
[----:B------:R-:W-:Y:S02]  /*146f0*/  IMAD.MOV.U32 R20, RZ, RZ, R9 ;  /* 0x000000ffff147224 */ /* 0x000fe400078e0009 */
[----:B------:R-:W-:Y:S02]  /*14700*/  IMAD.MOV.U32 R21, RZ, RZ, R8 ;  /* 0x000000ffff157224 */ /* 0x000fe400078e0008 */
[----:B------:R-:W3:Y:S01]  /*14710*/  LDSM.16.MT88.4 R8, [R3+UR5+0x8400] ;  /* 0x008400050308783b */ /* 0x000ee20008004200 */
[----:B------:R-:W-:Y:S02]  /*14720*/  IMAD.MOV.U32 R5, RZ, RZ, R24 ;  /* 0x000000ffff057224 */ /* 0x000fe400078e0018 */
[----:B------:R-:W-:Y:S01]  /*14730*/  IMAD.MOV.U32 R4, RZ, RZ, R25 ;  /* 0x000000ffff047224 */ /* 0x000fe200078e0019 */
[----:B--2---:R0:W-:Y:S04]  /*14740*/  STL.64 [R1+0xf10], R22 ;  /* 0x000f101601007387 */ /* 0x0041e80000100a00 */
[----:B------:R-:W-:Y:S04]  /*14750*/  STL.64 [R1+0xf08], R14 ;  /* 0x000f080e01007387 */ /* 0x000fe80000100a00 */
[----:B------:R1:W-:Y:S01]  /*14760*/  STL.64 [R1+0xf00], R12 ;  /* 0x000f000c01007387 */ /* 0x0003e20000100a00 */
[----:B0-----:R-:W-:-:S02]  /*14770*/  IMAD.MOV.U32 R22, RZ, RZ, R7 ;  /* 0x000000ffff167224 */ /* 0x001fc400078e0007 */
[----:B------:R-:W-:Y:S02]  /*14780*/  IMAD.MOV.U32 R23, RZ, RZ, R6 ;  /* 0x000000ffff177224 */ /* 0x000fe400078e0006 */
[----:B-1----:R-:W-:Y:S02]  /*14790*/  IMAD.MOV.U32 R12, RZ, RZ, R5 ;  /* 0x000000ffff0c7224 */ /* 0x002fe400078e0005 */
[----:B------:R-:W-:Y:S02]  /*147a0*/  IMAD.MOV.U32 R13, RZ, RZ, R4 ;  /* 0x000000ffff0d7224 */ /* 0x000fe400078e0004 */
[----:B------:R-:W0:Y:S01]  /*147b0*/  LDSM.16.MT88.4 R4, [R29+UR5+0x8400] ;  /* 0x008400051d04783b */ /* 0x000e220008004200 */
[-C--:B---3--:R-:W-:Y:S06]  /*147c0*/  HMMA.16816.F32 R16, R8, R26.reuse, R16 ;  /* 0x0000001a0810723c */ /* 0x088fec0000001810 */
[----:B0-----:R-:W-:-:S15]  /*147d0*/  HMMA.16816.F32 R24, R4, R26, R20 ;  /* 0x0000001a0418723c */ /* 0x001fde0000001814 */
[----:B------:R-:W-:-:S02]  /*147e0*/  NOP ;  /* 0x0000000000007918 */ /* 0x000fc40000000000 */
[----:B------:R-:W-:Y:S04]  /*147f0*/  STL.64 [R1+0x740], R16 ;  /* 0x0007401001007387 */ /* 0x000fe80000100a00 */
[----:B------:R0:W-:Y:S04]  /*14800*/  STL.64 [R1+0x748], R18 ;  /* 0x0007481201007387 */ /* 0x0001e80000100a00 */
[----:B0-----:R-:W2:Y:S04]  /*14810*/  LDL.LU.64 R18, [R1+0xf20] ;  /* 0x000f200001127983 */ /* 0x001ea80000300a00 */
[----:B------:R-:W2:Y:S04]  /*14820*/  LDL.LU.64 R16, [R1+0xf18] ;  /* 0x000f180001107983 */ /* 0x000ea80000300a00 */
[----:B------:R-:W3:Y:S01]  /*14830*/  LDL.LU.64 R22, [R1+0xf10] ;  /* 0x000f100001167983 */ /* 0x000ee20000300a00 */
[----:B------:R-:W-:-:S02]  /*14840*/  IMAD.MOV.U32 R14, RZ, RZ, R2 ;  /* 0x000000ffff0e7224 */ /* 0x000fc400078e0002 */
[----:B------:R-:W-:Y:S01]  /*14850*/  IMAD.MOV.U32 R15, RZ, RZ, R0 ;  /* 0x000000ffff0f7224 */ /* 0x000fe200078e0000 */
[----:B------:R0:W-:Y:S04]  /*14860*/  STL.64 [R1+0x6c0], R24 ;  /* 0x0006c01801007387 */ /* 0x0001e80000100a00 */
[----:B------:R1:W-:Y:S04]  /*14870*/  STL.64 [R1+0x6c8], R26 ;  /* 0x0006c81a01007387 */ /* 0x0003e80000100a00 */
[----:B0-----:R-:W4:Y:S04]  /*14880*/  LDL.LU.64 R24, [R1+0x6a0] ;  /* 0x0006a00001187983 */ /* 0x001f280000300a00 */
[----:B-1----:R-:W4:Y:S01]  /*14890*/  LDL.LU.64 R26, [R1+0x6a8] ;  /* 0x0006a800011a7983 */ /* 0x002f220000300a00 */
[-C--:B---3--:R-:W-:Y:S06]  /*148a0*/  HMMA.16816.F32 R12, R8, R22.reuse, R12 ;  /* 0x00000016080c723c */ /* 0x088fec000000180c */
[----:B--2---:R-:W-:-:S15]  /*148b0*/  HMMA.16816.F32 R20, R4, R22, R16 ;  /* 0x000000160414723c */ /* 0x004fde0000001810 */
[----:B------:R-:W-:-:S02]  /*148c0*/  NOP ;  /* 0x0000000000007918 */ /* 0x000fc40000000000 */
[----:B------:R-:W-:Y:S04]  /*148d0*/  STL.64 [R1+0x730], R12 ;  /* 0x0007300c01007387 */ /* 0x000fe80000100a00 */
[----:B------:R0:W-:Y:S04]  /*148e0*/  STL.64 [R1+0x738], R14 ;  /* 0x0007380e01007387 */ /* 0x0001e80000100a00 */
[----:B0-----:R-:W4:Y:S04]  /*148f0*/  LDL.LU.64 R14, [R1+0xf08] ;  /* 0x000f0800010e7983 */ /* 0x001f280000300a00 */
[----:B------:R-:W4:Y:S04]  /*14900*/  LDL.LU.64 R12, [R1+0xf00] ;  /* 0x000f0000010c7983 */ /* 0x000f280000300a00 */
[----:B------:R-:W2:Y:S04]  /*14910*/  LDL.LU.64 R18, [R1+0xef8] ;  /* 0x000ef80001127983 */ /* 0x000ea80000300a00 */
[----:B------:R-:W2:Y:S04]  /*14920*/  LDL.LU.64 R16, [R1+0xef0] ;  /* 0x000ef00001107983 */ /* 0x000ea80000300a00 */
[----:B------:R-:W-:Y:S04]  /*14930*/  STL.64 [R1+0xee8], R6 ;  /* 0x000ee80601007387 */ /* 0x000fe80000100a00 */
[----:B------:R0:W-:Y:S04]  /*14940*/  STL.64 [R1+0xee0], R4 ;  /* 0x000ee00401007387 */ /* 0x0001e80000100a00 */
[----:B------:R-:W-:Y:S04]  /*14950*/  STL.64 [R1+0x6b0], R20 ;  /* 0x0006b01401007387 */ /* 0x000fe80000100a00 */
[----:B------:R-:W-:Y:S04]  /*14960*/  STL.64 [R1+0x6b8], R22 ;  /* 0x0006b81601007387 */ /* 0x000fe80000100a00 */
[----:B0-----:R-:W2:Y:S04]  /*14970*/  LDL.LU.64 R4, [R1+0x720] ;  /* 0x0007200001047983 */ /* 0x001ea80000300a00 */
[----:B------:R-:W2:Y:S04]  /*14980*/  LDL.LU.64 R6, [R1+0x728] ;  /* 0x0007280001067983 */ /* 0x000ea80000300a00 */
[----:B------:R-:W2:Y:S02]  /*14990*/  LDSM.16.M88.4 R20, [R28+0x1000] ;  /* 0x001000001c14783b */ /* 0x000ea40000000200 */
[----:B--2---:R-:W-:-:S15]  /*149a0*/  HMMA.16816.F32 R4, R16, R20, R4 ;  /* 0x000000141004723c */ /* 0x004fde0000001804 */
[----:B------:R-:W-:-:S09]  /*149b0*/  NOP ;  /* 0x0000000000007918 */ /* 0x000fd20000000000 */
[----:B------:R-:W-:-:S15]  /*149c0*/  HMMA.16816.F32 R4, R8, R22, R4 ;  /* 0x000000160804723c */ /* 0x000fde0000001804 */
[----:B------:R-:W-:-:S08]  /*149d0*/  NOP ;  /* 0x0000000000007918 */ /* 0x000fd00000000000 */
[----:B------:R-:W-:Y:S04]  /*149e0*/  STL.64 [R1+0x720], R4 ;  /* 0x0007200401007387 */ /* 0x000fe80000100a00 */
[----:B------:R0:W-:Y:S04]  /*149f0*/  STL.64 [R1+0x728], R6 ;  /* 0x0007280601007387 */ /* 0x0001e80000100a00 */
[----:B0-----:R-:W2:Y:S04]  /*14a00*/  LDL.LU.64 R6, [R1+0xee8] ;  /* 0x000ee80001067983 */ /* 0x001ea80000300a00 */
[----:B------:R-:W2:Y:S01]  /*14a10*/  LDL.LU.64 R4, [R1+0xee0] ;  /* 0x000ee00001047983 */ /* 0x000ea20000300a00 */
[----:B----4-:R-:W-:-:S15]  /*14a20*/  HMMA.16816.F32 R24, R12, R20, R24 ;  /* 0x000000140c18723c */ /* 0x010fde0000001818 */
[----:B------:R-:W-:-:S09]  /*14a30*/  NOP ;  /* 0x0000000000007918 */ /* 0x000fd20000000000 */
[----:B--2---:R-:W-:Y:S01]  /*14a40*/  HMMA.16816.F32 R20, R4, R22, R24 ;  /* 0x000000160414723c */ /* 0x004fe20000001818 */
[----:B------:R-:W2:Y:S04]  /*14a50*/  LDL.LU.64 R24, [R1+0x690] ;  /* 0x0006900001187983 */ /* 0x000ea80000300a00 */
[----:B------:R-:W2:-:S15]  /*14a60*/  LDL.LU.64 R26, [R1+0x698] ;  /* 0x00069800011a7983 */ /* 0x000e9e0000300a00 */
[----:B------:R-:W-:-:S03]  /*14a70*/  NOP ;  /* 0x0000000000007918 */ /* 0x000fc60000000000 */
[----:B------:R-:W-:Y:S04]  /*14a80*/  STL.64 [R1+0x6a0], R20 ;  /* 0x0006a01401007387 */ /* 0x000fe80000100a00 */
[----:B------:R-:W-:Y:S04]  /*14a90*/  STL.64 [R1+0x6a8], R22 ;  /* 0x0006a81601007387 */ /* 0x000fe80000100a00 */
[----:B------:R-:W-:Y:S04]  /*14aa0*/  STL.64 [R1+0xed8], R6 ;  /* 0x000ed80601007387 */ /* 0x000fe80000100a00 */
[----:B------:R0:W-:Y:S04]  /*14ab0*/  STL.64 [R1+0xed0], R4 ;  /* 0x000ed00401007387 */ /* 0x0001e80000100a00 */
[----:B------:R-:W1:Y:S04]  /*14ac0*/  LDSM.16.M88.4 R20, [R28+0x1800] ;  /* 0x001800001c14783b */ /* 0x000e680000000200 */
[----:B0-----:R-:W1:Y:S04]  /*14ad0*/  LDL.LU.64 R4, [R1+0x710] ;  /* 0x0007100001047983 */ /* 0x001e680000300a00 */
[----:B------:R-:W1:Y:S02]  /*14ae0*/  LDL.LU.64 R6, [R1+0x718] ;  /* 0x0007180001067983 */ /* 0x000e640000300a00 */
[----:B-1----:R-:W-:-:S15]  /*14af0*/  HMMA.16816.F32 R4, R16, R20, R4 ;  /* 0x000000141004723c */ /* 0x002fde0000001804 */
[----:B------:R-:W-:-:S09]  /*14b00*/  NOP ;  /* 0x0000000000007918 */ /* 0x000fd20000000000 */
[----:B------:R-:W-:-:S15]  /*14b10*/  HMMA.16816.F32 R4, R8, R22, R4 ;  /* 0x000000160804723c */ /* 0x000fde0000001804 */
[----:B------:R-:W-:-:S08]  /*14b20*/  NOP ;  /* 0x0000000000007918 */ /* 0x000fd00000000000 */
[----:B------:R-:W-:Y:S04]  /*14b30*/  STL.64 [R1+0x710], R4 ;  /* 0x0007100401007387 */ /* 0x000fe80000100a00 */
[----:B------:R0:W-:Y:S04]  /*14b40*/  STL.64 [R1+0x718], R6 ;  /* 0x0007180601007387 */ /* 0x0001e80000100a00 */
[----:B0-----:R-:W3:Y:S04]  /*14b50*/  LDL.LU.64 R6, [R1+0xed8] ;  /* 0x000ed80001067983 */ /* 0x001ee80000300a00 */
[----:B------:R-:W3:Y:S01]  /*14b60*/  LDL.LU.64 R4, [R1+0xed0] ;  /* 0x000ed00001047983 */ /* 0x000ee20000300a00 */
[----:B--2---:R-:W-:-:S15]  /*14b70*/  HMMA.16816.F32 R24, R12, R20, R24 ;  /* 0x000000140c18723c */ /* 0x004fde0000001818 */
[----:B------:R-:W-:-:S09]  /*14b80*/  NOP ;  /* 0x0000000000007918 */ /* 0x000fd20000000000 */
[----:B---3--:R-:W-:Y:S01]  /*14b90*/  HMMA.16816.F32 R20, R4, R22, R24 ;  /* 0x000000160414723c */ /* 0x008fe20000001818 */
        /* <DEDUP_REMOVED lines=175> */
[----:B------:R-:W2:Y:S04]  /*15690*/  LDSM.16.M88.4 R20, [R28+0x6000] ;  /* 0x006000001c14783b */ /* 0x000ea80000000200 */
[----:B0-----:R-:W3:Y:S04]  /*156a0*/  LDL.LU.64 R4, [R1+0x600] ;  /* 0x0006000001047983 */ /* 0x001ee80000300a00 */
[----:B------:R-:W3:Y:S04]  /*156b0*/  LDL.LU.64 R6, [R1+0x608] ;  /* 0x0006080001067983 */ /* 0x000ee80000300a00 */
[----:B------:R-:W-:Y:S04]  /*156c0*/  STL.64 [R1+0xe38], R14 ;  /* 0x000e380e01007387 */ /* 0x000fe80000100a00 */
[----:B------:R0:W-:Y:S01]  /*156d0*/  STL.64 [R1+0xe30], R12 ;  /* 0x000e300c01007387 */ /* 0x0001e20000100a00 */
[-C--:B--2---:R-:W-:Y:S03]  /*156e0*/  HMMA.16816.F32 R24, R12, R20.reuse, R24 ;  /* 0x000000140c18723c */ /* 0x084fe60000001818 */
[----:B0-----:R-:W2:Y:S04]  /*156f0*/  LDL.LU.64 R12, [R1+0x5f0] ;  /* 0x0005f000010c7983 */ /* 0x001ea80000300a00 */
[----:B------:R-:W2:Y:S01]  /*15700*/  LDL.LU.64 R14, [R1+0x5f8] ;  /* 0x0005f800010e7983 */ /* 0x000ea20000300a00 */
[----:B---3--:R-:W-:-:S15]  /*15710*/  HMMA.16816.F32 R4, R16, R20, R4 ;  /* 0x000000141004723c */ /* 0x008fde0000001804 */
[----:B------:R-:W-:-:S09]  /*15720*/  NOP ;  /* 0x0000000000007918 */ /* 0x000fd20000000000 */
[----:B------:R-:W-:-:S15]  /*15730*/  HMMA.16816.F32 R4, R8, R22, R4 ;  /* 0x000000160804723c */ /* 0x000fde0000001804 */
[----:B------:R-:W-:-:S08]  /*15740*/  NOP ;  /* 0x0000000000007918 */ /* 0x000fd00000000000 */
[----:B------:R-:W-:Y:S04]  /*15750*/  STL.64 [R1+0x600], R4 ;  /* 0x0006000401007387 */ /* 0x000fe80000100a00 */
[----:B------:R0:W-:Y:S04]  /*15760*/  STL.64 [R1+0x608], R6 ;  /* 0x0006080601007387 */ /* 0x0001e80000100a00 */
[----:B0-----:R-:W3:Y:S04]  /*15770*/  LDL.LU.64 R6, [R1+0xe48] ;  /* 0x000e480001067983 */ /* 0x001ee80000300a00 */
[----:B------:R-:W3:Y:S02]  /*15780*/  LDL.LU.64 R4, [R1+0xe40] ;  /* 0x000e400001047983 */ /* 0x000ee40000300a00 */
[----:B---3--:R-:W-:Y:S02]  /*15790*/  HMMA.16816.F32 R20, R4, R22, R24 ;  /* 0x000000160414723c */ /* 0x008fe40000001818 */
[----:B------:R-:W3:Y:S04]  /*157a0*/  LDL.LU.64 R24, [R1+0x570] ;  /* 0x0005700001187983 */ /* 0x000ee80000300a00 */
[----:B------:R-:W3:-:S15]  /*157b0*/  LDL.LU.64 R26, [R1+0x578] ;  /* 0x00057800011a7983 */ /* 0x000ede0000300a00 */
[----:B------:R-:W-:-:S02]  /*157c0*/  NOP ;  /* 0x0000000000007918 */ /* 0x000fc40000000000 */
[----:B------:R-:W-:Y:S04]  /*157d0*/  STL.64 [R1+0x580], R20 ;  /* 0x0005801401007387 */ /* 0x000fe80000100a00 */
[----:B------:R-:W-:Y:S04]  /*157e0*/  STL.64 [R1+0x588], R22 ;  /* 0x0005881601007387 */ /* 0x000fe80000100a00 */
[----:B------:R-:W2:Y:S02]  /*157f0*/  LDSM.16.M88.4 R20, [R28+0x6800] ;  /* 0x006800001c14783b */ /* 0x000ea40000000200 */
        /* <DEDUP_REMOVED lines=8> */
[----:B--2---:R0:W-:Y:S01]  /*15880*/  STL.64 [R1+0xe20], R14 ;  /* 0x000e200e01007387 */ /* 0x0041e20000100a00 */
[----:B---3--:R-:W-:Y:S06]  /*15890*/  HMMA.16816.F32 R24, R12, R20, R24 ;  /* 0x000000140c18723c */ /* 0x008fec0000001818 */
[----:B------:R1:W-:Y:S01]  /*158a0*/  STL.64 [R1+0xe18], R12 ;  /* 0x000e180c01007387 */ /* 0x0003e20000100a00 */
[----:B0-----:R-:W-:-:S02]  /*158b0*/  IMAD.MOV.U32 R14, RZ, RZ, R3 ;  /* 0x000000ffff0e7224 */ /* 0x001fc400078e0003 */
[----:B------:R-:W-:Y:S02]  /*158c0*/  IMAD.MOV.U32 R15, RZ, RZ, R0 ;  /* 0x000000ffff0f7224 */ /* 0x000fe400078e0000 */
[----:B-1----:R-:W-:Y:S02]  /*158d0*/  IMAD.MOV.U32 R12, RZ, RZ, R2 ;  /* 0x000000ffff0c7224 */ /* 0x002fe400078e0002 */
[----:B------:R-:W-:Y:S01]  /*158e0*/  IMAD.MOV.U32 R13, RZ, RZ, R29 ;  /* 0x000000ffff0d7224 */ /* 0x000fe200078e001d */
[----:B------:R-:W2:Y:S06]  /*158f0*/  LDL.LU R2, [R1+0xe28] ;  /* 0x000e280001027983 */ /* 0x000eac0000300800 */
[----:B------:R-:W-:-:S15]  /*15900*/  HMMA.16816.F32 R12, R8, R22, R12 ;  /* 0x00000016080c723c */ /* 0x000fde000000180c */
[----:B------:R-:W-:-:S08]  /*15910*/  NOP ;  /* 0x0000000000007918 */ /* 0x000fd00000000000 */
[----:B------:R0:W-:Y:S04]  /*15920*/  STL.64 [R1+0x5f0], R12 ;  /* 0x0005f00c01007387 */ /* 0x0001e80000100a00 */
[----:B------:R1:W-:Y:S04]  /*15930*/  STL.64 [R1+0x5f8], R14 ;  /* 0x0005f80e01007387 */ /* 0x0003e80000100a00 */
[----:B0-----:R-:W3:Y:S04]  /*15940*/  LDL.LU.64 R12, [R1+0x5e0] ;  /* 0x0005e000010c7983 */ /* 0x001ee80000300a00 */
[----:B-1----:R-:W3:Y:S04]  /*15950*/  LDL.LU.64 R14, [R1+0x5e8] ;  /* 0x0005e800010e7983 */ /* 0x002ee80000300a00 */
[----:B------:R-:W-:Y:S04]  /*15960*/  STL.64 [R1+0xe00], R10 ;  /* 0x000e000a01007387 */ /* 0x000fe80000100a00 */
[----:B------:R0:W-:Y:S04]  /*15970*/  STL.64 [R1+0xdf8], R8 ;  /* 0x000df80801007387 */ /* 0x0001e80000100a00 */
[----:B------:R-:W4:Y:S01]  /*15980*/  LDL.LU.64 R20, [R1+0x550] ;  /* 0x0005500001147983 */ /* 0x000f220000300a00 */
[----:B0-----:R-:W-:Y:S03]  /*15990*/  HMMA.16816.F32 R8, R4, R22, R24 ;  /* 0x000000160408723c */ /* 0x001fe60000001818 */
[----:B------:R-:W4:Y:S04]  /*159a0*/  LDL.LU.64 R22, [R1+0x558] ;  /* 0x0005580001167983 */ /* 0x000f280000300a00 */
[----:B------:R-:W3:-:S15]  /*159b0*/  LDSM.16.M88.4 R24, [R28+0x7000] ;  /* 0x007000001c18783b */ /* 0x000ede0000000200 */
[----:B------:R-:W-:-:S01]  /*159c0*/  NOP ;  /* 0x0000000000007918 */ /* 0x000fc20000000000 */
[----:B------:R0:W-:Y:S04]  /*159d0*/  STL.64 [R1+0x570], R8 ;  /* 0x0005700801007387 */ /* 0x0001e80000100a00 */
[----:B------:R1:W-:Y:S04]  /*159e0*/  STL.64 [R1+0x578], R10 ;  /* 0x0005780a01007387 */ /* 0x0003e80000100a00 */
[----:B0-----:R-:W2:Y:S04]  /*159f0*/  LDL.LU.64 R8, [R1+0x560] ;  /* 0x0005600001087983 */ /* 0x001ea80000300a00 */
[----:B-1----:R-:W3:Y:S04]  /*15a00*/  LDL.LU.64 R10, [R1+0x568] ;  /* 0x00056800010a7983 */ /* 0x002ee80000300a00 */
[----:B---3--:R-:W-:Y:S04]  /*15a10*/  STL.64 [R1+0xe10], R10 ;  /* 0x000e100a01007387 */ /* 0x008fe80000100a00 */
[----:B--2---:R0:W-:Y:S04]  /*15a20*/  STL.64 [R1+0xe08], R8 ;  /* 0x000e080801007387 */ /* 0x0041e80000100a00 */
[----:B0-----:R-:W2:Y:S04]  /*15a30*/  LDL.LU.64 R8, [R1+0x5d0] ;  /* 0x0005d00001087983 */ /* 0x001ea80000300a00 */
[----:B------:R-:W2:Y:S04]  /*15a40*/  LDL.LU.64 R10, [R1+0x5d8] ;  /* 0x0005d800010a7983 */ /* 0x000ea80000300a00 */
[----:B------:R-:W-:Y:S04]  /*15a50*/  STL [R1+0xdf4], R6 ;  /* 0x000df40601007387 */ /* 0x000fe80000100800 */
[----:B------:R-:W-:Y:S04]  /*15a60*/  STL [R1+0xdf0], R7 ;  /* 0x000df00701007387 */ /* 0x000fe80000100800 */
[----:B------:R-:W3:Y:S04]  /*15a70*/  LDL.LU R29, [R1+0x3bc] ;  /* 0x0003bc00011d7983 */ /* 0x000ee80000300800 */
[----:B------:R-:W4:Y:S01]  /*15a80*/  LDL.LU R3, [R1+0x2c8] ;  /* 0x0002c80001037983 */ /* 0x000f220000300800 */
[----:B------:R-:W-:Y:S03]  /*15a90*/  HMMA.16816.F32 R12, R16, R24, R12 ;  /* 0x00000018100c723c */ /* 0x000fe6000000180c */
[----:B----4-:R-:W-:Y:S04]  /*15aa0*/  STL.64 [R1+0xd80], R2 ;  /* 0x000d800201007387 */ /* 0x010fe80000100a00 */
[----:B------:R-:W4:-:S15]  /*15ab0*/  LDL.LU R0, [R1+0x3c0] ;  /* 0x0003c00001007983 */ /* 0x000f1e0000300800 */
[----:B------:R-:W-:-:S01]  /*15ac0*/  NOP ;  /* 0x0000000000007918 */ /* 0x000fc20000000000 */
[----:B------:R-:W-:Y:S04]  /*15ad0*/  STL.64 [R1+0x10], R12 ;  /* 0x0000100c01007387 */ /* 0x000fe80000100a00 */
[----:B------:R0:W-:Y:S04]  /*15ae0*/  STL.64 [R1+0x18], R14 ;  /* 0x0000180e01007387 */ /* 0x0001e80000100a00 */
[----:B0-----:R-:W2:Y:S04]  /*15af0*/  LDL.LU.64 R14, [R1+0xe20] ;  /* 0x000e2000010e7983 */ /* 0x001ea80000300a00 */
[----:B------:R-:W2:Y:S02]  /*15b00*/  LDL.LU.64 R12, [R1+0xe18] ;  /* 0x000e1800010c7983 */ /* 0x000ea40000300a00 */
[----:B--2---:R-:W-:Y:S02]  /*15b10*/  HMMA.16816.F32 R20, R12, R24, R20 ;  /* 0x000000180c14723c */ /* 0x004fe40000001814 */
[----:B------:R-:W2:Y:S04]  /*15b20*/  LDL.LU R24, [R1+0x3b8] ;  /* 0x0003b80001187983 */ /* 0x000ea80000300800 */
[----:B------:R-:W2:-:S15]  /*15b30*/  LDL.LU R25, [R1+0x2d0] ;  /* 0x0002d00001197983 */ /* 0x000e9e0000300800 */
[----:B------:R-:W-:-:S03]  /*15b40*/  NOP ;  /* 0x0000000000007918 */ /* 0x000fc60000000000 */
[----:B------:R-:W-:Y:S02]  /*15b50*/  IMAD.MOV.U32 R6, RZ, RZ, R20 ;  /* 0x000000ffff067224 */ /* 0x000fe400078e0014 */
[----:B------:R-:W-:Y:S02]  /*15b60*/  IMAD.MOV.U32 R7, RZ, RZ, R21 ;  /* 0x000000ffff077224 */ /* 0x000fe400078e0015 */
[----:B------:R-:W-:Y:S02]  /*15b70*/  IMAD.MOV.U32 R3, RZ, RZ, R22 ;  /* 0x000000ffff037224 */ /* 0x000fe400078e0016 */
[----:B------:R-:W-:Y:S02]  /*15b80*/  IMAD.MOV.U32 R2, RZ, RZ, R23 ;  /* 0x000000ffff027224 */ /* 0x000fe400078e0017 */
[----:B------:R0:W1:Y:S04]  /*15b90*/  LDSM.16.M88.4 R20, [R28+0x7800] ;  /* 0x007800001c14783b */ /* 0x0000680000000200 */
[----:B--2---:R-:W-:Y:S04]  /*15ba0*/  STL.64 [R1+0xd88], R24 ;  /* 0x000d881801007387 */ /* 0x004fe80000100a00 */
[----:B0-----:R-:W3:Y:S01]  /*15bb0*/  LDL.LU R28, [R1+0x2d8] ;  /* 0x0002d800011c7983 */ /* 0x001ee20000300800 */
[-C--:B-1----:R-:W-:Y:S03]  /*15bc0*/  HMMA.16816.F32 R16, R16, R20.reuse, R8 ;  /* 0x000000141010723c */ /* 0x082fe60000001808 */
[----:B---3--:R-:W-:Y:S04]  /*15bd0*/  STL.64 [R1+0xd90], R28 ;  /* 0x000d901c01007387 */ /* 0x008fe80000100a00 */
[----:B------:R-:W2:Y:S04]  /*15be0*/  LDL.LU.64 R10, [R1+0xe10] ;  /* 0x000e1000010a7983 */ /* 0x000ea80000300a00 */
[----:B------:R-:W2:Y:S02]  /*15bf0*/  LDL.LU.64 R8, [R1+0xe08] ;  /* 0x000e080001087983 */ /* 0x000ea40000300a00 */
[----:B--2---:R-:W-:Y:S02]  /*15c00*/  HMMA.16816.F32 R12, R12, R20, R8 ;  /* 0x000000140c0c723c */ /* 0x004fe40000001808 */
[----:B------:R-:W2:Y:S04]  /*15c10*/  LDL.LU.64 R10, [R1+0xe00] ;  /* 0x000e0000010a7983 */ /* 0x000ea80000300a00 */
[----:B------:R-:W2:-:S15]  /*15c20*/  LDL.LU.64 R8, [R1+0xdf8] ;  /* 0x000df80001087983 */ /* 0x000e9e0000300a00 */
[----:B------:R-:W-:-:S02]  /*15c30*/  NOP ;  /* 0x0000000000007918 */ /* 0x000fc40000000000 */
[----:B------:R-:W-:Y:S04]  /*15c40*/  STL.64 [R1+0xde8], R14 ;  /* 0x000de80e01007387 */ /* 0x000fe80000100a00 */
[----:B------:R0:W-:Y:S04]  /*15c50*/  STL.64 [R1+0xde0], R12 ;  /* 0x000de00c01007387 */ /* 0x0001e80000100a00 */
[----:B0-----:R-:W2:Y:S04]  /*15c60*/  LDL.LU R12, [R1+0x10] ;  /* 0x00001000010c7983 */ /* 0x001ea80000300800 */
[----:B------:R-:W2:Y:S04]  /*15c70*/  LDL.LU R13, [R1+0x14] ;  /* 0x00001400010d7983 */ /* 0x000ea80000300800 */
[----:B------:R-:W2:Y:S04]  /*15c80*/  LDL.LU R14, [R1+0x18] ;  /* 0x00001800010e7983 */ /* 0x000ea80000300800 */
[----:B------:R-:W2:Y:S04]  /*15c90*/  LDL.LU R15, [R1+0x1c] ;  /* 0x00001c00010f7983 */ /* 0x000ea80000300800 */
[----:B------:R-:W3:Y:S04]  /*15ca0*/  LDL.LU R20, [R1+0x2e0] ;  /* 0x0002e00001147983 */ /* 0x000ee80000300800 */
[----:B------:R-:W3:Y:S01]  /*15cb0*/  LDL.LU R21, [R1+0x3b4] ;  /* 0x0003b40001157983 */ /* 0x000ee20000300800 */
[C---:B--2---:R-:W-:Y:S06]  /*15cc0*/  HMMA.16816.F32 R12, R8.reuse, R26, R12 ;  /* 0x0000001a080c723c */ /* 0x044fec000000180c */
[----:B------:R-:W-:Y:S01]  /*15cd0*/  HMMA.16816.F32 R8, R8, R22, R16 ;  /* 0x000000160808723c */ /* 0x000fe20000001810 */
[----:B---3--:R-:W-:-:S15]  /*15ce0*/  STL.64 [R1+0xd98], R20 ;  /* 0x000d981401007387 */ /* 0x008fde0000100a00 */
[----:B------:R-:W-:-:S01]  /*15cf0*/  NOP ;  /* 0x0000000000007918 */ /* 0x000fc20000000000 */
[----:B------:R0:W-:Y:S04]  /*15d00*/  STL.64 [R1+0x5e0], R12 ;  /* 0x0005e00c01007387 */ /* 0x0001e80000100a00 */
[----:B------:R-:W-:Y:S01]  /*15d10*/  STL.64 [R1+0x5e8], R14 ;  /* 0x0005e80e01007387 */ /* 0x000fe20000100a00 */
[----:B0-----:R-:W-:-:S03]  /*15d20*/  IMAD.MOV.U32 R12, RZ, RZ, R6 ;  /* 0x000000ffff0c7224 */ /* 0x001fc600078e0006 */
[----:B------:R-:W2:Y:S01]  /*15d30*/  LDL.LU R6, [R1+0xdf4] ;  /* 0x000df40001067983 */ /* 0x000ea20000300800 */
[----:B------:R-:W-:-:S03]  /*15d40*/  IMAD.MOV.U32 R13, RZ, RZ, R7 ;  /* 0x000000ffff0d7224 */ /* 0x000fc600078e0007 */
[----:B------:R-:W-:Y:S04]  /*15d50*/  STL.64 [R1+0x5d0], R8 ;  /* 0x0005d00801007387 */ /* 0x000fe80000100a00 */
[----:B------:R-:W-:Y:S04]  /*15d60*/  STL.64 [R1+0x5d8], R10 ;  /* 0x0005d80a01007387 */ /* 0x000fe80000100a00 */
[----:B------:R-:W2:Y:S04]  /*15d70*/  LDL.LU R7, [R1+0xdf0] ;  /* 0x000df00001077983 */ /* 0x000ea80000300800 */
[----:B------:R-:W3:Y:S04]  /*15d80*/  LDL.LU R20, [R1+0x358] ;  /* 0x0003580001147983 */ /* 0x000ee80000300800 */
[----:B------:R-:W3:Y:S04]  /*15d90*/  LDL.LU R21, [R1+0x75c] ;  /* 0x00075c0001157983 */ /* 0x000ee80000300800 */
[----:B---3--:R0:W-:Y:S04]  /*15da0*/  STL.64 [R1+0xda0], R20 ;  /* 0x000da01401007387 */ /* 0x0081e80000100a00 */
[----:B0-----:R-:W3:Y:S04]  /*15db0*/  LDL.LU R20, [R1+0x360] ;  /* 0x0003600001147983 */ /* 0x001ee80000300800 */
        /* <DEDUP_REMOVED lines=15> */
[----:B------:R-:W3:Y:S01]  /*15eb0*/  LDL.LU R21, [R1+0x77c] ;  /* 0x00077c0001157983 */ /* 0x000ee20000300800 */
[----:B------:R-:W-:-:S02]  /*15ec0*/  IMAD.MOV.U32 R14, RZ, RZ, R3 ;  /* 0x000000ffff0e7224 */ /* 0x000fc400078e0003 */
[----:B------:R-:W-:Y:S01]  /*15ed0*/  IMAD.MOV.U32 R15, RZ, RZ, R2 ;  /* 0x000000ffff0f7224 */ /* 0x000fe200078e0002 */
[----:B---3--:R0:W-:Y:S04]  /*15ee0*/  STL.64 [R1+0xdd0], R20 ;  /* 0x000dd01401007387 */ /* 0x0081e80000100a00 */
[----:B0-----:R-:W3:Y:S04]  /*15ef0*/  LDL.LU R20, [R1+0x53c] ;  /* 0x00053c0001147983 */ /* 0x001ee80000300800 */
[----:B------:R-:W3:Y:S01]  /*15f00*/  LDL.LU R21, [R1+0x774] ;  /* 0x0007740001157983 */ /* 0x000ee20000300800 */
[----:B--2---:R-:W-:Y:S03]  /*15f10*/  HMMA.16816.F32 R12, R4, R26, R12 ;  /* 0x0000001a040c723c */ /* 0x004fe6000000180c */
[----:B---3--:R0:W-:Y:S04]  /*15f20*/  STL.64 [R1+0xdd8], R20 ;  /* 0x000dd81401007387 */ /* 0x0081e80000100a00 */
[----:B0-----:R-:W2:Y:S04]  /*15f30*/  LDL.LU R20, [R1+0x54c] ;  /* 0x00054c0001147983 */ /* 0x001ea80000300800 */
[----:B------:R-:W2:Y:S04]  /*15f40*/  LDL.LU R21, [R1+0x76c] ;  /* 0x00076c0001157983 */ /* 0x000ea80000300800 */
[----:B------:R-:W3:Y:S04]  /*15f50*/  LDL.LU R28, [R1+0x350] ;  /* 0x00035000011c7983 */ /* 0x000ee80000300800 */
        /* <DEDUP_REMOVED lines=13> */
[----:B------:R-:W-:Y:S04]  /*16030*/  STL.64 [R1+0x550], R12 ;  /* 0x0005500c01007387 */ /* 0x000fe80000100a00 */
[----:B------:R0:W-:Y:S04]  /*16040*/  STL.64 [R1+0x558], R14 ;  /* 0x0005580e01007387 */ /* 0x0001e80000100a00 */
[----:B0-----:R-:W3:Y:S04]  /*16050*/  LDL.LU.64 R14, [R1+0xde8] ;  /* 0x000de800010e7983 */ /* 0x001ee80000300a00 */
[----:B------:R-:W3:Y:S04]  /*16060*/  LDL.LU.64 R12, [R1+0xde0] ;  /* 0x000de000010c7983 */ /* 0x000ee80000300a00 */
[----:B------:R-:W4:Y:S04]  /*16070*/  LDL.LU R26, [R1+0x308] ;  /* 0x00030800011a7983 */ /* 0x000f280000300800 */
[----:B------:R-:W4:Y:S01]  /*16080*/  LDL.LU R27, [R1+0x3a0] ;  /* 0x0003a000011b7983 */ /* 0x000f220000300800 */
[----:B--2---:R-:W-:-:S04]  /*16090*/  LOP3.LUT R21, R21, R20, RZ, 0x3c, !PT ;  /* 0x0000001415157212 */ /* 0x004fc800078e3cff */
[----:B------:R-:W-:-:S04]  /*160a0*/  LOP3.LUT R20, R21, R20, RZ, 0x3c, !PT ;  /* 0x0000001415147212 */ /* 0x000fc800078e3cff */
[----:B------:R-:W-:Y:S01]  /*160b0*/  LOP3.LUT R21, R21, R20, RZ, 0x3c, !PT ;  /* 0x0000001415157212 */ /* 0x000fe200078e3cff */
[----:B---3--:R-:W-:Y:S01]  /*160c0*/  HMMA.16816.F32 R12, R4, R22, R12 ;  /* 0x00000016040c723c */ /* 0x008fe2000000180c */
[----:B------:R-:W2:Y:S04]  /*160d0*/  LDL.LU R4, [R1+0x338] ;  /* 0x0003380001047983 */ /* 0x000ea80000300800 */
[----:B------:R-:W2:-:S15]  /*160e0*/  LDL.LU R5, [R1+0x524] ;  /* 0x0005240001057983 */ /* 0x000e9e0000300800 */
[----:B------:R-:W-:-:S03]  /*160f0*/  NOP ;  /* 0x0000000000007918 */ /* 0x000fc60000000000 */
[----:B------:R0:W-:Y:S04]  /*16100*/  STL.64 [R1+0x560], R12 ;  /* 0x0005600c01007387 */ /* 0x0001e80000100a00 */
[----:B------:R1:W-:Y:S04]  /*16110*/  STL.64 [R1+0x568], R14 ;  /* 0x0005680e01007387 */ /* 0x0003e80000100a00 */
[----:B------:R-:W3:Y:S04]  /*16120*/  LDL.LU R6, [R1+0x330] ;  /* 0x0003300001067983 */ /* 0x000ee80000300800 */
[----:B------:R-:W3:Y:S04]  /*16130*/  LDL.LU R7, [R1+0x390] ;  /* 0x0003900001077983 */ /* 0x000ee80000300800 */
[----:B------:R-:W3:Y:S04]  /*16140*/  LDL.LU R22, [R1+0x320] ;  /* 0x0003200001167983 */ /* 0x000ee80000300800 */
[----:B------:R-:W3:Y:S04]  /*16150*/  LDL.LU R23, [R1+0x394] ;  /* 0x0003940001177983 */ /* 0x000ee80000300800 */
[----:B0-----:R-:W3:Y:S04]  /*16160*/  LDL.LU R12, [R1+0x318] ;  /* 0x00031800010c7983 */ /* 0x001ee80000300800 */
[----:B------:R-:W3:Y:S04]  /*16170*/  LDL.LU R13, [R1+0x398] ;  /* 0x00039800010d7983 */ /* 0x000ee80000300800 */
[----:B-1----:R-:W3:Y:S04]  /*16180*/  LDL.LU R14, [R1+0x310] ;  /* 0x00031000010e7983 */ /* 0x002ee80000300800 */
[----:B------:R-:W3:Y:S04]  /*16190*/  LDL.LU R15, [R1+0x39c] ;  /* 0x00039c00010f7983 */ /* 0x000ee80000300800 */
[----:B------:R0:W-:Y:S04]  /*161a0*/  STL.64 [R1+0x128], R20 ;  /* 0x0001281401007387 */ /* 0x0001e80000100a00 */
[----:B0-----:R-:W4:Y:S02]  /*161b0*/  LDL.LU.64 R20, [R1+0xdd8] ;  /* 0x000dd80001147983 */ /* 0x001f240000300a00 */
[----:B----4-:R-:W-:-:S04]  /*161c0*/  LOP3.LUT R21, R21, R20, RZ, 0x3c, !PT ;  /* 0x0000001415157212 */ /* 0x010fc800078e3cff */
[----:B------:R-:W-:-:S04]  /*161d0*/  LOP3.LUT R20, R21, R20, RZ, 0x3c, !PT ;  /* 0x0000001415147212 */ /* 0x000fc800078e3cff */
[----:B------:R-:W-:-:S05]  /*161e0*/  LOP3.LUT R21, R21, R20, RZ, 0x3c, !PT ;  /* 0x0000001415157212 */ /* 0x000fca00078e3cff */
        /* <DEDUP_REMOVED lines=31> */
[----:B0-----:R-:W4:Y:S01]  /*163e0*/  LDL.LU.64 R20, [R1+0xda0] ;  /* 0x000da00001147983 */ /* 0x001f220000300a00 */
[----:B------:R-:W-:Y:S02]  /*163f0*/  LOP3.LUT R29, R29, R28, RZ, 0x3c, !PT ;  /* 0x0000001c1d1d7212 */ /* 0x000fe400078e3cff */
[----:B------:R-:W-:Y:S02]  /*16400*/  LOP3.LUT R25, R25, R24, RZ, 0x3c, !PT ;  /* 0x0000001819197212 */ /* 0x000fe400078e3cff */
[----:B------:R-:W-:Y:S02]  /*16410*/  LOP3.LUT R28, R29, R28, RZ, 0x3c, !PT ;  /* 0x0000001c1d1c7212 */ /* 0x000fe400078e3cff */
[----:B------:R-:W-:-:S02]  /*16420*/  LOP3.LUT R24, R25, R24, RZ, 0x3c, !PT ;  /* 0x0000001819187212 */ /* 0x000fc400078e3cff */
[----:B------:R-:W-:Y:S02]  /*16430*/  LOP3.LUT R29, R29, R28, RZ, 0x3c, !PT ;  /* 0x0000001c1d1d7212 */ /* 0x000fe400078e3cff */
[----:B------:R-:W-:Y:S02]  /*16440*/  LOP3.LUT R25, R25, R24, RZ, 0x3c, !PT ;  /* 0x0000001819197212 */ /* 0x000fe400078e3cff */
[----:B------:R-:W-:Y:S02]  /*16450*/  LOP3.LUT R3, R3, R2, RZ, 0x3c, !PT ;  /* 0x0000000203037212 */ /* 0x000fe400078e3cff */
[----:B----4-:R-:W-:-:S04]  /*16460*/  LOP3.LUT R21, R21, R20, RZ, 0x3c, !PT ;  /* 0x0000001415157212 */ /* 0x010fc800078e3cff */
[----:B------:R-:W-:-:S04]  /*16470*/  LOP3.LUT R20, R21, R20, RZ, 0x3c, !PT ;  /* 0x0000001415147212 */ /* 0x000fc800078e3cff */
[----:B------:R-:W-:-:S05]  /*16480*/  LOP3.LUT R21, R21, R20, RZ, 0x3c, !PT ;  /* 0x0000001415157212 */ /* 0x000fca00078e3cff */
[----:B------:R0:W-:Y:S04]  /*16490*/  STL.64 [R1+0xe8], R20 ;  /* 0x0000e81401007387 */ /* 0x0001e80000100a00 */
[----:B0-----:R-:W4:Y:S04]  /*164a0*/  LDL.LU.64 R20, [R1+0xd98] ;  /* 0x000d980001147983 */ /* 0x001f280000300a00 */
[----:B------:R0:W-:Y:S04]  /*164b0*/  STL.64 [R1+0xe0], R28 ;  /* 0x0000e01c01007387 */ /* 0x0001e80000100a00 */
[----:B0-----:R-:W4:Y:S04]  /*164c0*/  LDL.LU.64 R28, [R1+0xd90] ;  /* 0x000d9000011c7983 */ /* 0x001f280000300a00 */
[----:B------:R0:W-:Y:S04]  /*164d0*/  STL.64 [R1+0xd8], R24 ;  /* 0x0000d81801007387 */ /* 0x0001e80000100a00 */
[----:B0-----:R-:W4:Y:S01]  /*164e0*/  LDL.LU.64 R24, [R1+0xd88] ;  /* 0x000d880001187983 */ /* 0x001f220000300a00 */
[----:B--2---:R-:W-:-:S02]  /*164f0*/  LOP3.LUT R5, R5, R4, RZ, 0x3c, !PT ;  /* 0x0000000405057212 */ /* 0x004fc400078e3cff */
[----:B------:R-:W-:Y:S02]  /*16500*/  LOP3.LUT R2, R3, R2, RZ, 0x3c, !PT ;  /* 0x0000000203027212 */ /* 0x000fe400078e3cff */
[----:B------:R-:W-:Y:S02]  /*16510*/  LOP3.LUT R4, R5, R4, RZ, 0x3c, !PT ;  /* 0x0000000405047212 */ /* 0x000fe400078e3cff */
[----:B---3--:R-:W-:Y:S02]  /*16520*/  LOP3.LUT R7, R7, R6, RZ, 0x3c, !PT ;  /* 0x0000000607077212 */ /* 0x008fe400078e3cff */
[----:B------:R-:W-:Y:S02]  /*16530*/  LOP3.LUT R3, R3, R2, RZ, 0x3c, !PT ;  /* 0x0000000203037212 */ /* 0x000fe400078e3cff */
[----:B------:R-:W-:Y:S02]  /*16540*/  LOP3.LUT R5, R5, R4, RZ, 0x3c, !PT ;  /* 0x0000000405057212 */ /* 0x000fe400078e3cff */
[----:B------:R-:W-:Y:S01]  /*16550*/  LOP3.LUT R6, R7, R6, RZ, 0x3c, !PT ;  /* 0x0000000607067212 */ /* 0x000fe200078e3cff */
[----:B------:R0:W-:Y:S01]  /*16560*/  STL.64 [R1+0xd0], R2 ;  /* 0x0000d00201007387 */ /* 0x0001e20000100a00 */
[----:B------:R-:W-:-:S02]  /*16570*/  LOP3.LUT R13, R13, R12, RZ, 0x3c, !PT ;  /* 0x0000000c0d0d7212 */ /* 0x000fc400078e3cff */
[----:B------:R-:W-:Y:S02]  /*16580*/  LOP3.LUT R7, R7, R6, RZ, 0x3c, !PT ;  /* 0x0000000607077212 */ /* 0x000fe400078e3cff */
[----:B------:R-:W-:Y:S02]  /*16590*/  LOP3.LUT R12, R13, R12, RZ, 0x3c, !PT ;  /* 0x0000000c0d0c7212 */ /* 0x000fe400078e3cff */
[----:B------:R-:W-:Y:S01]  /*165a0*/  LOP3.LUT R9, R9, R8, RZ, 0x3c, !PT ;  /* 0x0000000809097212 */ /* 0x000fe200078e3cff */
[----:B0-----:R-:W2:Y:S04]  /*165b0*/  LDL.LU.64 R2, [R1+0xd80] ;  /* 0x000d800001027983 */ /* 0x001ea80000300a00 */
[----:B------:R0:W-:Y:S01]  /*165c0*/  STL.64 [R1+0xc8], R4 ;  /* 0x0000c80401007387 */ /* 0x0001e20000100a00 */
[----:B------:R-:W-:-:S02]  /*165d0*/  LOP3.LUT R13, R13, R12, RZ, 0x3c, !PT ;  /* 0x0000000c0d0d7212 */ /* 0x000fc400078e3cff */
[C---:B------:R-:W-:Y:S01]  /*165e0*/  LOP3.LUT R8, R9.reuse, R8, RZ, 0x3c, !PT ;  /* 0x0000000809087212 */ /* 0x040fe200078e3cff */
[----:B------:R1:W-:Y:S01]  /*165f0*/  STL.64 [R1+0xc0], R6 ;  /* 0x0000c00601007387 */ /* 0x0003e20000100a00 */
[----:B0-----:R-:W-:Y:S02]  /*16600*/  IMAD.MOV.U32 R4, RZ, RZ, R23 ;  /* 0x000000ffff047224 */ /* 0x001fe400078e0017 */
[----:B------:R-:W-:Y:S02]  /*16610*/  IMAD.MOV.U32 R5, RZ, RZ, R22 ;  /* 0x000000ffff057224 */ /* 0x000fe400078e0016 */
[----:B-1----:R-:W-:Y:S02]  /*16620*/  IMAD.MOV.U32 R6, RZ, RZ, R15 ;  /* 0x000000ffff067224 */ /* 0x002fe400078e000f */
[----:B------:R-:W-:Y:S01]  /*16630*/  IMAD.MOV.U32 R7, RZ, RZ, R14 ;  /* 0x000000ffff077224 */ /* 0x000fe200078e000e */
[----:B------:R0:W-:Y:S01]  /*16640*/  STL.64 [R1+0xb8], R4 ;  /* 0x0000b80401007387 */ /* 0x0001e20000100a00 */
[----:B------:R-:W-:-:S03]  /*16650*/  LOP3.LUT R9, R9, R8, RZ, 0x3c, !PT ;  /* 0x0000000809097212 */ /* 0x000fc600078e3cff */
[----:B------:R-:W-:Y:S04]  /*16660*/  STL.64 [R1+0xb0], R12 ;  /* 0x0000b00c01007387 */ /* 0x000fe80000100a00 */
[----:B------:R1:W-:Y:S01]  /*16670*/  STL.64 [R1+0xa8], R6 ;  /* 0x0000a80601007387 */ /* 0x0003e20000100a00 */
[----:B0-----:R-:W-:Y:S02]  /*16680*/  IMAD.MOV.U32 R4, RZ, RZ, R27 ;  /* 0x000000ffff047224 */ /* 0x001fe400078e001b */
[----:B------:R-:W-:-:S05]  /*16690*/  IMAD.MOV.U32 R5, RZ, RZ, R26 ;  /* 0x000000ffff057224 */ /* 0x000fca00078e001a */
[----:B------:R0:W-:Y:S01]  /*166a0*/  STL.64 [R1+0xa0], R4 ;  /* 0x0000a00401007387 */ /* 0x0001e20000100a00 */
[----:B-1----:R-:W-:Y:S02]  /*166b0*/  IMAD.MOV.U32 R6, RZ, RZ, R11 ;  /* 0x000000ffff067224 */ /* 0x002fe400078e000b */
[----:B------:R-:W-:Y:S01]  /*166c0*/  IMAD.MOV.U32 R7, RZ, RZ, R10 ;  /* 0x000000ffff077224 */ /* 0x000fe200078e000a */
[----:B------:R1:W-:Y:S04]  /*166d0*/  STL.64 [R1+0x98], R8 ;  /* 0x0000980801007387 */ /* 0x0003e80000100a00 */
[----:B------:R4:W-:Y:S01]  /*166e0*/  STL.64 [R1+0x90], R6 ;  /* 0x0000900601007387 */ /* 0x0009e20000100a00 */
[----:B0-----:R-:W-:Y:S02]  /*166f0*/  IMAD.MOV.U32 R4, RZ, RZ, R17 ;  /* 0x000000ffff047224 */ /* 0x001fe400078e0011 */
[----:B------:R-:W-:-:S02]  /*16700*/  IMAD.MOV.U32 R5, RZ, RZ, R16 ;  /* 0x000000ffff057224 */ /* 0x000fc400078e0010 */
[----:B-1----:R-:W-:Y:S02]  /*16710*/  IMAD.MOV.U32 R8, RZ, RZ, R19 ;  /* 0x000000ffff087224 */ /* 0x002fe400078e0013 */
[----:B------:R-:W-:Y:S01]  /*16720*/  IMAD.MOV.U32 R9, RZ, RZ, R18 ;  /* 0x000000ffff097224 */ /* 0x000fe200078e0012 */
[----:B------:R0:W-:Y:S04]  /*16730*/  STL.64 [R1+0x88], R4 ;  /* 0x0000880401007387 */ /* 0x0001e80000100a00 */
[----:B------:R1:W-:Y:S01]  /*16740*/  STL.64 [R1+0x80], R8 ;  /* 0x0000800801007387 */ /* 0x0003e20000100a00 */
[----:B----4-:R-:W-:Y:S02]  /*16750*/  IMAD.MOV.U32 R6, RZ, RZ, R21 ;  /* 0x000000ffff067224 */ /* 0x010fe400078e0015 */
[----:B------:R-:W-:-:S05]  /*16760*/  IMAD.MOV.U32 R7, RZ, RZ, R20 ;  /* 0x000000ffff077224 */ /* 0x000fca00078e0014 */
[----:B------:R-:W-:Y:S01]  /*16770*/  STL.64 [R1+0x78], R6 ;  /* 0x0000780601007387 */ /* 0x000fe20000100a00 */
[----:B0-----:R-:W-:Y:S02]  /*16780*/  IMAD.MOV.U32 R5, RZ, RZ, R28 ;  /* 0x000000ffff057224 */ /* 0x001fe400078e001c */
[----:B-1----:R-:W-:Y:S02]  /*16790*/  IMAD.MOV.U32 R8, RZ, RZ, R29 ;  /* 0x000000ffff087224 */ /* 0x002fe400078e001d */
[----:B------:R-:W-:Y:S02]  /*167a0*/  IMAD.MOV.U32 R4, RZ, RZ, R24 ;  /* 0x000000ffff047224 */ /* 0x000fe400078e0018 */
[----:B------:R-:W-:-:S03]  /*167b0*/  IMAD.MOV.U32 R9, RZ, RZ, R25 ;  /* 0x000000ffff097224 */ /* 0x000fc600078e0019 */
[----:B------:R0:W-:Y:S04]  /*167c0*/  STL.64 [R1+0x70], R4 ;  /* 0x0000700401007387 */ /* 0x0001e80000100a00 */
[----:B0-----:R-:W3:Y:S04]  /*167d0*/  LDL.LU R4, [R1+0x280] ;  /* 0x0002800001047983 */ /* 0x001ee80000300800 */
[----:B------:R-:W-:Y:S04]  /*167e0*/  STL.64 [R1+0x68], R8 ;  /* 0x0000680801007387 */ /* 0x000fe80000100a00 */
[----:B------:R-:W3:Y:S01]  /*167f0*/  LDL.LU R5, [R1+0x3e4] ;  /* 0x0003e40001057983 */ /* 0x000ee20000300800 */
[----:B------:R-:W-:-:S02]  /*16800*/  IMAD.MOV.U32 R6, RZ, RZ, R0 ;  /* 0x000000ffff067224 */ /* 0x000fc400078e0000 */
[----:B--2---:R-:W-:-:S05]  /*16810*/  IMAD.MOV.U32 R7, RZ, RZ, R3 ;  /* 0x000000ffff077224 */ /* 0x004fca00078e0003 */
[----:B------:R-:W-:Y:S04]  /*16820*/  STL.64 [R1+0x60], R6 ;  /* 0x0000600601007387 */ /* 0x000fe80000100a00 */
[----:B---3--:R0:W-:Y:S04]  /*16830*/  STL.64 [R1+0xd40], R4 ;  /* 0x000d400401007387 */ /* 0x0081e80000100a00 */
[----:B0-----:R-:W2:Y:S04]  /*16840*/  LDL.LU R4, [R1+0x288] ;  /* 0x0002880001047983 */ /* 0x001ea80000300800 */
[----:B------:R-:W2:Y:S04]  /*16850*/  LDL.LU R5, [R1+0x3e0] ;  /* 0x0003e00001057983 */ /* 0x000ea80000300800 */
[----:B--2---:R0:W-:Y:S04]  /*16860*/  STL.64 [R1+0xd48], R4 ;  /* 0x000d480401007387 */ /* 0x0041e80000100a00 */
        /* <DEDUP_REMOVED lines=20> */
[----:B------:R-:W3:Y:S04]  /*169b0*/  LDL.LU R6, [R1+0x278] ;  /* 0x0002780001067983 */ /* 0x000ee80000300800 */
[----:B------:R-:W4:Y:S04]  /*169c0*/  LDL.LU R7, [R1+0x3e8] ;  /* 0x0003e80001077983 */ /* 0x000f280000300800 */
[----:B------:R-:W3:Y:S04]  /*169d0*/  LDL.LU R22, [R1+0x270] ;  /* 0x0002700001167983 */ /* 0x000ee80000300800 */
[----:B------:R-:W3:Y:S04]  /*169e0*/  LDL.LU R23, [R1+0x3ec] ;  /* 0x0003ec0001177983 */ /* 0x000ee80000300800 */
[----:B------:R-:W3:Y:S04]  /*169f0*/  LDL.LU R12, [R1+0x268] ;  /* 0x00026800010c7983 */ /* 0x000ee80000300800 */
[----:B------:R-:W3:Y:S04]  /*16a00*/  LDL.LU R13, [R1+0x3f0] ;  /* 0x0003f000010d7983 */ /* 0x000ee80000300800 */
[----:B------:R-:W4:Y:S04]  /*16a10*/  LDL.LU R28, [R1+0x260] ;  /* 0x00026000011c7983 */ /* 0x000f280000300800 */
        /* <DEDUP_REMOVED lines=19> */
[----:B--2---:R-:W-:-:S04]  /*16b50*/  LOP3.LUT R5, R5, R4, RZ, 0x3c, !PT ;  /* 0x0000000405057212 */ /* 0x004fc800078e3cff */
[----:B------:R-:W-:-:S04]  /*16b60*/  LOP3.LUT R4, R5, R4, RZ, 0x3c, !PT ;  /* 0x0000000405047212 */ /* 0x000fc800078e3cff */
[----:B------:R-:W-:-:S05]  /*16b70*/  LOP3.LUT R5, R5, R4, RZ, 0x3c, !PT ;  /* 0x0000000405057212 */ /* 0x000fca00078e3cff */
[----:B------:R0:W-:Y:S04]  /*16b80*/  STL.64 [R1+0x58], R4 ;  /* 0x0000580401007387 */ /* 0x0001e80000100a00 */
[----:B0-----:R-:W2:Y:S02]  /*16b90*/  LDL.LU.64 R4, [R1+0xd78] ;  /* 0x000d780001047983 */ /* 0x001ea40000300a00 */
        /* <DEDUP_REMOVED lines=34> */
[----:B0-----:R-:W2:Y:S01]  /*16dc0*/  LDL.LU.64 R4, [R1+0xd40] ;  /* 0x000d400001047983 */ /* 0x001ea20000300a00 */
[----:B----4-:R-:W-:-:S04]  /*16dd0*/  LOP3.LUT R29, R29, R28, RZ, 0x3c, !PT ;  /* 0x0000001c1d1d7212 */ /* 0x010fc800078e3cff */
[----:B------:R-:W-:Y:S02]  /*16de0*/  LOP3.LUT R28, R29, R28, RZ, 0x3c, !PT ;  /* 0x0000001c1d1c7212 */ /* 0x000fe400078e3cff */
[----:B---3--:R-:W-:Y:S02]  /*16df0*/  LOP3.LUT R9, R9, R8, RZ, 0x3c, !PT ;  /* 0x0000000809097212 */ /* 0x008fe400078e3cff */
[----:B------:R-:W-:Y:S02]  /*16e00*/  LOP3.LUT R29, R29, R28, RZ, 0x3c, !PT ;  /* 0x0000001c1d1d7212 */ /* 0x000fe400078e3cff */
[----:B------:R-:W-:Y:S02]  /*16e10*/  LOP3.LUT R11, R11, R10, RZ, 0x3c, !PT ;  /* 0x0000000a0b0b7212 */ /* 0x000fe400078e3cff */
[----:B------:R-:W-:Y:S02]  /*16e20*/  LOP3.LUT R8, R9, R8, RZ, 0x3c, !PT ;  /* 0x0000000809087212 */ /* 0x000fe400078e3cff */
[----:B------:R-:W-:-:S02]  /*16e30*/  LOP3.LUT R10, R11, R10, RZ, 0x3c, !PT ;  /* 0x0000000a0b0a7212 */ /* 0x000fc400078e3cff */
[----:B------:R-:W-:Y:S02]  /*16e40*/  LOP3.LUT R9, R9, R8, RZ, 0x3c, !PT ;  /* 0x0000000809097212 */ /* 0x000fe400078e3cff */
[----:B------:R-:W-:Y:S02]  /*16e50*/  LOP3.LUT R11, R11, R10, RZ, 0x3c, !PT ;  /* 0x0000000a0b0b7212 */ /* 0x000fe400078e3cff */
[----:B--2---:R-:W-:-:S04]  /*16e60*/  LOP3.LUT R5, R5, R4, RZ, 0x3c, !PT ;  /* 0x0000000405057212 */ /* 0x004fc800078e3cff */
[----:B------:R-:W-:-:S04]  /*16e70*/  LOP3.LUT R4, R5, R4, RZ, 0x3c, !PT ;  /* 0x0000000405047212 */ /* 0x000fc800078e3cff */
[----:B------:R-:W-:-:S05]  /*16e80*/  LOP3.LUT R5, R5, R4, RZ, 0x3c, !PT ;  /* 0x0000000405057212 */ /* 0x000fca00078e3cff */
[----:B------:R0:W-:Y:S02]  /*16e90*/  STL.64 [R1+0x18], R4 ;  /* 0x0000180401007387 */ /* 0x0001e40000100a00 */
[----:B0-----:R-:W-:Y:S02]  /*16ea0*/  IMAD.MOV.U32 R4, RZ, RZ, R7 ;  /* 0x000000ffff047224 */ /* 0x001fe400078e0007 */
[----:B------:R-:W-:Y:S02]  /*16eb0*/  IMAD.MOV.U32 R5, RZ, RZ, R6 ;  /* 0x000000ffff057224 */ /* 0x000fe400078e0006 */
[----:B------:R-:W-:Y:S02]  /*16ec0*/  IMAD.MOV.U32 R6, RZ, RZ, R23 ;  /* 0x000000ffff067224 */ /* 0x000fe400078e0017 */
[----:B------:R-:W-:Y:S01]  /*16ed0*/  IMAD.MOV.U32 R7, RZ, RZ, R22 ;  /* 0x000000ffff077224 */ /* 0x000fe200078e0016 */
[----:B------:R0:W-:Y:S04]  /*16ee0*/  STL.64 [R1+0x10], R4 ;  /* 0x0000100401007387 */ /* 0x0001e80000100a00 */
[----:B------:R1:W-:Y:S04]  /*16ef0*/  STL.64 [R1+0x8], R6 ;  /* 0x0000080601007387 */ /* 0x0003e80000100a00 */
[----:B------:R-:W-:Y:S01]  /*16f00*/  STL.64 [R1+0xaf0], R28 ;  /* 0x000af01c01007387 */ /* 0x000fe20000100a00 */
[----:B0-----:R-:W-:-:S02]  /*16f10*/  IMAD.MOV.U32 R4, RZ, RZ, R13 ;  /* 0x000000ffff047224 */ /* 0x001fc400078e000d */
[----:B------:R-:W-:Y:S02]  /*16f20*/  IMAD.MOV.U32 R5, RZ, RZ, R12 ;  /* 0x000000ffff057224 */ /* 0x000fe400078e000c */
[----:B-1----:R-:W-:-:S03]  /*16f30*/  IMAD.MOV.U32 R6, RZ, RZ, R27 ;  /* 0x000000ffff067224 */ /* 0x002fc600078e001b */
[----:B------:R0:W-:Y:S01]  /*16f40*/  STL.64 [R1], R4 ;  /* 0x0000000401007387 */ /* 0x0001e20000100a00 */
[----:B------:R-:W-:Y:S02]  /*16f50*/  IMAD.MOV.U32 R7, RZ, RZ, R26 ;  /* 0x000000ffff077224 */ /* 0x000fe400078e001a */
[----:B------:R-:W-:Y:S02]  /*16f60*/  IMAD.MOV.U32 R12, RZ, RZ, R17 ;  /* 0x000000ffff0c7224 */ /* 0x000fe400078e0011 */
[----:B------:R-:W-:Y:S02]  /*16f70*/  IMAD.MOV.U32 R13, RZ, RZ, R16 ;  /* 0x000000ffff0d7224 */ /* 0x000fe400078e0010 */
[----:B0-----:R-:W-:Y:S02]  /*16f80*/  IMAD.MOV.U32 R4, RZ, RZ, R15 ;  /* 0x000000ffff047224 */ /* 0x001fe400078e000f */
[----:B------:R-:W-:Y:S02]  /*16f90*/  IMAD.MOV.U32 R5, RZ, RZ, R14 ;  /* 0x000000ffff057224 */ /* 0x000fe400078e000e */
[----:B------:R-:W-:-:S02]  /*16fa0*/  IMAD.MOV.U32 R14, RZ, RZ, R19 ;  /* 0x000000ffff0e7224 */ /* 0x000fc400078e0013 */
[----:B------:R-:W-:Y:S01]  /*16fb0*/  IMAD.MOV.U32 R15, RZ, RZ, R18 ;  /* 0x000000ffff0f7224 */ /* 0x000fe200078e0012 */
[----:B------:R-:W-:Y:S01]  /*16fc0*/  STL.64 [R1+0xaf8], R4 ;  /* 0x000af80401007387 */ /* 0x000fe20000100a00 */
[----:B------:R-:W-:Y:S02]  /*16fd0*/  IMAD.MOV.U32 R16, RZ, RZ, R21 ;  /* 0x000000ffff107224 */ /* 0x000fe400078e0015 */
[----:B------:R-:W-:Y:S01]  /*16fe0*/  IMAD.MOV.U32 R17, RZ, RZ, R20 ;  /* 0x000000ffff117224 */ /* 0x000fe200078e0014 */
[----:B------:R-:W-:Y:S01]  /*16ff0*/  STL.64 [R1+0xb00], R6 ;  /* 0x000b000601007387 */ /* 0x000fe20000100a00 */
[----:B------:R-:W-:Y:S02]  /*17000*/  IMAD.MOV.U32 R18, RZ, RZ, R25 ;  /* 0x000000ffff127224 */ /* 0x000fe400078e0019 */
[----:B------:R-:W-:Y:S01]  /*17010*/  IMAD.MOV.U32 R19, RZ, RZ, R24 ;  /* 0x000000ffff137224 */ /* 0x000fe200078e0018 */
[----:B------:R-:W-:Y:S04]  /*17020*/  STL.64 [R1+0xb08], R8 ;  /* 0x000b080801007387 */ /* 0x000fe80000100a00 */
[----:B------:R-:W-:Y:S04]  /*17030*/  STL.64 [R1+0xb10], R10 ;  /* 0x000b100a01007387 */ /* 0x000fe80000100a00 */
[----:B------:R-:W-:Y:S04]  /*17040*/  STL.64 [R1+0xb18], R12 ;  /* 0x000b180c01007387 */ /* 0x000fe80000100a00 */
[----:B------:R-:W-:Y:S04]  /*17050*/  STL.64 [R1+0xb20], R14 ;  /* 0x000b200e01007387 */ /* 0x000fe80000100a00 */
[----:B------:R-:W-:Y:S04]  /*17060*/  STL.64 [R1+0xb28], R16 ;  /* 0x000b281001007387 */ /* 0x000fe80000100a00 */
[----:B------:R0:W-:Y:S04]  /*17070*/  STL.64 [R1+0xb30], R18 ;  /* 0x000b301201007387 */ /* 0x0001e80000100a00 */
[----:B------:R-:W2:Y:S04]  /*17080*/  LDL.LU R22, [R1+0x210] ;  /* 0x0002100001167983 */ /* 0x000ea80000300800 */
[----:B------:R-:W2:Y:S04]  /*17090*/  LDL.LU R23, [R1+0x41c] ;  /* 0x00041c0001177983 */ /* 0x000ea80000300800 */
[----:B------:R-:W3:Y:S04]  /*170a0*/  LDL.LU R24, [R1+0x208] ;  /* 0x0002080001187983 */ /* 0x000ee80000300800 */
[----:B------:R-:W3:Y:S04]  /*170b0*/  LDL.LU R25, [R1+0x420] ;  /* 0x0004200001197983 */ /* 0x000ee80000300800 */
[----:B------:R-:W4:Y:S04]  /*170c0*/  LDL.LU R26, [R1+0x200] ;  /* 0x00020000011a7983 */ /* 0x000f280000300800 */
[----:B------:R-:W4:Y:S04]  /*170d0*/  LDL.LU R27, [R1+0x424] ;  /* 0x00042400011b7983 */ /* 0x000f280000300800 */
        /* <DEDUP_REMOVED lines=31> */
[----:B------:R-:W2:Y:S01]  /*172d0*/  LDL.LU R19, [R1+0x42c] ;  /* 0x00042c0001137983 */ /* 0x000ea20000300800 */
[----:B------:R-:W-:-:S02]  /*172e0*/  LOP3.LUT R23, R23, R22, RZ, 0x3c, !PT ;  /* 0x0000001617177212 */ /* 0x000fc400078e3cff */
[----:B---3--:R-:W-:Y:S01]  /*172f0*/  LOP3.LUT R25, R25, R24, RZ, 0x3c, !PT ;  /* 0x0000001819197212 */ /* 0x008fe200078e3cff */
[----:B--2---:R0:W-:Y:S04]  /*17300*/  STL.64 [R1+0xd38], R18 ;  /* 0x000d381201007387 */ /* 0x0041e80000100a00 */
[----:B0-----:R-:W2:Y:S04]  /*17310*/  LDL.LU R18, [R1+0x1f8] ;  /* 0x0001f80001127983 */ /* 0x001ea80000300800 */
[----:B------:R-:W2:Y:S04]  /*17320*/  LDL.LU R19, [R1+0x428] ;  /* 0x0004280001137983 */ /* 0x000ea80000300800 */
        /* <DEDUP_REMOVED lines=9> */
[----:B------:R-:W-:-:S03]  /*173c0*/  LOP3.LUT R22, R23, R22, RZ, 0x3c, !PT ;  /* 0x0000001617167212 */ /* 0x000fc600078e3cff */
[----:B------:R-:W3:Y:S01]  /*173d0*/  LDL.LU R9, [R1+0x478] ;  /* 0x0004780001097983 */ /* 0x000ee20000300800 */
[----:B------:R-:W-:-:S03]  /*173e0*/  IMAD.MOV.U32 R20, RZ, RZ, R0 ;  /* 0x000000ffff147224 */ /* 0x000fc600078e0000 */
[----:B------:R-:W3:Y:S01]  /*173f0*/  LDL.LU R6, [R1+0x1dc] ;  /* 0x0001dc0001067983 */ /* 0x000ee20000300800 */
[----:B------:R-:W-:-:S03]  /*17400*/  IMAD.MOV.U32 R21, RZ, RZ, R3 ;  /* 0x000000ffff157224 */ /* 0x000fc600078e0003 */
[----:B------:R-:W3:Y:S01]  /*17410*/  LDL.LU R7, [R1+0x47c] ;  /* 0x00047c0001077983 */ /* 0x000ee20000300800 */
[----:B----4-:R-:W-:-:S03]  /*17420*/  LOP3.LUT R27, R27, R26, RZ, 0x3c, !PT ;  /* 0x0000001a1b1b7212 */ /* 0x010fc600078e3cff */
[----:B------:R-:W4:Y:S01]  /*17430*/  LDL.LU R4, [R1+0x1e4] ;  /* 0x0001e40001047983 */ /* 0x000f220000300800 */
[----:B------:R-:W-:-:S03]  /*17440*/  LOP3.LUT R24, R25, R24, RZ, 0x3c, !PT ;  /* 0x0000001819187212 */ /* 0x000fc600078e3cff */
[----:B------:R-:W4:Y:S01]  /*17450*/  LDL.LU R5, [R1+0x480] ;  /* 0x0004800001057983 */ /* 0x000f220000300800 */
[----:B------:R-:W-:-:S03]  /*17460*/  LOP3.LUT R23, R23, R22, RZ, 0x3c, !PT ;  /* 0x0000001617177212 */ /* 0x000fc600078e3cff */
[----:B------:R-:W4:Y:S01]  /*17470*/  LDL.LU R28, [R1+0x1ec] ;  /* 0x0001ec00011c7983 */ /* 0x000f220000300800 */
[----:B------:R-:W-:-:S03]  /*17480*/  LOP3.LUT R26, R27, R26, RZ, 0x3c, !PT ;  /* 0x0000001a1b1a7212 */ /* 0x000fc600078e3cff */
[----:B------:R-:W4:Y:S01]  /*17490*/  LDL.LU R29, [R1+0x484] ;  /* 0x00048400011d7983 */ /* 0x000f220000300800 */
[----:B------:R-:W-:-:S03]  /*174a0*/  LOP3.LUT R25, R25, R24, RZ, 0x3c, !PT ;  /* 0x0000001819197212 */ /* 0x000fc600078e3cff */
[----:B------:R-:W4:Y:S04]  /*174b0*/  LDL.LU R3, [R1+0x1f4] ;  /* 0x0001f40001037983 */ /* 0x000f280000300800 */
[----:B------:R-:W4:Y:S04]  /*174c0*/  LDL.LU R0, [R1+0x488] ;  /* 0x0004880001007983 */ /* 0x000f280000300800 */
[----:B------:R0:W-:Y:S01]  /*174d0*/  STL.64 [R1+0xb38], R20 ;  /* 0x000b381401007387 */ /* 0x0001e20000100a00 */
[----:B------:R-:W-:-:S03]  /*174e0*/  LOP3.LUT R27, R27, R26, RZ, 0x3c, !PT ;  /* 0x0000001a1b1b7212 */ /* 0x000fc600078e3cff */
[----:B0-----:R-:W3:Y:S04]  /*174f0*/  LDL.LU R20, [R1+0x1a4] ;  /* 0x0001a40001147983 */ /* 0x001ee80000300800 */
[----:B------:R-:W4:Y:S04]  /*17500*/  LDL.LU R21, [R1+0x460] ;  /* 0x0004600001157983 */ /* 0x000f280000300800 */
[----:B------:R0:W-:Y:S04]  /*17510*/  STL.64 [R1+0xb40], R22 ;  /* 0x000b401601007387 */ /* 0x0001e80000100a00 */
[----:B0-----:R-:W3:Y:S04]  /*17520*/  LDL.LU R22, [R1+0x19c] ;  /* 0x00019c0001167983 */ /* 0x001ee80000300800 */
[----:B------:R-:W4:Y:S04]  /*17530*/  LDL.LU R23, [R1+0x45c] ;  /* 0x00045c0001177983 */ /* 0x000f280000300800 */
[----:B------:R0:W-:Y:S04]  /*17540*/  STL.64 [R1+0xb48], R24 ;  /* 0x000b481801007387 */ /* 0x0001e80000100a00 */
[----:B0-----:R-:W3:Y:S04]  /*17550*/  LDL.LU R24, [R1+0x198] ;  /* 0x0001980001187983 */ /* 0x001ee80000300800 */
[----:B------:R-:W3:Y:S04]  /*17560*/  LDL.LU R25, [R1+0x458] ;  /* 0x0004580001197983 */ /* 0x000ee80000300800 */
[----:B------:R0:W-:Y:S04]  /*17570*/  STL.64 [R1+0xb50], R26 ;  /* 0x000b501a01007387 */ /* 0x0001e80000100a00 */
[----:B0-----:R-:W4:Y:S04]  /*17580*/  LDL.LU R26, [R1+0x1a0] ;  /* 0x0001a000011a7983 */ /* 0x001f280000300800 */
[----:B------:R-:W4:Y:S01]  /*17590*/  LDL.LU R27, [R1+0x454] ;  /* 0x00045400011b7983 */ /* 0x000f220000300800 */
        /* <DEDUP_REMOVED lines=50> */
[----:B----4-:R-:W-:Y:S02]  /*178c0*/  LOP3.LUT R27, R27, R26, RZ, 0x3c, !PT ;  /* 0x0000001a1b1b7212 */ /* 0x010fe400078e3cff */
[----:B--2---:R-:W-:-:S04]  /*178d0*/  LOP3.LUT R19, R19, R18, RZ, 0x3c, !PT ;  /* 0x0000001213137212 */ /* 0x004fc800078e3cff */
[----:B------:R-:W-:-:S04]  /*178e0*/  LOP3.LUT R18, R19, R18, RZ, 0x3c, !PT ;  /* 0x0000001213127212 */ /* 0x000fc800078e3cff */
[----:B------:R-:W-:-:S05]  /*178f0*/  LOP3.LUT R19, R19, R18, RZ, 0x3c, !PT ;  /* 0x0000001213137212 */ /* 0x000fca00078e3cff */
[----:B------:R0:W-:Y:S04]  /*17900*/  STL.64 [R1+0x180], R18 ;  /* 0x0001801201007387 */ /* 0x0001e80000100a00 */
[----:B0-----:R-:W2:Y:S01]  /*17910*/  LDL.LU.64 R18, [R1+0xce8] ;  /* 0x000ce80001127983 */ /* 0x001ea20000300a00 */
[----:B---3--:R-:W-:Y:S02]  /*17920*/  LOP3.LUT R25, R25, R24, RZ, 0x3c, !PT ;  /* 0x0000001819197212 */ /* 0x008fe400078e3cff */
[----:B------:R-:W-:Y:S02]  /*17930*/  LOP3.LUT R26, R27, R26, RZ, 0x3c, !PT ;  /* 0x0000001a1b1a7212 */ /* 0x000fe400078e3cff */
[----:B------:R-:W-:Y:S02]  /*17940*/  LOP3.LUT R24, R25, R24, RZ, 0x3c, !PT ;  /* 0x0000001819187212 */ /* 0x000fe400078e3cff */
[----:B------:R-:W-:-:S02]  /*17950*/  LOP3.LUT R27, R27, R26, RZ, 0x3c, !PT ;  /* 0x0000001a1b1b7212 */ /* 0x000fc400078e3cff */
[----:B------:R-:W-:-:S03]  /*17960*/  LOP3.LUT R25, R25, R24, RZ, 0x3c, !PT ;  /* 0x0000001819197212 */ /* 0x000fc600078e3cff */
[----:B------:R0:W-:Y:S04]  /*17970*/  STL.64 [R1+0x188], R26 ;  /* 0x0001881a01007387 */ /* 0x0001e80000100a00 */
[----:B------:R1:W-:Y:S01]  /*17980*/  STL.64 [R1+0x190], R24 ;  /* 0x0001901801007387 */ /* 0x0003e20000100a00 */
[----:B0-----:R-:W-:Y:S02]  /*17990*/  IMAD.MOV.U32 R26, RZ, RZ, R23 ;  /* 0x000000ffff1a7224 */ /* 0x001fe400078e0017 */
[----:B------:R-:W-:Y:S02]  /*179a0*/  IMAD.MOV.U32 R27, RZ, RZ, R22 ;  /* 0x000000ffff1b7224 */ /* 0x000fe400078e0016 */
[----:B-1----:R-:W-:Y:S02]  /*179b0*/  IMAD.MOV.U32 R24, RZ, RZ, R21 ;  /* 0x000000ffff187224 */ /* 0x002fe400078e0015 */
[----:B------:R-:W-:-:S02]  /*179c0*/  IMAD.MOV.U32 R25, RZ, RZ, R20 ;  /* 0x000000ffff197224 */ /* 0x000fc400078e0014 */
[----:B------:R-:W-:Y:S02]  /*179d0*/  IMAD.MOV.U32 R20, RZ, RZ, R17 ;  /* 0x000000ffff147224 */ /* 0x000fe400078e0011 */
[----:B------:R-:W-:Y:S01]  /*179e0*/  IMAD.MOV.U32 R21, RZ, RZ, R16 ;  /* 0x000000ffff157224 */ /* 0x000fe200078e0010 */
[----:B------:R0:W-:Y:S01]  /*179f0*/  STL.64 [R1+0x3a0], R26 ;  /* 0x0003a01a01007387 */ /* 0x0001e20000100a00 */
[----:B------:R-:W-:Y:S02]  /*17a00*/  IMAD.MOV.U32 R16, RZ, RZ, R13 ;  /* 0x000000ffff107224 */ /* 0x000fe400078e000d */
[----:B------:R-:W-:Y:S01]  /*17a10*/  IMAD.MOV.U32 R17, RZ, RZ, R12 ;  /* 0x000000ffff117224 */ /* 0x000fe200078e000c */
[----:B------:R-:W-:Y:S01]  /*17a20*/  STL.64 [R1+0x3a8], R24 ;  /* 0x0003a81801007387 */ /* 0x000fe20000100a00 */
[----:B------:R-:W-:Y:S02]  /*17a30*/  IMAD.MOV.U32 R12, RZ, RZ, R9 ;  /* 0x000000ffff0c7224 */ /* 0x000fe400078e0009 */
[----:B------:R-:W-:-:S02]  /*17a40*/  IMAD.MOV.U32 R13, RZ, RZ, R8 ;  /* 0x000000ffff0d7224 */ /* 0x000fc400078e0008 */
[----:B------:R-:W-:Y:S02]  /*17a50*/  IMAD.MOV.U32 R8, RZ, RZ, R5 ;  /* 0x000000ffff087224 */ /* 0x000fe400078e0005 */
[----:B------:R-:W-:Y:S02]  /*17a60*/  IMAD.MOV.U32 R9, RZ, RZ, R4 ;  /* 0x000000ffff097224 */ /* 0x000fe400078e0004 */
[----:B--2---:R-:W-:Y:S02]  /*17a70*/  IMAD.MOV.U32 R22, RZ, RZ, R19 ;  /* 0x000000ffff167224 */ /* 0x004fe400078e0013 */
[----:B------:R-:W-:Y:S02]  /*17a80*/  IMAD.MOV.U32 R23, RZ, RZ, R18 ;  /* 0x000000ffff177224 */ /* 0x000fe400078e0012 */
[----:B------:R-:W-:Y:S02]  /*17a90*/  IMAD.MOV.U32 R18, RZ, RZ, R15 ;  /* 0x000000ffff127224 */ /* 0x000fe400078e000f */
[----:B------:R-:W-:Y:S01]  /*17aa0*/  IMAD.MOV.U32 R19, RZ, RZ, R14 ;  /* 0x000000ffff137224 */ /* 0x000fe200078e000e */
[----:B------:R-:W-:Y:S01]  /*17ab0*/  STL.64 [R1+0x3b0], R22 ;  /* 0x0003b01601007387 */ /* 0x000fe20000100a00 */
        /* <DEDUP_REMOVED lines=13> */
[----:B0-----:R-:W2:Y:S04]  /*17b90*/  LDL.LU R26, [R1+0x274] ;  /* 0x00027400011a7983 */ /* 0x001ea80000300800 */
[----:B------:R-:W-:Y:S04]  /*17ba0*/  STL.64 [R1+0x3f0], R6 ;  /* 0x0003f00601007387 */ /* 0x000fe80000100a00 */
[----:B------:R-:W2:Y:S01]  /*17bb0*/  LDL.LU R27, [R1+0x4c8] ;  /* 0x0004c800011b7983 */ /* 0x000ea20000300800 */
[----:B------:R-:W-:-:S02]  /*17bc0*/  IMAD.MOV.U32 R4, RZ, RZ, R0 ;  /* 0x000000ffff047224 */ /* 0x000fc400078e0000 */
[----:B------:R-:W-:-:S05]  /*17bd0*/  IMAD.MOV.U32 R5, RZ, RZ, R3 ;  /* 0x000000ffff057224 */ /* 0x000fca00078e0003 */
[----:B------:R-:W-:Y:S04]  /*17be0*/  STL.64 [R1+0x3f8], R4 ;  /* 0x0003f80401007387 */ /* 0x000fe80000100a00 */
        /* <DEDUP_REMOVED lines=149> */
[----:B------:R3:W-:Y:S02]  /*18540*/  STL.64 [R1+0x478], R26 ;  /* 0x0004781a01007387 */ /* 0x0007e40000100a00 */
[----:B---3--:R-:W-:Y:S02]  /*18550*/  IMAD.MOV.U32 R27, RZ, RZ, R24 ;  /* 0x000000ffff1b7224 */ /* 0x008fe400078e0018 */
[----:B----4-:R-:W-:Y:S02]  /*18560*/  IMAD.MOV.U32 R24, RZ, RZ, R23 ;  /* 0x000000ffff187224 */ /* 0x010fe400078e0017 */
[----:B------:R-:W-:Y:S02]  /*18570*/  IMAD.MOV.U32 R23, RZ, RZ, R20 ;  /* 0x000000ffff177224 */ /* 0x000fe400078e0014 */
[----:B------:R-:W-:Y:S02]  /*18580*/  IMAD.MOV.U32 R20, RZ, RZ, R19 ;  /* 0x000000ffff147224 */ /* 0x000fe400078e0013 */
[----:B------:R-:W-:-:S02]  /*18590*/  IMAD.MOV.U32 R19, RZ, RZ, R16 ;  /* 0x000000ffff137224 */ /* 0x000fc400078e0010 */
[----:B------:R-:W-:Y:S02]  /*185a0*/  IMAD.MOV.U32 R16, RZ, RZ, R15 ;  /* 0x000000ffff107224 */ /* 0x000fe400078e000f */
[----:B------:R-:W-:Y:S02]  /*185b0*/  IMAD.MOV.U32 R15, RZ, RZ, R12 ;  /* 0x000000ffff0f7224 */ /* 0x000fe400078e000c */
[----:B------:R-:W-:Y:S02]  /*185c0*/  IMAD.MOV.U32 R12, RZ, RZ, R11 ;  /* 0x000000ffff0c7224 */ /* 0x000fe400078e000b */
[----:B------:R-:W-:Y:S02]  /*185d0*/  IMAD.MOV.U32 R11, RZ, RZ, R8 ;  /* 0x000000ffff0b7224 */ /* 0x000fe400078e0008 */
[----:B------:R-:W-:Y:S02]  /*185e0*/  IMAD.MOV.U32 R8, RZ, RZ, R3 ;  /* 0x000000ffff087224 */ /* 0x000fe400078e0003 */
[----:B------:R-:W0:Y:S01]  /*185f0*/  LDC R3, c[0x0][0x23c] ;  /* 0x00008f00ff037b82 */ /* 0x000e220000000800 */
[----:B------:R-:W-:-:S02]  /*18600*/  IMAD.MOV.U32 R26, RZ, RZ, R25 ;  /* 0x000000ffff1a7224 */ /* 0x000fc400078e0019 */
[----:B------:R-:W-:Y:S02]  /*18610*/  IMAD.MOV.U32 R25, RZ, RZ, R22 ;  /* 0x000000ffff197224 */ /* 0x000fe400078e0016 */
[----:B------:R-:W-:Y:S02]  /*18620*/  IMAD.MOV.U32 R22, RZ, RZ, R21 ;  /* 0x000000ffff167224 */ /* 0x000fe400078e0015 */
[----:B------:R-:W-:Y:S01]  /*18630*/  IMAD.MOV.U32 R21, RZ, RZ, R18 ;  /* 0x000000ffff157224 */ /* 0x000fe200078e0012 */
[----:B------:R-:W-:Y:S01]  /*18640*/  STL.64 [R1+0x480], R26 ;  /* 0x0004801a01007387 */ /* 0x000fe20000100a00 */
[----:B------:R-:W-:Y:S02]  /*18650*/  IMAD.MOV.U32 R18, RZ, RZ, R17 ;  /* 0x000000ffff127224 */ /* 0x000fe400078e0011 */
[----:B------:R-:W-:Y:S01]  /*18660*/  IMAD.MOV.U32 R17, RZ, RZ, R14 ;  /* 0x000000ffff117224 */ /* 0x000fe200078e000e */
[----:B------:R-:W-:Y:S01]  /*18670*/  STL.64 [R1+0x488], R24 ;  /* 0x0004881801007387 */ /* 0x000fe20000100a00 */
[----:B------:R-:W-:-:S02]  /*18680*/  IMAD.MOV.U32 R14, RZ, RZ, R13 ;  /* 0x000000ffff0e7224 */ /* 0x000fc400078e000d */
[----:B------:R-:W-:Y:S01]  /*18690*/  IMAD.MOV.U32 R13, RZ, RZ, R10 ;  /* 0x000000ffff0d7224 */ /* 0x000fe200078e000a */
[----:B------:R-:W-:Y:S01]  /*186a0*/  STL.64 [R1+0x490], R22 ;  /* 0x0004901601007387 */ /* 0x000fe20000100a00 */
[----:B------:R-:W-:-:S03]  /*186b0*/  IMAD.MOV.U32 R10, RZ, RZ, R9 ;  /* 0x000000ffff0a7224 */ /* 0x000fc600078e0009 */
[----:B------:R-:W-:Y:S04]  /*186c0*/  STL.64 [R1+0x498], R20 ;  /* 0x0004981401007387 */ /* 0x000fe80000100a00 */
[----:B------:R-:W-:Y:S04]  /*186d0*/  STL.64 [R1+0x4a0], R18 ;  /* 0x0004a01201007387 */ /* 0x000fe80000100a00 */
[----:B------:R-:W-:Y:S01]  /*186e0*/  STL.64 [R1+0x4a8], R16 ;  /* 0x0004a81001007387 */ /* 0x000fe20000100a00 */
[----:B------:R-:W-:-:S03]  /*186f0*/  IMAD.MOV.U32 R9, RZ, RZ, R6 ;  /* 0x000000ffff097224 */ /* 0x000fc600078e0006 */
[----:B------:R-:W-:Y:S04]  /*18700*/  STL.64 [R1+0x4b0], R14 ;  /* 0x0004b00e01007387 */ /* 0x000fe80000100a00 */
[----:B------:R-:W-:Y:S04]  /*18710*/  STL.64 [R1+0x4b8], R12 ;  /* 0x0004b80c01007387 */ /* 0x000fe80000100a00 */
[----:B------:R-:W-:Y:S01]  /*18720*/  STL.64 [R1+0x4c0], R10 ;  /* 0x0004c00a01007387 */ /* 0x000fe20000100a00 */
[----:B------:R-:W-:-:S03]  /*18730*/  IMAD.MOV.U32 R6, RZ, RZ, R28 ;  /* 0x000000ffff067224 */ /* 0x000fc600078e001c */
[----:B0-----:R0:W-:Y:S04]  /*18740*/  STL.64 [R1+0xbe8], R2 ;  /* 0x000be80201007387 */ /* 0x0011e80000100a00 */
[----:B------:R-:W-:Y:S01]  /*18750*/  STL.64 [R1+0x4c8], R8 ;  /* 0x0004c80801007387 */ /* 0x000fe20000100a00 */
[----:B0-----:R-:W-:Y:S02]  /*18760*/  IMAD.MOV.U32 R2, RZ, RZ, R4 ;  /* 0x000000ffff027224 */ /* 0x001fe400078e0004 */
[----:B------:R-:W-:Y:S02]  /*18770*/  IMAD.MOV.U32 R3, RZ, RZ, R7 ;  /* 0x000000ffff037224 */ /* 0x000fe400078e0007 */
[----:B------:R-:W-:-:S03]  /*18780*/  IMAD.MOV.U32 R7, RZ, RZ, R5 ;  /* 0x000000ffff077224 */ /* 0x000fc600078e0005 */
[----:B------:R0:W-:Y:S04]  /*18790*/  STL.64 [R1+0x4d0], R2 ;  /* 0x0004d00201007387 */ /* 0x0001e80000100a00 */
[----:B0-----:R-:W2:Y:S04]  /*187a0*/  LDL.LU R2, [R1+0x760] ;  /* 0x0007600001027983 */ /* 0x001ea80000300800 */
[----:B------:R-:W-:Y:S04]  /*187b0*/  STL.64 [R1+0x4d8], R6 ;  /* 0x0004d80601007387 */ /* 0x000fe80000100a00 */
[----:B------:R-:W3:Y:S01]  /*187c0*/  LDL.LU R3, [R1+0x36c] ;  /* 0x00036c0001037983 */ /* 0x000ee20000300800 */
[----:B------:R-:W-:-:S02]  /*187d0*/  IMAD.MOV.U32 R4, RZ, RZ, R0 ;  /* 0x000000ffff047224 */ /* 0x000fc400078e0000 */
[----:B------:R-:W-:-:S05]  /*187e0*/  IMAD.MOV.U32 R5, RZ, RZ, R29 ;  /* 0x000000ffff057224 */ /* 0x000fca00078e001d */
[----:B------:R-:W-:Y:S04]  /*187f0*/  STL.64 [R1+0x4e0], R4 ;  /* 0x0004e00401007387 */ /* 0x000fe80000100a00 */
[----:B---3--:R0:W-:Y:S04]  /*18800*/  STL [R1+0xbf0], R3 ;  /* 0x000bf00301007387 */ /* 0x0081e80000100800 */
[----:B0-----:R-:W2:Y:S04]  /*18810*/  LDL.LU R3, [R1+0x364] ;  /* 0x0003640001037983 */ /* 0x001ea80000300800 */
        /* <DEDUP_REMOVED lines=58> */
[----:B------:R-:W4:Y:S04]  /*18bc0*/  LDL.LU.64 R14, [R1+0x128] ;  /* 0x00012800010e7983 */ /* 0x000f280000300a00 */
[----:B------:R-:W4:Y:S04]  /*18bd0*/  LDL.LU.64 R12, [R1+0x120] ;  /* 0x00012000010c7983 */ /* 0x000f280000300a00 */
[----:B------:R-:W4:Y:S04]  /*18be0*/  LDL.LU.64 R10, [R1+0x118] ;  /* 0x00011800010a7983 */ /* 0x000f280000300a00 */
[----:B------:R-:W4:Y:S04]  /*18bf0*/  LDL.LU.64 R8, [R1+0x110] ;  /* 0x0001100001087983 */ /* 0x000f280000300a00 */
[----:B------:R-:W4:Y:S04]  /*18c00*/  LDL.LU.64 R6, [R1+0x108] ;  /* 0x0001080001067983 */ /* 0x000f280000300a00 */
[----:B------:R-:W4:Y:S04]  /*18c10*/  LDL.LU.64 R4, [R1+0x100] ;  /* 0x0001000001047983 */ /* 0x000f280000300a00 */
[----:B------:R-:W4:Y:S01]  /*18c20*/  LDL.LU.64 R28, [R1+0xf8] ;  /* 0x0000f800011c7983 */ /* 0x000f220000300a00 */
        /* <DEDUP_REMOVED lines=74> */
[----:B0-----:R-:W2:Y:S04]  /*190d0*/  LDL.LU.64 R2, [R1+0xbf8] ;  /* 0x000bf80001027983 */ /* 0x001ea80000300a00 */
[----:B--2---:R0:W-:Y:S04]  /*190e0*/  STL.64 [R1+0x760], R2 ;  /* 0x0007600201007387 */ /* 0x0041e80000100a00 */
[----:B0-----:R-:W2:Y:S01]  /*190f0*/  LDL.LU R3, [R1+0xbf0] ;  /* 0x000bf00001037983 */ /* 0x001ea20000300800 */
[----:B---3--:R-:W-:-:S02]  /*19100*/  IMAD.MOV.U32 R2, RZ, RZ, R26 ;  /* 0x000000ffff027224 */ /* 0x008fc400078e001a */
[----:B----4-:R-:W-:-:S03]  /*19110*/  IMAD.MOV.U32 R26, RZ, RZ, R24 ;  /* 0x000000ffff1a7224 */ /* 0x010fc600078e0018 */
[----:B--2---:R0:W-:Y:S04]  /*19120*/  STL.64 [R1+0x768], R2 ;  /* 0x0007680201007387 */ /* 0x0041e80000100a00 */
[----:B0-----:R-:W2:Y:S01]  /*19130*/  LDL.LU.64 R2, [R1+0xbe8] ;  /* 0x000be80001027983 */ /* 0x001ea20000300a00 */
[----:B------:R-:W-:-:S03]  /*19140*/  IMAD.MOV.U32 R24, RZ, RZ, R20 ;  /* 0x000000ffff187224 */ /* 0x000fc600078e0014 */
[----:B------:R0:W-:Y:S01]  /*19150*/  STL.64 [R1+0x770], R26 ;  /* 0x0007701a01007387 */ /* 0x0001e20000100a00 */
[----:B------:R-:W-:Y:S02]  /*19160*/  IMAD.MOV.U32 R20, RZ, RZ, R16 ;  /* 0x000000ffff147224 */ /* 0x000fe400078e0010 */
[----:B0-----:R-:W-:Y:S02]  /*19170*/  IMAD.MOV.U32 R26, RZ, RZ, R22 ;  /* 0x000000ffff1a7224 */ /* 0x001fe400078e0016 */
[----:B------:R-:W-:Y:S02]  /*19180*/  IMAD.MOV.U32 R27, RZ, RZ, R25 ;  /* 0x000000ffff1b7224 */ /* 0x000fe400078e0019 */
[----:B------:R-:W-:Y:S02]  /*19190*/  IMAD.MOV.U32 R25, RZ, RZ, R23 ;  /* 0x000000ffff197224 */ /* 0x000fe400078e0017 */
[----:B------:R-:W-:Y:S02]  /*191a0*/  IMAD.MOV.U32 R22, RZ, RZ, R18 ;  /* 0x000000ffff167224 */ /* 0x000fe400078e0012 */
[----:B------:R-:W-:-:S02]  /*191b0*/  IMAD.MOV.U32 R23, RZ, RZ, R21 ;  /* 0x000000ffff177224 */ /* 0x000fc400078e0015 */
[----:B------:R-:W-:Y:S01]  /*191c0*/  IMAD.MOV.U32 R21, RZ, RZ, R19 ;  /* 0x000000ffff157224 */ /* 0x000fe200078e0013 */
[----:B------:R0:W-:Y:S01]  /*191d0*/  STL.64 [R1+0x778], R26 ;  /* 0x0007781a01007387 */ /* 0x0001e20000100a00 */
[----:B------:R-:W-:Y:S02]  /*191e0*/  IMAD.MOV.U32 R18, RZ, RZ, R0 ;  /* 0x000000ffff127224 */ /* 0x000fe400078e0000 */
[----:B------:R-:W-:Y:S01]  /*191f0*/  IMAD.MOV.U32 R19, RZ, RZ, R17 ;  /* 0x000000ffff137224 */ /* 0x000fe200078e0011 */
[----:B------:R-:W-:Y:S04]  /*19200*/  STL.64 [R1+0x780], R24 ;  /* 0x0007801801007387 */ /* 0x000fe80000100a00 */
[----:B------:R-:W-:Y:S04]  /*19210*/  STL.64 [R1+0x788], R22 ;  /* 0x0007881601007387 */ /* 0x000fe80000100a00 */
[----:B------:R-:W-:Y:S04]  /*19220*/  STL.64 [R1+0x790], R20 ;  /* 0x0007901401007387 */ /* 0x000fe80000100a00 */
[----:B------:R-:W-:Y:S01]  /*19230*/  STL.64 [R1+0x798], R18 ;  /* 0x0007981201007387 */ /* 0x000fe20000100a00 */
[----:B--2---:R-:W-:-:S04]  /*19240*/  IMAD.SHL.U32 R3, R3, 0x20, RZ ;  /* 0x0000002003037824 */ /* 0x004fc800078e00ff */
[----:B------:R-:W-:-:S04]  /*19250*/  IMAD.WIDE R16, R3, 0x2, R14 ;  /* 0x0000000203107825 */ /* 0x000fc800078e020e */
[----:B------:R-:W-:-:S04]  /*19260*/  IMAD.WIDE R14, R3, 0x2, R12 ;  /* 0x00000002030e7825 */ /* 0x000fc800078e020c */
[----:B------:R-:W-:-:S04]  /*19270*/  IMAD.WIDE R12, R3, 0x2, R10 ;  /* 0x00000002030c7825 */ /* 0x000fc800078e020a */
[----:B------:R-:W-:-:S04]  /*19280*/  IMAD.WIDE R10, R3, 0x2, R8 ;  /* 0x00000002030a7825 */ /* 0x000fc800078e0208 */
[C---:B------:R-:W-:Y:S01]  /*19290*/  IMAD.WIDE R8, R3.reuse, 0x2, R6 ;  /* 0x0000000203087825 */ /* 0x040fe200078e0206 */
[----:B------:R-:W-:Y:S04]  /*192a0*/  STL.64 [R1+0x398], R16 ;  /* 0x0003981001007387 */ /* 0x000fe80000100a00 */
[----:B------:R-:W-:Y:S04]  /*192b0*/  STL.64 [R1+0x390], R14 ;  /* 0x0003900e01007387 */ /* 0x000fe80000100a00 */
[----:B------:R-:W-:Y:S04]  /*192c0*/  STL.64 [R1+0x388], R12 ;  /* 0x0003880c01007387 */ /* 0x000fe80000100a00 */
[----:B------:R-:W-:Y:S04]  /*192d0*/  STL.64 [R1+0x380], R10 ;  /* 0x0003800a01007387 */ /* 0x000fe80000100a00 */
[----:B------:R-:W-:Y:S04]  /*192e0*/  STL.64 [R1+0x378], R8 ;  /* 0x0003780801007387 */ /* 0x000fe80000100a00 */
[----:B0-----:R-:W2:Y:S01]  /*192f0*/  LDL.LU.64 R26, [R1+0x60] ;  /* 0x00006000011a7983 */ /* 0x001ea20000300a00 */
[----:B------:R-:W-:-:S04]  /*19300*/  IMAD.WIDE R6, R3, 0x2, R4 ;  /* 0x0000000203067825 */ /* 0x000fc800078e0204 */
[C---:B------:R-:W-:Y:S01]  /*19310*/  IMAD.WIDE R4, R3.reuse, 0x2, R28 ;  /* 0x0000000203047825 */ /* 0x040fe200078e021c */
[----:B------:R-:W-:Y:S04]  /*19320*/  STL.64 [R1+0x370], R6 ;  /* 0x0003700601007387 */ /* 0x000fe80000100a00 */
[----:B--2---:R0:W-:Y:S04]  /*19330*/  STL.64 [R1+0xb58], R26 ;  /* 0x000b581a01007387 */ /* 0x0041e80000100a00 */
[----:B------:R-:W-:Y:S04]  /*19340*/  STL.64 [R1+0x368], R4 ;  /* 0x0003680401007387 */ /* 0x000fe80000100a00 */
[----:B0-----:R-:W2:Y:S04]  /*19350*/  LDL.LU.64 R26, [R1+0x68] ;  /* 0x00006800011a7983 */ /* 0x001ea80000300a00 */
[----:B--2---:R0:W-:Y:S04]  /*19360*/  STL.64 [R1+0xb60], R26 ;  /* 0x000b601a01007387 */ /* 0x0041e80000100a00 */
        /* <DEDUP_REMOVED lines=33> */
[----:B------:R-:W3:Y:S04]  /*19580*/  LDL.LU.64 R24, [R1+0x58] ;  /* 0x0000580001187983 */ /* 0x000ee80000300a00 */
[----:B------:R-:W4:Y:S04]  /*19590*/  LDL.LU.64 R22, [R1+0x50] ;  /* 0x0000500001167983 */ /* 0x000f280000300a00 */
        /* <DEDUP_REMOVED lines=9> */
[----:B------:R-:W4:Y:S01]  /*19630*/  LDL.LU.64 R28, [R1] ;  /* 0x00000000011c7983 */ /* 0x000f220000300a00 */
[----:B--2---:R-:W-:-:S05]  /*19640*/  IMAD.WIDE R26, R3, 0x2, R26 ;  /* 0x00000002031a7825 */ /* 0x004fca00078e021a */
[----:B------:R0:W-:Y:S04]  /*19650*/  STL.64 [R1+0x360], R26 ;  /* 0x0003601a01007387 */ /* 0x0001e80000100a00 */
[----:B0-----:R-:W2:Y:S02]  /*19660*/  LDL.LU.64 R26, [R1+0xbe0] ;  /* 0x000be000011a7983 */ /* 0x001ea40000300a00 */
        /* <DEDUP_REMOVED lines=50> */
[----:B0-----:R-:W2:Y:S01]  /*19990*/  LDL.LU.64 R26, [R1+0xb58] ;  /* 0x000b5800011a7983 */ /* 0x001ea20000300a00 */
[----:B---3--:R-:W-:-:S04]  /*199a0*/  IMAD.WIDE R24, R3, 0x2, R24 ;  /* 0x0000000203187825 */ /* 0x008fc800078e0218 */
[----:B----4-:R-:W-:-:S04]  /*199b0*/  IMAD.WIDE R22, R3, 0x2, R22 ;  /* 0x0000000203167825 */ /* 0x010fc800078e0216 */
[----:B------:R-:W-:-:S04]  /*199c0*/  IMAD.WIDE R20, R3, 0x2, R20 ;  /* 0x0000000203147825 */ /* 0x000fc800078e0214 */
        /* <DEDUP_REMOVED lines=9> */
[----:B--2---:R-:W-:-:S05]  /*19a60*/  IMAD.WIDE R26, R3, 0x2, R26 ;  /* 0x00000002031a7825 */ /* 0x004fca00078e021a */
[----:B------:R0:W-:Y:S04]  /*19a70*/  STL.64 [R1+0x2c8], R26 ;  /* 0x0002c81a01007387 */ /* 0x0001e80000100a00 */
[----:B0-----:R-:W2:Y:S04]  /*19a80*/  LDL.LU.64 R26, [R1+0xb50] ;  /* 0x000b5000011a7983 */ /* 0x001ea80000300a00 */
[----:B------:R0:W-:Y:S04]  /*19a90*/  STL.64 [R1+0x2c0], R24 ;  /* 0x0002c01801007387 */ /* 0x0001e80000100a00 */
[----:B0-----:R-:W3:Y:S04]  /*19aa0*/  LDL.LU.64 R24, [R1+0xb48] ;  /* 0x000b480001187983 */ /* 0x001ee80000300a00 */
[----:B------:R0:W-:Y:S04]  /*19ab0*/  STL.64 [R1+0x2b8], R22 ;  /* 0x0002b81601007387 */ /* 0x0001e80000100a00 */
[----:B0-----:R-:W4:Y:S04]  /*19ac0*/  LDL.LU.64 R22, [R1+0xb40] ;  /* 0x000b400001167983 */ /* 0x001f280000300a00 */
[----:B------:R0:W-:Y:S04]  /*19ad0*/  STL.64 [R1+0x2b0], R20 ;  /* 0x0002b01401007387 */ /* 0x0001e80000100a00 */
[----:B0-----:R-:W2:Y:S04]  /*19ae0*/  LDL.LU.64 R20, [R1+0xb38] ;  /* 0x000b380001147983 */ /* 0x001ea80000300a00 */
        /* <DEDUP_REMOVED lines=17> */
[----:B0-----:R-:W2:Y:S01]  /*19c00*/  LDL.LU.64 R28, [R1+0xaf0] ;  /* 0x000af000011c7983 */ /* 0x001ea20000300a00 */
[----:B---3--:R-:W-:-:S04]  /*19c10*/  IMAD.WIDE R24, R3, 0x2, R24 ;  /* 0x0000000203187825 */ /* 0x008fc800078e0218 */
[----:B----4-:R-:W-:-:S04]  /*19c20*/  IMAD.WIDE R22, R3, 0x2, R22 ;  /* 0x0000000203167825 */ /* 0x010fc800078e0216 */
[----:B--2---:R-:W-:-:S04]  /*19c30*/  IMAD.WIDE R20, R3, 0x2, R20 ;  /* 0x0000000203147825 */ /* 0x004fc800078e0214 */
        /* <DEDUP_REMOVED lines=8> */
[----:B------:R-:W-:-:S05]  /*19cc0*/  IMAD.WIDE R28, R3, 0x2, R28 ;  /* 0x00000002031c7825 */ /* 0x000fca00078e021c */
        /* <DEDUP_REMOVED lines=9> */
[----:B0-----:R-:W3:Y:S04]  /*19d60*/  LDL.LU.64 R10, [R1+0x168] ;  /* 0x00016800010a7983 */ /* 0x001ee80000300a00 */
[----:B------:R0:W-:Y:S04]  /*19d70*/  STL.64 [R1+0x238], R12 ;  /* 0x0002380c01007387 */ /* 0x0001e80000100a00 */
[----:B0-----:R-:W2:Y:S04]  /*19d80*/  LDL.LU.64 R12, [R1+0x160] ;  /* 0x00016000010c7983 */ /* 0x001ea80000300a00 */
        /* <DEDUP_REMOVED lines=11> */
[----:B0-----:R-:W2:Y:S01]  /*19e40*/  LDL.LU.64 R24, [R1+0x130] ;  /* 0x0001300001187983 */ /* 0x001ea20000300a00 */
[----:B------:R-:W-:-:S05]  /*19e50*/  IMAD.WIDE R26, R3, 0x2, R26 ;  /* 0x00000002031a7825 */ /* 0x000fca00078e021a */
[----:B------:R4:W-:Y:S02]  /*19e60*/  STL.64 [R1+0x200], R26 ;  /* 0x0002001a01007387 */ /* 0x0009e40000100a00 */
[----:B----4-:R-:W-:-:S04]  /*19e70*/  IMAD.WIDE R26, R3, 0x2, R22 ;  /* 0x00000002031a7825 */ /* 0x010fc800078e0216 */
[----:B---3--:R-:W-:-:S04]  /*19e80*/  IMAD.WIDE R22, R3, 0x2, R18 ;  /* 0x0000000203167825 */ /* 0x008fc800078e0212 */
[----:B------:R-:W-:-:S04]  /*19e90*/  IMAD.WIDE R18, R3, 0x2, R14 ;  /* 0x0000000203127825 */ /* 0x000fc800078e020e */
[----:B--2---:R-:W-:-:S05]  /*19ea0*/  IMAD.WIDE R24, R3, 0x2, R24 ;  /* 0x0000000203187825 */ /* 0x004fca00078e0218 */
[----:B------:R0:W-:Y:S04]  /*19eb0*/  STL.64 [R1+0x1f8], R24 ;  /* 0x0001f81801007387 */ /* 0x0001e80000100a00 */
[----:B------:R-:W-:Y:S01]  /*19ec0*/  STL.64 [R1+0x1f0], R26 ;  /* 0x0001f01a01007387 */ /* 0x000fe20000100a00 */
[----:B------:R-:W-:-:S04]  /*19ed0*/  IMAD.WIDE R14, R3, 0x2, R10 ;  /* 0x00000002030e7825 */ /* 0x000fc800078e020a */
[----:B------:R-:W-:-:S04]  /*19ee0*/  IMAD.WIDE R10, R3, 0x2, R6 ;  /* 0x00000002030a7825 */ /* 0x000fc800078e0206 */
[----:B0-----:R-:W-:-:S04]  /*19ef0*/  IMAD.WIDE R24, R3, 0x2, R20 ;  /* 0x0000000203187825 */ /* 0x001fc800078e0214 */
[----:B------:R-:W-:-:S04]  /*19f00*/  IMAD.WIDE R20, R3, 0x2, R16 ;  /* 0x0000000203147825 */ /* 0x000fc800078e0210 */
[----:B------:R-:W-:-:S04]  /*19f10*/  IMAD.WIDE R16, R3, 0x2, R12 ;  /* 0x0000000203107825 */ /* 0x000fc800078e020c */
[C---:B------:R-:W-:Y:S01]  /*19f20*/  IMAD.WIDE R12, R3.reuse, 0x2, R8 ;  /* 0x00000002030c7825 */ /* 0x040fe200078e0208 */
[----:B------:R-:W-:Y:S04]  /*19f30*/  STL.64 [R1+0x1e8], R24 ;  /* 0x0001e81801007387 */ /* 0x000fe80000100a00 */
[----:B------:R-:W-:Y:S04]  /*19f40*/  STL.64 [R1+0x1e0], R22 ;  /* 0x0001e01601007387 */ /* 0x000fe80000100a00 */
[----:B------:R-:W-:Y:S04]  /*19f50*/  STL.64 [R1+0x1d8], R20 ;  /* 0x0001d81401007387 */ /* 0x000fe80000100a00 */
[----:B------:R-:W-:Y:S04]  /*19f60*/  STL.64 [R1+0x1d0], R18 ;  /* 0x0001d01201007387 */ /* 0x000fe80000100a00 */
[----:B------:R-:W-:Y:S01]  /*19f70*/  STL.64 [R1+0x1c8], R16 ;  /* 0x0001c81001007387 */ /* 0x000fe20000100a00 */
[----:B------:R-:W-:-:S03]  /*19f80*/  IMAD.WIDE R8, R3, 0x2, R4 ;  /* 0x0000000203087825 */ /* 0x000fc600078e0204 */
[----:B------:R-:W-:Y:S04]  /*19f90*/  STL.64 [R1+0x1c0], R14 ;  /* 0x0001c00e01007387 */ /* 0x000fe80000100a00 */
[----:B------:R-:W-:Y:S04]  /*19fa0*/  STL.64 [R1+0x1b8], R12 ;  /* 0x0001b80c01007387 */ /* 0x000fe80000100a00 */
[----:B------:R-:W-:Y:S04]  /*19fb0*/  STL.64 [R1+0x1b0], R10 ;  /* 0x0001b00a01007387 */ /* 0x000fe80000100a00 */
[----:B------:R-:W2:Y:S04]  /*19fc0*/  LDL.LU.64 R4, [R1+0x190] ;  /* 0x0001900001047983 */ /* 0x000ea80000300a00 */
[----:B------:R0:W-:Y:S04]  /*19fd0*/  STL.64 [R1+0x1a8], R8 ;  /* 0x0001a80801007387 */ /* 0x0001e80000100a00 */
[----:B0-----:R-:W3:Y:S01]  /*19fe0*/  LDL.LU.64 R8, [R1+0x3c8] ;  /* 0x0003c80001087983 */ /* 0x001ee20000300a00 */
[----:B------:R-:W-:-:S05]  /*19ff0*/  IMAD.WIDE R6, R3, 0x2, R28 ;  /* 0x0000000203067825 */ /* 0x000fca00078e021c */
[----:B------:R-:W-:Y:S04]  /*1a000*/  STL.64 [R1+0x1a0], R6 ;  /* 0x0001a00601007387 */ /* 0x000fe80000100a00 */
[----:B---3--:R0:W-:Y:S04]  /*1a010*/  STL.64 [R1+0xac8], R8 ;  /* 0x000ac80801007387 */ /* 0x0081e80000100a00 */
[----:B0-----:R-:W3:Y:S04]  /*1a020*/  LDL.LU.64 R8, [R1+0x3c0] ;  /* 0x0003c00001087983 */ /* 0x001ee80000300a00 */
        /* <DEDUP_REMOVED lines=8> */
[----:B------:R-:W4:Y:S04]  /*1a0b0*/  LDL.LU.64 R10, [R1+0x3d0] ;  /* 0x0003d000010a7983 */ /* 0x000f280000300a00 */
[----:B------:R-:W2:Y:S04]  /*1a0c0*/  LDL.LU.64 R26, [R1+0x428] ;  /* 0x00042800011a7983 */ /* 0x000ea80000300a00 */
        /* <DEDUP_REMOVED lines=17> */
[----:B0-----:R-:W2:Y:S01]  /*1a1e0*/  LDL.LU.64 R26, [R1+0x3e0] ;  /* 0x0003e000011a7983 */ /* 0x001ea20000300a00 */
[----:B------:R-:W-:-:S04]  /*1a1f0*/  IMAD.WIDE R4, R3, 0x2, R4 ;  /* 0x0000000203047825 */ /* 0x000fc800078e0204 */
[C---:B---3--:R-:W-:Y:S01]  /*1a200*/  IMAD.WIDE R8, R3.reuse, 0x2, R8 ;  /* 0x0000000203087825 */ /* 0x048fe200078e0208 */
[----:B--2---:R0:W-:Y:S04]  /*1a210*/  STL.64 [R1+0xac0], R26 ;  /* 0x000ac01a01007387 */ /* 0x0041e80000100a00 */
[----:B0-----:R-:W2:Y:S04]  /*1a220*/  LDL.LU.64 R26, [R1+0x3d8] ;  /* 0x0003d800011a7983 */ /* 0x001ea80000300a00 */
[----:B------:R-:W3:Y:S04]  /*1a230*/  LDL.LU.64 R24, [R1+0x430] ;  /* 0x0004300001187983 */ /* 0x000ee80000300a00 */
        /* <DEDUP_REMOVED lines=8> */
[----:B------:R0:W-:Y:S04]  /*1a2c0*/  STL.64 [R1+0x198], R4 ;  /* 0x0001980401007387 */ /* 0x0001e80000100a00 */
[----:B0-----:R-:W3:Y:S04]  /*1a2d0*/  LDL.LU.64 R4, [R1+0x478] ;  /* 0x0004780001047983 */ /* 0x001ee80000300a00 */
[----:B------:R0:W-:Y:S04]  /*1a2e0*/  STL.64 [R1+0x190], R8 ;  /* 0x0001900801007387 */ /* 0x0001e80000100a00 */
[----:B0-----:R-:W4:Y:S02]  /*1a2f0*/  LDL.LU.64 R8, [R1+0xae8] ;  /* 0x000ae80001087983 */ /* 0x001f240000300a00 */
[----:B----4-:R-:W-:-:S05]  /*1a300*/  IMAD.WIDE R8, R3, 0x2, R8 ;  /* 0x0000000203087825 */ /* 0x010fca00078e0208 */
        /* <DEDUP_REMOVED lines=10> */
[----:B0-----:R-:W4:Y:S01]  /*1a3b0*/  LDL.LU.64 R8, [R1+0xac8] ;  /* 0x000ac80001087983 */ /* 0x001f220000300a00 */
[----:B------:R-:W-:-:S04]  /*1a3c0*/  IMAD.WIDE R10, R3, 0x2, R10 ;  /* 0x00000002030a7825 */ /* 0x000fc800078e020a */
[----:B--2---:R-:W-:-:S04]  /*1a3d0*/  IMAD.WIDE R26, R3, 0x2, R26 ;  /* 0x00000002031a7825 */ /* 0x004fc800078e021a */
[----:B----4-:R-:W-:-:S05]  /*1a3e0*/  IMAD.WIDE R8, R3, 0x2, R8 ;  /* 0x0000000203087825 */ /* 0x010fca00078e0208 */
[----:B------:R0:W-:Y:S04]  /*1a3f0*/  STL.64 [R1+0x168], R8 ;  /* 0x0001680801007387 */ /* 0x0001e80000100a00 */
[----:B0-----:R-:W2:Y:S04]  /*1a400*/  LDL.LU.64 R8, [R1+0x480] ;  /* 0x0004800001087983 */ /* 0x001ea80000300a00 */
[----:B------:R0:W-:Y:S04]  /*1a410*/  STL.64 [R1+0x160], R10 ;  /* 0x0001600a01007387 */ /* 0x0001e80000100a00 */
[----:B0-----:R-:W4:Y:S04]  /*1a420*/  LDL.LU.64 R10, [R1+0x488] ;  /* 0x00048800010a7983 */ /* 0x001f280000300a00 */
[----:B------:R0:W-:Y:S04]  /*1a430*/  STL.64 [R1+0x158], R26 ;  /* 0x0001581a01007387 */ /* 0x0001e80000100a00 */
[----:B0-----:R-:W3:Y:S02]  /*1a440*/  LDL.LU.64 R26, [R1+0xac0] ;  /* 0x000ac000011a7983 */ /* 0x001ee40000300a00 */
[----:B---3--:R-:W-:-:S05]  /*1a450*/  IMAD.WIDE R26, R3, 0x2, R26 ;  /* 0x00000002031a7825 */ /* 0x008fca00078e021a */
        /* <DEDUP_REMOVED lines=25> */
[----:B0-----:R-:W3:Y:S01]  /*1a5f0*/  LDL.LU.64 R26, [R1+0xa78] ;  /* 0x000a7800011a7983 */ /* 0x001ee20000300a00 */
[----:B------:R-:W-:-:S04]  /*1a600*/  IMAD.WIDE R12, R3, 0x2, R12 ;  /* 0x00000002030c7825 */ /* 0x000fc800078e020c */
[----:B---3--:R-:W-:-:S05]  /*1a610*/  IMAD.WIDE R26, R3, 0x2, R26 ;  /* 0x00000002031a7825 */ /* 0x008fca00078e021a */
[----:B------:R0:W-:Y:S02]  /*1a620*/  STL.64 [R1+0x108], R26 ;  /* 0x0001081a01007387 */ /* 0x0001e40000100a00 */
[----:B0-----:R-:W-:-:S04]  /*1a630*/  IMAD.WIDE R26, R3, 0x2, R24 ;  /* 0x00000002031a7825 */ /* 0x001fc800078e0218 */
[----:B------:R-:W-:-:S04]  /*1a640*/  IMAD.WIDE R24, R3, 0x2, R22 ;  /* 0x0000000203187825 */ /* 0x000fc800078e0216 */
[----:B------:R-:W-:-:S04]  /*1a650*/  IMAD.WIDE R22, R3, 0x2, R20 ;  /* 0x0000000203167825 */ /* 0x000fc800078e0214 */
[----:B------:R-:W-:-:S04]  /*1a660*/  IMAD.WIDE R20, R3, 0x2, R18 ;  /* 0x0000000203147825 */ /* 0x000fc800078e0212 */
[C---:B------:R-:W-:Y:S01]  /*1a670*/  IMAD.WIDE R18, R3.reuse, 0x2, R16 ;  /* 0x0000000203127825 */ /* 0x040fe200078e0210 */
[----:B------:R-:W-:Y:S03]  /*1a680*/  STL.64 [R1+0x100], R26 ;  /* 0x0001001a01007387 */ /* 0x000fe60000100a00 */
[C---:B------:R-:W-:Y:S01]  /*1a690*/  IMAD.WIDE R16, R3.reuse, 0x2, R14 ;  /* 0x0000000203107825 */ /* 0x040fe200078e020e */
[----:B------:R-:W-:Y:S04]  /*1a6a0*/  STL.64 [R1+0xf8], R24 ;  /* 0x0000f81801007387 */ /* 0x000fe80000100a00 */
[----:B------:R-:W-:Y:S04]  /*1a6b0*/  STL.64 [R1+0xf0], R22 ;  /* 0x0000f01601007387 */ /* 0x000fe80000100a00 */
[----:B------:R-:W-:Y:S04]  /*1a6c0*/  STL.64 [R1+0xe8], R20 ;  /* 0x0000e81401007387 */ /* 0x000fe80000100a00 */
[----:B------:R-:W-:Y:S01]  /*1a6d0*/  STL.64 [R1+0xe0], R18 ;  /* 0x0000e01201007387 */ /* 0x000fe20000100a00 */
[----:B------:R-:W-:-:S03]  /*1a6e0*/  IMAD.WIDE R14, R3, 0x2, R28 ;  /* 0x00000002030e7825 */ /* 0x000fc600078e021c */
[----:B------:R-:W-:Y:S04]  /*1a6f0*/  STL.64 [R1+0xd8], R16 ;  /* 0x0000d81001007387 */ /* 0x000fe80000100a00 */
[----:B------:R-:W3:Y:S04]  /*1a700*/  LDL.LU.64 R28, [R1+0x490] ;  /* 0x00049000011c7983 */ /* 0x000ee80000300a00 */
[----:B------:R0:W-:Y:S04]  /*1a710*/  STL.64 [R1+0xd0], R12 ;  /* 0x0000d00c01007387 */ /* 0x0001e80000100a00 */
[----:B------:R-:W-:Y:S01]  /*1a720*/  STL.64 [R1+0xc8], R14 ;  /* 0x0000c80e01007387 */ /* 0x000fe20000100a00 */
[----:B0-----:R-:W-:-:S04]  /*1a730*/  IMAD.WIDE R12, R3, 0x2, R6 ;  /* 0x00000002030c7825 */ /* 0x001fc800078e0206 */
[C---:B------:R-:W-:Y:S02]  /*1a740*/  IMAD.WIDE R6, R3.reuse, 0x2, R4 ;  /* 0x0000000203067825 */ /* 0x040fe400078e0204 */
[----:B------:R-:W2:Y:S04]  /*1a750*/  LDL.LU.64 R4, [R1+0x4a0] ;  /* 0x0004a00001047983 */ /* 0x000ea80000300a00 */
[----:B------:R-:W-:Y:S04]  /*1a760*/  STL.64 [R1+0xc0], R12 ;  /* 0x0000c00c01007387 */ /* 0x000fe80000100a00 */
[----:B--2---:R0:W-:Y:S04]  /*1a770*/  STL.64 [R1+0xa70], R4 ;  /* 0x000a700401007387 */ /* 0x0041e80000100a00 */
[----:B------:R1:W-:Y:S04]  /*1a780*/  STL.64 [R1+0xb8], R6 ;  /* 0x0000b80601007387 */ /* 0x0003e80000100a00 */
[----:B0-----:R-:W2:Y:S04]  /*1a790*/  LDL.LU.64 R4, [R1+0x498] ;  /* 0x0004980001047983 */ /* 0x001ea80000300a00 */
[----:B-1----:R-:W3:Y:S01]  /*1a7a0*/  LDL.LU.64 R6, [R1+0x4b0] ;  /* 0x0004b00001067983 */ /* 0x002ee20000300a00 */
[----:B------:R-:W-:-:S04]  /*1a7b0*/  IMAD.WIDE R12, R3, 0x2, R8 ;  /* 0x00000002030c7825 */ /* 0x000fc800078e0208 */
[C---:B----4-:R-:W-:Y:S01]  /*1a7c0*/  IMAD.WIDE R14, R3.reuse, 0x2, R10 ;  /* 0x00000002030e7825 */ /* 0x050fe200078e020a */
[----:B---3--:R0:W-:Y:S04]  /*1a7d0*/  STL.64 [R1+0xa68], R6 ;  /* 0x000a680601007387 */ /* 0x0081e80000100a00 */
[----:B0-----:R-:W3:Y:S04]  /*1a7e0*/  LDL.LU.64 R6, [R1+0x4a8] ;  /* 0x0004a80001067983 */ /* 0x001ee80000300a00 */
[----:B------:R-:W4:Y:S04]  /*1a7f0*/  LDL.LU.64 R8, [R1+0x4b8] ;  /* 0x0004b80001087983 */ /* 0x000f280000300a00 */
[----:B------:R0:W-:Y:S04]  /*1a800*/  STL.64 [R1+0xb0], R12 ;  /* 0x0000b00c01007387 */ /* 0x0001e80000100a00 */
[----:B------:R-:W4:Y:S04]  /*1a810*/  LDL.LU.64 R10, [R1+0x4c0] ;  /* 0x0004c000010a7983 */ /* 0x000f280000300a00 */
[----:B0-----:R-:W4:Y:S04]  /*1a820*/  LDL.LU.64 R12, [R1+0x4c8] ;  /* 0x0004c800010c7983 */ /* 0x001f280000300a00 */
[----:B------:R0:W-:Y:S04]  /*1a830*/  STL.64 [R1+0xa8], R14 ;  /* 0x0000a80e01007387 */ /* 0x0001e80000100a00 */
[----:B0-----:R-:W4:Y:S04]  /*1a840*/  LDL.LU.64 R14, [R1+0x4d0] ;  /* 0x0004d000010e7983 */ /* 0x001f280000300a00 */
[----:B------:R-:W2:Y:S04]  /*1a850*/  LDL.LU.64 R16, [R1+0x4e0] ;  /* 0x0004e00001107983 */ /* 0x000ea80000300a00 */
[----:B--2---:R0:W-:Y:S04]  /*1a860*/  STL.64 [R1+0xa60], R16 ;  /* 0x000a601001007387 */ /* 0x0041e80000100a00 */
[----:B0-----:R-:W2:Y:S04]  /*1a870*/  LDL.LU.64 R16, [R1+0x4d8] ;  /* 0x0004d80001107983 */ /* 0x001ea80000300a00 */
[----:B------:R-:W3:Y:S04]  /*1a880*/  LDL.LU.64 R18, [R1+0x4f8] ;  /* 0x0004f80001127983 */ /* 0x000ee80000300a00 */
[----:B---3--:R0:W-:Y:S04]  /*1a890*/  STL.64 [R1+0xa50], R18 ;  /* 0x000a501201007387 */ /* 0x0081e80000100a00 */
[----:B0-----:R-:W3:Y:S04]  /*1a8a0*/  LDL.LU.64 R18, [R1+0x4f0] ;  /* 0x0004f00001127983 */ /* 0x001ee80000300a00 */
[----:B---3--:R0:W-:Y:S04]  /*1a8b0*/  STL.64 [R1+0xa58], R18 ;  /* 0x000a581201007387 */ /* 0x0081e80000100a00 */
[----:B0-----:R-:W3:Y:S04]  /*1a8c0*/  LDL.LU.64 R18, [R1+0x4e8] ;  /* 0x0004e80001127983 */ /* 0x001ee80000300a00 */
[----:B------:R-:W4:Y:S04]  /*1a8d0*/  LDL.LU.64 R20, [R1+0x508] ;  /* 0x0005080001147983 */ /* 0x000f280000300a00 */
[----:B----4-:R0:W-:Y:S04]  /*1a8e0*/  STL.64 [R1+0xa48], R20 ;  /* 0x000a481401007387 */ /* 0x0101e80000100a00 */
[----:B0-----:R-:W4:Y:S04]  /*1a8f0*/  LDL.LU.64 R20, [R1+0x500] ;  /* 0x0005000001147983 */ /* 0x001f280000300a00 */
[----:B------:R-:W2:Y:S04]  /*1a900*/  LDL.LU.64 R22, [R1+0x520] ;  /* 0x0005200001167983 */ /* 0x000ea80000300a00 */
[----:B--2---:R0:W-:Y:S04]  /*1a910*/  STL.64 [R1+0xa38], R22 ;  /* 0x000a381601007387 */ /* 0x0041e80000100a00 */
[----:B0-----:R-:W2:Y:S01]  /*1a920*/  LDL.LU.64 R22, [R1+0x518] ;  /* 0x0005180001167983 */ /* 0x001ea20000300a00 */
[----:B------:R-:W-:-:S04]  /*1a930*/  IMAD.WIDE R28, R3, 0x2, R28 ;  /* 0x00000002031c7825 */ /* 0x000fc800078e021c */
[C---:B------:R-:W-:Y:S01]  /*1a940*/  IMAD.WIDE R4, R3.reuse, 0x2, R4 ;  /* 0x0000000203047825 */ /* 0x040fe200078e0204 */
[----:B--2---:R0:W-:Y:S04]  /*1a950*/  STL.64 [R1+0xa40], R22 ;  /* 0x000a401601007387 */ /* 0x0041e80000100a00 */
[----:B0-----:R-:W2:Y:S04]  /*1a960*/  LDL.LU.64 R22, [R1+0x510] ;  /* 0x0005100001167983 */ /* 0x001ea80000300a00 */
[----:B------:R-:W2:Y:S04]  /*1a970*/  LDL.LU.64 R26, [R1+0x528] ;  /* 0x00052800011a7983 */ /* 0x000ea80000300a00 */
[----:B------:R-:W2:Y:S04]  /*1a980*/  LDL.LU.64 R24, [R1+0x530] ;  /* 0x0005300001187983 */ /* 0x000ea80000300a00 */
[----:B------:R0:W-:Y:S04]  /*1a990*/  STL.64 [R1+0xa0], R28 ;  /* 0x0000a01c01007387 */ /* 0x0001e80000100a00 */
[----:B0-----:R-:W2:Y:S04]  /*1a9a0*/  LDL.LU.64 R28, [R1+0x538] ;  /* 0x00053800011c7983 */ /* 0x001ea80000300a00 */
[----:B------:R0:W-:Y:S04]  /*1a9b0*/  STL.64 [R1+0x98], R4 ;  /* 0x0000980401007387 */ /* 0x0001e80000100a00 */
[----:B0-----:R-:W3:Y:S01]  /*1a9c0*/  LDL.LU.64 R4, [R1+0xa70] ;  /* 0x000a700001047983 */ /* 0x001ee20000300a00 */
[----:B------:R-:W-:-:S04]  /*1a9d0*/  IMAD.WIDE R6, R3, 0x2, R6 ;  /* 0x0000000203067825 */ /* 0x000fc800078e0206 */
[----:B---3--:R-:W-:-:S05]  /*1a9e0*/  IMAD.WIDE R4, R3, 0x2, R4 ;  /* 0x0000000203047825 */ /* 0x008fca00078e0204 */
[----:B------:R0:W-:Y:S04]  /*1a9f0*/  STL.64 [R1+0x90], R4 ;  /* 0x0000900401007387 */ /* 0x0001e80000100a00 */
[----:B0-----:R-:W3:Y:S04]  /*1aa00*/  LDL.LU.64 R4, [R1+0x540] ;  /* 0x0005400001047983 */ /* 0x001ee80000300a00 */
[----:B------:R0:W-:Y:S04]  /*1aa10*/  STL.64 [R1+0x88], R6 ;  /* 0x0000880601007387 */ /* 0x0001e80000100a00 */
[----:B0-----:R-:W4:Y:S01]  /*1aa20*/  LDL.LU.64 R6, [R1+0xa68] ;  /* 0x000a680001067983 */ /* 0x001f220000300a00 */
[----:B------:R-:W-:-:S04]  /*1aa30*/  IMAD.WIDE R8, R3, 0x2, R8 ;  /* 0x0000000203087825 */ /* 0x000fc800078e0208 */
[----:B------:R-:W-:-:S04]  /*1aa40*/  IMAD.WIDE R10, R3, 0x2, R10 ;  /* 0x00000002030a7825 */ /* 0x000fc800078e020a */
[----:B------:R-:W-:-:S04]  /*1aa50*/  IMAD.WIDE R12, R3, 0x2, R12 ;  /* 0x00000002030c7825 */ /* 0x000fc800078e020c */
[----:B------:R-:W-:-:S04]  /*1aa60*/  IMAD.WIDE R14, R3, 0x2, R14 ;  /* 0x00000002030e7825 */ /* 0x000fc800078e020e */
[----:B------:R-:W-:-:S04]  /*1aa70*/  IMAD.WIDE R16, R3, 0x2, R16 ;  /* 0x0000000203107825 */ /* 0x000fc800078e0210 */
[----:B----4-:R-:W-:-:S05]  /*1aa80*/  IMAD.WIDE R6, R3, 0x2, R6 ;  /* 0x0000000203067825 */ /* 0x010fca00078e0206 */
[----:B------:R0:W-:Y:S04]  /*1aa90*/  STL.64 [R1+0x80], R6 ;  /* 0x0000800601007387 */ /* 0x0001e80000100a00 */
[----:B0-----:R-:W4:Y:S04]  /*1aaa0*/  LDL.LU.64 R6, [R1+0x548] ;  /* 0x0005480001067983 */ /* 0x001f280000300a00 */
        /* <DEDUP_REMOVED lines=9> */
[----:B0-----:R-:W2:Y:S01]  /*1ab40*/  LDL.LU.64 R16, [R1+0xa60] ;  /* 0x000a600001107983 */ /* 0x001ea20000300a00 */
[----:B------:R-:W-:-:S04]  /*1ab50*/  IMAD.WIDE R18, R3, 0x2, R18 ;  /* 0x0000000203127825 */ /* 0x000fc800078e0212 */
[----:B--2---:R-:W-:-:S05]  /*1ab60*/  IMAD.WIDE R16, R3, 0x2, R16 ;  /* 0x0000000203107825 */ /* 0x004fca00078e0210 */
[----:B------:R0:W-:Y:S04]  /*1ab70*/  STL.64 [R1+0x50], R16 ;  /* 0x0000501001007387 */ /* 0x0001e80000100a00 */
[----:B0-----:R-:W2:Y:S04]  /*1ab80*/  LDL.LU.64 R16, [R1+0x770] ;  /* 0x0007700001107983 */ /* 0x001ea80000300a00 */
[----:B------:R0:W-:Y:S04]  /*1ab90*/  STL.64 [R1+0x48], R18 ;  /* 0x0000481201007387 */ /* 0x0001e80000100a00 */
[----:B0-----:R-:W3:Y:S02]  /*1aba0*/  LDL.LU.64 R18, [R1+0xa58] ;  /* 0x000a580001127983 */ /* 0x001ee40000300a00 */
[----:B---3--:R-:W-:-:S05]  /*1abb0*/  IMAD.WIDE R18, R3, 0x2, R18 ;  /* 0x0000000203127825 */ /* 0x008fca00078e0212 */
        /* <DEDUP_REMOVED lines=9> */
[----:B----4-:R-:W-:-:S05]  /*1ac50*/  IMAD.WIDE R20, R3, 0x2, R20 ;  /* 0x0000000203147825 */ /* 0x010fca00078e0214 */
[----:B------:R0:W-:Y:S04]  /*1ac60*/  STL.64 [R1+0x28], R20 ;  /* 0x0000281401007387 */ /* 0x0001e80000100a00 */
[----:B0-----:R-:W4:Y:S04]  /*1ac70*/  LDL.LU.64 R20, [R1+0x780] ;  /* 0x0007800001147983 */ /* 0x001f280000300a00 */
[----:B------:R0:W-:Y:S04]  /*1ac80*/  STL.64 [R1+0x20], R22 ;  /* 0x0000201601007387 */ /* 0x0001e80000100a00 */
[----:B0-----:R-:W2:Y:S02]  /*1ac90*/  LDL.LU.64 R22, [R1+0xa40] ;  /* 0x000a400001167983 */ /* 0x001ea40000300a00 */
[----:B--2---:R-:W-:-:S05]  /*1aca0*/  IMAD.WIDE R22, R3, 0x2, R22 ;  /* 0x0000000203167825 */ /* 0x004fca00078e0216 */
[----:B------:R0:W-:Y:S04]  /*1acb0*/  STL.64 [R1+0x18], R22 ;  /* 0x0000181601007387 */ /* 0x0001e80000100a00 */
[----:B0-----:R-:W2:Y:S01]  /*1acc0*/  LDL.LU.64 R22, [R1+0xa38] ;  /* 0x000a380001167983 */ /* 0x001ea20000300a00 */
        /* <DEDUP_REMOVED lines=11> */
[----:B------:R0:W-:Y:S02]  /*1ad80*/  STL.64 [R1+0x8], R26 ;  /* 0x0000081a01007387 */ /* 0x0001e40000100a00 */
[----:B0-----:R-:W-:-:S02]  /*1ad90*/  IMAD.WIDE R26, R3, 0x2, R24 ;  /* 0x00000002031a7825 */ /* 0x001fc400078e0218 */
[----:B------:R-:W2:Y:S04]  /*1ada0*/  LDL.LU.64 R24, [R1+0x790] ;  /* 0x0007900001187983 */ /* 0x000ea80000300a00 */
[----:B------:R0:W-:Y:S04]  /*1adb0*/  STL.64 [R1], R26 ;  /* 0x0000001a01007387 */ /* 0x0001e80000100a00 */
[----:B------:R-:W-:Y:S01]  /*1adc0*/  STL.64 [R1+0x9b8], R28 ;  /* 0x0009b81c01007387 */ /* 0x000fe20000100a00 */
[----:B------:R-:W-:-:S03]  /*1add0*/  IMAD.WIDE R16, R3, 0x2, R16 ;  /* 0x0000000203107825 */ /* 0x000fc600078e0210 */
[----:B0-----:R-:W2:Y:S04]  /*1ade0*/  LDL.LU.64 R26, [R1+0x798] ;  /* 0x00079800011a7983 */ /* 0x001ea80000300a00 */
[----:B------:R-:W-:Y:S04]  /*1adf0*/  STL.64 [R1+0x9c0], R4 ;  /* 0x0009c00401007387 */ /* 0x000fe80000100a00 */
[----:B------:R-:W-:Y:S04]  /*1ae00*/  STL.64 [R1+0x9c8], R6 ;  /* 0x0009c80601007387 */ /* 0x000fe80000100a00 */
[----:B------:R-:W-:Y:S04]  /*1ae10*/  STL.64 [R1+0x9d0], R8 ;  /* 0x0009d00801007387 */ /* 0x000fe80000100a00 */
[----:B------:R-:W-:Y:S04]  /*1ae20*/  STL.64 [R1+0x9d8], R10 ;  /* 0x0009d80a01007387 */ /* 0x000fe80000100a00 */
[----:B------:R-:W-:Y:S04]  /*1ae30*/  STL.64 [R1+0x9e0], R12 ;  /* 0x0009e00c01007387 */ /* 0x000fe80000100a00 */
[----:B------:R0:W-:Y:S01]  /*1ae40*/  STL.64 [R1+0x9e8], R14 ;  /* 0x0009e80e01007387 */ /* 0x0001e20000100a00 */
[----:B---3--:R-:W-:-:S04]  /*1ae50*/  IMAD.WIDE R18, R3, 0x2, R18 ;  /* 0x0000000203127825 */ /* 0x008fc800078e0212 */
[C---:B----4-:R-:W-:Y:S01]  /*1ae60*/  IMAD.WIDE R20, R3.reuse, 0x2, R20 ;  /* 0x0000000203147825 */ /* 0x050fe200078e0214 */
[----:B0-----:R-:W3:Y:S04]  /*1ae70*/  LDL.LU.64 R14, [R1+0x390] ;  /* 0x00039000010e7983 */ /* 0x001ee80000300a00 */
[----:B------:R-:W4:Y:S04]  /*1ae80*/  LDL.LU.64 R12, [R1+0x378] ;  /* 0x00037800010c7983 */ /* 0x000f280000300a00 */
[----:B------:R0:W-:Y:S04]  /*1ae90*/  STL.64 [R1+0x9f0], R16 ;  /* 0x0009f01001007387 */ /* 0x0001e80000100a00 */
[----:B0-----:R-:W3:Y:S04]  /*1aea0*/  LDL.LU.64 R16, [R1+0x398] ;  /* 0x0003980001107983 */ /* 0x001ee80000300a00 */
[----:B------:R0:W-:Y:S04]  /*1aeb0*/  STL.64 [R1+0x9f8], R18 ;  /* 0x0009f81201007387 */ /* 0x0001e80000100a00 */
[----:B0-----:R-:W4:Y:S04]  /*1aec0*/  LDL.LU.64 R18, [R1+0x370] ;  /* 0x0003700001127983 */ /* 0x001f280000300a00 */
[----:B------:R-:W4:Y:S04]  /*1aed0*/  LDL.LU.64 R10, [R1+0x368] ;  /* 0x00036800010a7983 */ /* 0x000f280000300a00 */
[----:B------:R0:W-:Y:S04]  /*1aee0*/  STL.64 [R1+0xa00], R20 ;  /* 0x000a001401007387 */ /* 0x0001e80000100a00 */
[----:B0-----:R-:W4:Y:S04]  /*1aef0*/  LDL.LU.64 R20, [R1+0x380] ;  /* 0x0003800001147983 */ /* 0x001f280000300a00 */
[----:B------:R-:W4:Y:S01]  /*1af00*/  LDL.LU.64 R8, [R1+0x360] ;  /* 0x0003600001087983 */ /* 0x000f220000300a00 */
[----:B--2---:R-:W-:-:S05]  /*1af10*/  IMAD.WIDE R22, R3, 0x2, R22 ;  /* 0x0000000203167825 */ /* 0x004fca00078e0216 */
[----:B------:R0:W-:Y:S04]  /*1af20*/  STL.64 [R1+0xa08], R22 ;  /* 0x000a081601007387 */ /* 0x0001e80000100a00 */
[----:B0-----:R-:W2:Y:S01]  /*1af30*/  LDL.LU.64 R22, [R1+0x388] ;  /* 0x0003880001167983 */ /* 0x001ea20000300a00 */
[----:B------:R-:W-:-:S03]  /*1af40*/  IMAD.WIDE R24, R3, 0x2, R24 ;  /* 0x0000000203187825 */ /* 0x000fc600078e0218 */
[----:B------:R-:W4:Y:S04]  /*1af50*/  LDL.LU.64 R6, [R1+0x358] ;  /* 0x0003580001067983 */ /* 0x000f280000300a00 */
[----:B------:R-:W-:Y:S04]  /*1af60*/  STL.64 [R1+0xa10], R24 ;  /* 0x000a101801007387 */ /* 0x000fe80000100a00 */
[----:B------:R-:W4:Y:S04]  /*1af70*/  LDL.LU.64 R4, [R1+0x350] ;  /* 0x0003500001047983 */ /* 0x000f280000300a00 */
[----:B------:R-:W4:Y:S01]  /*1af80*/  LDL.LU.64 R28, [R1+0x348] ;  /* 0x00034800011c7983 */ /* 0x000f220000300a00 */
[----:B------:R-:W-:-:S05]  /*1af90*/  IMAD.WIDE R26, R3, 0x2, R26 ;  /* 0x00000002031a7825 */ /* 0x000fca00078e021a */
[----:B------:R-:W-:Y:S04]  /*1afa0*/  STL.64 [R1+0xa20], R26 ;  /* 0x000a201a01007387 */ /* 0x000fe80000100a00 */
[----:B------:R-:W-:Y:S04]  /*1afb0*/  STL [R1+0xa18], R2 ;  /* 0x000a180201007387 */ /* 0x000fe80000100800 */
[----:B---3--:R0:W-:Y:S01]  /*1afc0*/  STL [R1+0x76c], R16 ;  /* 0x00076c1001007387 */ /* 0x0081e20000100800 */
[----:B------:R-:W-:-:S03]  /*1afd0*/  IMAD.MOV.U32 R0, RZ, RZ, R17 ;  /* 0x000000ffff007224 */ /* 0x000fc600078e0011 */
[----:B0-----:R-:W3:Y:S04]  /*1afe0*/  LDL.LU.64 R16, [R1+0x340] ;  /* 0x0003400001107983 */ /* 0x001ee80000300a00 */
[----:B------:R0:W-:Y:S04]  /*1aff0*/  STL [R1+0x54c], R0 ;  /* 0x00054c0001007387 */ /* 0x0001e80000100800 */
[----:B------:R1:W-:Y:S01]  /*1b000*/  STL [R1+0x774], R14 ;  /* 0x0007740e01007387 */ /* 0x0003e20000100800 */
[----:B0-----:R-:W-:-:S03]  /*1b010*/  IMAD.MOV.U32 R0, RZ, RZ, R15 ;  /* 0x000000ffff007224 */ /* 0x001fc600078e000f */
[----:B-1----:R-:W3:Y:S04]  /*1b020*/  LDL.LU.64 R14, [R1+0x338] ;  /* 0x00033800010e7983 */ /* 0x002ee80000300a00 */
[----:B------:R0:W-:Y:S04]  /*1b030*/  STL [R1+0x53c], R0 ;  /* 0x00053c0001007387 */ /* 0x0001e80000100800 */
[----:B--2---:R1:W-:Y:S01]  /*1b040*/  STL [R1+0x77c], R22 ;  /* 0x00077c1601007387 */ /* 0x0043e20000100800 */
[----:B0-----:R-:W-:-:S03]  /*1b050*/  IMAD.MOV.U32 R0, RZ, RZ, R23 ;  /* 0x000000ffff007224 */ /* 0x001fc600078e0017 */
[----:B-1----:R-:W2:Y:S04]  /*1b060*/  LDL.LU.64 R22, [R1+0x330] ;  /* 0x0003300001167983 */ /* 0x002ea80000300a00 */
[----:B------:R0:W-:Y:S04]  /*1b070*/  STL [R1+0x52c], R0 ;  /* 0x00052c0001007387 */ /* 0x0001e80000100800 */
[----:B----4-:R1:W-:Y:S01]  /*1b080*/  STL [R1+0x784], R20 ;  /* 0x0007841401007387 */ /* 0x0103e20000100800 */
[----:B0-----:R-:W-:-:S03]  /*1b090*/  IMAD.MOV.U32 R0, RZ, RZ, R21 ;  /* 0x000000ffff007224 */ /* 0x001fc600078e0015 */
[----:B-1----:R-:W4:Y:S04]  /*1b0a0*/  LDL.LU.64 R20, [R1+0x320] ;  /* 0x0003200001147983 */ /* 0x002f280000300a00 */
[----:B------:R0:W-:Y:S04]  /*1b0b0*/  STL [R1+0x51c], R0 ;  /* 0x00051c0001007387 */ /* 0x0001e80000100800 */
[----:B------:R1:W-:Y:S01]  /*1b0c0*/  STL [R1+0x78c], R12 ;  /* 0x00078c0c01007387 */ /* 0x0003e20000100800 */
        /* <DEDUP_REMOVED lines=27> */
[----:B---3--:R1:W-:Y:S01]  /*1b280*/  STL [R1+0x534], R16 ;  /* 0x0005341001007387 */ /* 0x0083e20000100800 */
[----:B0-----:R-:W-:-:S03]  /*1b290*/  IMAD.MOV.U32 R0, RZ, RZ, R17 ;  /* 0x000000ffff007224 */ /* 0x001fc600078e0011 */
[----:B-1----:R-:W3:Y:S04]  /*1b2a0*/  LDL.LU.64 R16, [R1+0x2e0] ;  /* 0x0002e00001107983 */ /* 0x002ee80000300a00 */
        /* <DEDUP_REMOVED lines=149> */
[----:B------:R-:W-:Y:S04]  /*1bc00*/  STL [R1+0x420], R18 ;  /* 0x0004201201007387 */ /* 0x000fe80000100800 */
[----:B------:R-:W4:Y:S01]  /*1bc10*/  LDL.LU.64 R24, [R1+0x1b0] ;  /* 0x0001b00001187983 */ /* 0x000f220000300a00 */
[----:B0-----:R-:W-:-:S05]  /*1bc20*/  IMAD.MOV.U32 R0, RZ, RZ, R19 ;  /* 0x000000ffff007224 */ /* 0x001fca00078e0013 */
        /* <DEDUP_REMOVED lines=9> */
[----:B------:R1:W-:Y:S04]  /*1bcc0*/  STL [R1+0x42c], R6 ;  /* 0x00042c0601007387 */ /* 0x0003e80000100800 */
[----:B------:R-:W4:Y:S01]  /*1bcd0*/  LDL.LU.64 R18, [R1+0x198] ;  /* 0x0001980001127983 */ /* 0x000f220000300a00 */
[----:B0-----:R-:W-:-:S05]  /*1bce0*/  IMAD.MOV.U32 R0, RZ, RZ, R7 ;  /* 0x000000ffff007224 */ /* 0x001fca00078e0007 */
[----:B------:R0:W-:Y:S04]  /*1bcf0*/  STL [R1+0x1f0], R0 ;  /* 0x0001f00001007387 */ /* 0x0001e80000100800 */
[----:B------:R0:W-:Y:S04]  /*1bd00*/  STL [R1+0x430], R4 ;  /* 0x0004300401007387 */ /* 0x0001e80000100800 */
[----:B-1----:R-:W4:Y:S01]  /*1bd10*/  LDL.LU.64 R6, [R1+0x190] ;  /* 0x0001900001067983 */ /* 0x002f220000300a00 */
[----:B0-----:R-:W-:-:S05]  /*1bd20*/  IMAD.MOV.U32 R0, RZ, RZ, R5 ;  /* 0x000000ffff007224 */ /* 0x001fca00078e0005 */
[----:B------:R0:W-:Y:S04]  /*1bd30*/  STL [R1+0x1e8], R0 ;  /* 0x0001e80001007387 */ /* 0x0001e80000100800 */
[----:B------:R1:W-:Y:S04]  /*1bd40*/  STL [R1+0x434], R28 ;  /* 0x0004341c01007387 */ /* 0x0003e80000100800 */
[----:B------:R-:W4:Y:S01]  /*1bd50*/  LDL.LU.64 R4, [R1+0x188] ;  /* 0x0001880001047983 */ /* 0x000f220000300a00 */
[----:B0-----:R-:W-:-:S03]  /*1bd60*/  IMAD.MOV.U32 R0, RZ, RZ, R29 ;  /* 0x000000ffff007224 */ /* 0x001fc600078e001d */
[----:B---3--:R-:W-:Y:S04]  /*1bd70*/  STL [R1+0x438], R16 ;  /* 0x0004381001007387 */ /* 0x008fe80000100800 */
[----:B------:R0:W-:Y:S04]  /*1bd80*/  STL [R1+0x1e0], R0 ;  /* 0x0001e00001007387 */ /* 0x0001e80000100800 */
[----:B-1----:R-:W3:Y:S01]  /*1bd90*/  LDL.LU.64 R28, [R1+0x180] ;  /* 0x00018000011c7983 */ /* 0x002ee20000300a00 */
[----:B0-----:R-:W-:-:S03]  /*1bda0*/  IMAD.MOV.U32 R0, RZ, RZ, R17 ;  /* 0x000000ffff007224 */ /* 0x001fc600078e0011 */
[----:B------:R-:W-:Y:S04]  /*1bdb0*/  STL [R1+0x43c], R14 ;  /* 0x00043c0e01007387 */ /* 0x000fe80000100800 */
[----:B------:R0:W-:Y:S04]  /*1bdc0*/  STL [R1+0x1d8], R0 ;  /* 0x0001d80001007387 */ /* 0x0001e80000100800 */
[----:B------:R-:W3:Y:S01]  /*1bdd0*/  LDL.LU.64 R16, [R1+0x178] ;  /* 0x0001780001107983 */ /* 0x000ee20000300a00 */
[----:B0-----:R-:W-:-:S03]  /*1bde0*/  IMAD.MOV.U32 R0, RZ, RZ, R15 ;  /* 0x000000ffff007224 */ /* 0x001fc600078e000f */
[----:B--2---:R-:W-:Y:S04]  /*1bdf0*/  STL [R1+0x440], R22 ;  /* 0x0004401601007387 */ /* 0x004fe80000100800 */
[----:B------:R0:W-:Y:S04]  /*1be00*/  STL [R1+0x1d0], R0 ;  /* 0x0001d00001007387 */ /* 0x0001e80000100800 */
[----:B------:R-:W2:Y:S01]  /*1be10*/  LDL.LU.64 R14, [R1+0x170] ;  /* 0x00017000010e7983 */ /* 0x000ea20000300a00 */
[----:B0-----:R-:W-:-:S03]  /*1be20*/  IMAD.MOV.U32 R0, RZ, RZ, R23 ;  /* 0x000000ffff007224 */ /* 0x001fc600078e0017 */
[----:B----4-:R-:W-:Y:S04]  /*1be30*/  STL [R1+0x444], R20 ;  /* 0x0004441401007387 */ /* 0x010fe80000100800 */
[----:B------:R0:W-:Y:S04]  /*1be40*/  STL [R1+0x1c8], R0 ;  /* 0x0001c80001007387 */ /* 0x0001e80000100800 */
[----:B------:R-:W4:Y:S01]  /*1be50*/  LDL.LU.64 R22, [R1+0x168] ;  /* 0x0001680001167983 */ /* 0x000f220000300a00 */
[----:B0-----:R-:W-:-:S03]  /*1be60*/  IMAD.MOV.U32 R0, RZ, RZ, R21 ;  /* 0x000000ffff007224 */ /* 0x001fc600078e0015 */
[----:B------:R-:W-:Y:S04]  /*1be70*/  STL [R1+0x448], R12 ;  /* 0x0004480c01007387 */ /* 0x000fe80000100800 */
[----:B------:R0:W-:Y:S04]  /*1be80*/  STL [R1+0x1c0], R0 ;  /* 0x0001c00001007387 */ /* 0x0001e80000100800 */
[----:B------:R-:W4:Y:S04]  /*1be90*/  LDL.LU.64 R20, [R1+0x160] ;  /* 0x0001600001147983 */ /* 0x000f280000300a00 */
[----:B------:R-:W-:Y:S01]  /*1bea0*/  STL [R1+0x44c], R24 ;  /* 0x00044c1801007387 */ /* 0x000fe20000100800 */
[----:B0-----:R-:W-:-:S05]  /*1beb0*/  IMAD.MOV.U32 R0, RZ, RZ, R13 ;  /* 0x000000ffff007224 */ /* 0x001fca00078e000d */
[----:B------:R0:W-:Y:S04]  /*1bec0*/  STL [R1+0x1b8], R0 ;  /* 0x0001b80001007387 */ /* 0x0001e80000100800 */
[----:B------:R-:W4:Y:S01]  /*1bed0*/  LDL.LU.64 R12, [R1+0x158] ;  /* 0x00015800010c7983 */ /* 0x000f220000300a00 */
[----:B0-----:R-:W-:-:S03]  /*1bee0*/  IMAD.MOV.U32 R0, RZ, RZ, R25 ;  /* 0x000000ffff007224 */ /* 0x001fc600078e0019 */
[----:B------:R-:W-:Y:S04]  /*1bef0*/  STL [R1+0x450], R10 ;  /* 0x0004500a01007387 */ /* 0x000fe80000100800 */
[----:B------:R0:W-:Y:S02]  /*1bf00*/  STL [R1+0x1b0], R0 ;  /* 0x0001b00001007387 */ /* 0x0001e40000100800 */
[----:B0-----:R-:W-:Y:S02]  /*1bf10*/  IMAD.MOV.U32 R0, RZ, RZ, R11 ;  /* 0x000000ffff007224 */ /* 0x001fe400078e000b */
[----:B------:R-:W4:Y:S04]  /*1bf20*/  LDL.LU.64 R10, [R1+0x150] ;  /* 0x00015000010a7983 */ /* 0x000f280000300a00 */
        /* <DEDUP_REMOVED lines=10> */
[----:B------:R-:W-:Y:S01]  /*1bfd0*/  STL [R1+0x460], R4 ;  /* 0x0004600401007387 */ /* 0x000fe20000100800 */
[----:B0-----:R-:W-:-:S05]  /*1bfe0*/  IMAD.MOV.U32 R0, RZ, RZ, R7 ;  /* 0x000000ffff007224 */ /* 0x001fca00078e0007 */
[----:B------:R0:W-:Y:S04]  /*1bff0*/  STL [R1+0x19c], R0 ;  /* 0x00019c0001007387 */ /* 0x0001e80000100800 */
[----:B-1----:R-:W4:Y:S04]  /*1c000*/  LDL.LU.64 R6, [R1+0x138] ;  /* 0x0001380001067983 */ /* 0x002f280000300a00 */
[----:B---3--:R-:W-:Y:S01]  /*1c010*/  STL [R1+0x464], R28 ;  /* 0x0004641c01007387 */ /* 0x008fe20000100800 */
[----:B0-----:R-:W-:-:S05]  /*1c020*/  IMAD.MOV.U32 R0, RZ, RZ, R5 ;  /* 0x000000ffff007224 */ /* 0x001fca00078e0005 */
[----:B------:R0:W-:Y:S04]  /*1c030*/  STL [R1+0x1a4], R0 ;  /* 0x0001a40001007387 */ /* 0x0001e80000100800 */
[----:B------:R-:W3:Y:S04]  /*1c040*/  LDL.LU.64 R4, [R1+0x130] ;  /* 0x0001300001047983 */ /* 0x000ee80000300a00 */
[----:B------:R-:W-:Y:S01]  /*1c050*/  STL [R1+0x468], R16 ;  /* 0x0004681001007387 */ /* 0x000fe20000100800 */
[----:B0-----:R-:W-:-:S05]  /*1c060*/  IMAD.MOV.U32 R0, RZ, RZ, R29 ;  /* 0x000000ffff007224 */ /* 0x001fca00078e001d */
        /* <DEDUP_REMOVED lines=13> */
[----:B------:R-:W4:Y:S01]  /*1c140*/  LDL.LU.64 R26, [R1+0x110] ;  /* 0x00011000011a7983 */ /* 0x000f220000300a00 */
[----:B0-----:R-:W-:-:S05]  /*1c150*/  IMAD.MOV.U32 R0, RZ, RZ, R21 ;  /* 0x000000ffff007224 */ /* 0x001fca00078e0015 */
[----:B------:R0:W-:Y:S04]  /*1c160*/  STL [R1+0x1cc], R0 ;  /* 0x0001cc0001007387 */ /* 0x0001e80000100800 */
[----:B------:R1:W-:Y:S04]  /*1c170*/  STL [R1+0x478], R12 ;  /* 0x0004780c01007387 */ /* 0x0003e80000100800 */
[----:B------:R-:W4:Y:S01]  /*1c180*/  LDL.LU.64 R24, [R1+0x108] ;  /* 0x0001080001187983 */ /* 0x000f220000300a00 */
[----:B0-----:R-:W-:-:S03]  /*1c190*/  IMAD.MOV.U32 R0, RZ, RZ, R13 ;  /* 0x000000ffff007224 */ /* 0x001fc600078e000d */
[----:B-1----:R-:W4:Y:S04]  /*1c1a0*/  LDL.LU.64 R12, [R1+0x100] ;  /* 0x00010000010c7983 */ /* 0x002f280000300a00 */
[----:B------:R0:W-:Y:S04]  /*1c1b0*/  STL [R1+0x1d4], R0 ;  /* 0x0001d40001007387 */ /* 0x0001e80000100800 */
[----:B------:R1:W-:Y:S04]  /*1c1c0*/  STL [R1+0x47c], R10 ;  /* 0x00047c0a01007387 */ /* 0x0003e80000100800 */
[----:B------:R-:W4:Y:S01]  /*1c1d0*/  LDL.LU.64 R22, [R1+0xf8] ;  /* 0x0000f80001167983 */ /* 0x000f220000300a00 */
[----:B0-----:R-:W-:-:S03]  /*1c1e0*/  IMAD.MOV.U32 R0, RZ, RZ, R11 ;  /* 0x000000ffff007224 */ /* 0x001fc600078e000b */
[----:B------:R-:W-:Y:S04]  /*1c1f0*/  STL [R1+0x480], R8 ;  /* 0x0004800801007387 */ /* 0x000fe80000100800 */
[----:B------:R0:W-:Y:S04]  /*1c200*/  STL [R1+0x1dc], R0 ;  /* 0x0001dc0001007387 */ /* 0x0001e80000100800 */
[----:B-1----:R-:W4:Y:S01]  /*1c210*/  LDL.LU.64 R10, [R1+0xf0] ;  /* 0x0000f000010a7983 */ /* 0x002f220000300a00 */
[----:B0-----:R-:W-:-:S03]  /*1c220*/  IMAD.MOV.U32 R0, RZ, RZ, R9 ;  /* 0x000000ffff007224 */ /* 0x001fc600078e0009 */
[----:B------:R-:W-:Y:S04]  /*1c230*/  STL [R1+0x484], R18 ;  /* 0x0004841201007387 */ /* 0x000fe80000100800 */
[----:B------:R0:W-:Y:S04]  /*1c240*/  STL [R1+0x1e4], R0 ;  /* 0x0001e40001007387 */ /* 0x0001e80000100800 */
[----:B------:R-:W4:Y:S04]  /*1c250*/  LDL.LU.64 R8, [R1+0xe8] ;  /* 0x0000e80001087983 */ /* 0x000f280000300a00 */
[----:B------:R-:W4:Y:S01]  /*1c260*/  LDL.LU.64 R20, [R1+0xe0] ;  /* 0x0000e00001147983 */ /* 0x000f220000300a00 */
[----:B0-----:R-:W-:-:S05]  /*1c270*/  IMAD.MOV.U32 R0, RZ, RZ, R19 ;  /* 0x000000ffff007224 */ /* 0x001fca00078e0013 */
        /* <DEDUP_REMOVED lines=9> */
[----:B------:R1:W-:Y:S04]  /*1c310*/  STL [R1+0x490], R28 ;  /* 0x0004901c01007387 */ /* 0x0003e80000100800 */
[----:B------:R-:W3:Y:S01]  /*1c320*/  LDL.LU.64 R18, [R1+0xc8] ;  /* 0x0000c80001127983 */ /* 0x000ee20000300a00 */
[----:B0-----:R-:W-:-:S03]  /*1c330*/  IMAD.MOV.U32 R0, RZ, RZ, R29 ;  /* 0x000000ffff007224 */ /* 0x001fc600078e001d */
[----:B--2---:R-:W-:Y:S04]  /*1c340*/  STL [R1+0x494], R16 ;  /* 0x0004941001007387 */ /* 0x004fe80000100800 */
[----:B------:R0:W-:Y:S04]  /*1c350*/  STL [R1+0x204], R0 ;  /* 0x0002040001007387 */ /* 0x0001e80000100800 */
[----:B-1----:R-:W2:Y:S01]  /*1c360*/  LDL.LU.64 R28, [R1+0xc0] ;  /* 0x0000c000011c7983 */ /* 0x002ea20000300a00 */
[----:B0-----:R-:W-:-:S03]  /*1c370*/  IMAD.MOV.U32 R0, RZ, RZ, R17 ;  /* 0x000000ffff007224 */ /* 0x001fc600078e0011 */
[----:B----4-:R-:W-:Y:S04]  /*1c380*/  STL [R1+0x498], R14 ;  /* 0x0004980e01007387 */ /* 0x010fe80000100800 */
[----:B------:R0:W-:Y:S04]  /*1c390*/  STL [R1+0x20c], R0 ;  /* 0x00020c0001007387 */ /* 0x0001e80000100800 */
[----:B------:R-:W4:Y:S01]  /*1c3a0*/  LDL.LU.64 R16, [R1+0xb8] ;  /* 0x0000b80001107983 */ /* 0x000f220000300a00 */
[----:B0-----:R-:W-:-:S03]  /*1c3b0*/  IMAD.MOV.U32 R0, RZ, RZ, R15 ;  /* 0x000000ffff007224 */ /* 0x001fc600078e000f */
[----:B------:R-:W4:Y:S04]  /*1c3c0*/  LDL.LU.64 R14, [R1+0xb0] ;  /* 0x0000b000010e7983 */ /* 0x000f280000300a00 */
[----:B------:R0:W-:Y:S04]  /*1c3d0*/  STL [R1+0x214], R0 ;  /* 0x0002140001007387 */ /* 0x0001e80000100800 */
[----:B------:R-:W-:Y:S01]  /*1c3e0*/  STL [R1+0x49c], R26 ;  /* 0x00049c1a01007387 */ /* 0x000fe20000100800 */
[----:B0-----:R-:W-:-:S03]  /*1c3f0*/  IMAD.MOV.U32 R0, RZ, RZ, R27 ;  /* 0x000000ffff007224 */ /* 0x001fc600078e001b */
[----:B------:R-:W-:Y:S04]  /*1c400*/  STL [R1+0x4a0], R24 ;  /* 0x0004a01801007387 */ /* 0x000fe80000100800 */
[----:B------:R0:W-:Y:S02]  /*1c410*/  STL [R1+0x21c], R0 ;  /* 0x00021c0001007387 */ /* 0x0001e40000100800 */
[----:B0-----:R-:W-:Y:S02]  /*1c420*/  IMAD.MOV.U32 R0, RZ, RZ, R25 ;  /* 0x000000ffff007224 */ /* 0x001fe400078e0019 */
[----:B------:R-:W-:Y:S04]  /*1c430*/  STL [R1+0x4a4], R12 ;  /* 0x0004a40c01007387 */ /* 0x000fe80000100800 */
[----:B------:R0:W-:Y:S02]  /*1c440*/  STL [R1+0x224], R0 ;  /* 0x0002240001007387 */ /* 0x0001e40000100800 */
[----:B0-----:R-:W-:-:S02]  /*1c450*/  IMAD.MOV.U32 R0, RZ, RZ, R13 ;  /* 0x000000ffff007224 */ /* 0x001fc400078e000d */
[----:B------:R-:W-:Y:S04]  /*1c460*/  STL [R1+0x4a8], R22 ;  /* 0x0004a81601007387 */ /* 0x000fe80000100800 */
        /* <DEDUP_REMOVED lines=8> */
[----:B------:R1:W-:Y:S04]  /*1c4f0*/  STL [R1+0x4b0], R8 ;  /* 0x0004b00801007387 */ /* 0x0003e80000100800 */
[----:B------:R-:W-:Y:S01]  /*1c500*/  STL [R1+0x4b4], R20 ;  /* 0x0004b41401007387 */ /* 0x000fe20000100800 */
[----:B0-----:R-:W-:-:S05]  /*1c510*/  IMAD.MOV.U32 R0, RZ, RZ, R9 ;  /* 0x000000ffff007224 */ /* 0x001fca00078e0009 */
[----:B------:R0:W-:Y:S04]  /*1c520*/  STL [R1+0x244], R0 ;  /* 0x0002440001007387 */ /* 0x0001e80000100800 */
[----:B-1----:R-:W4:Y:S04]  /*1c530*/  LDL.LU.64 R8, [R1+0x98] ;  /* 0x0000980001087983 */ /* 0x002f280000300a00 */
[----:B------:R-:W-:Y:S01]  /*1c540*/  STL [R1+0x4b8], R6 ;  /* 0x0004b80601007387 */ /* 0x000fe20000100800 */
[----:B0-----:R-:W-:-:S05]  /*1c550*/  IMAD.MOV.U32 R0, RZ, RZ, R21 ;  /* 0x000000ffff007224 */ /* 0x001fca00078e0015 */
[----:B------:R0:W-:Y:S02]  /*1c560*/  STL [R1+0x24c], R0 ;  /* 0x00024c0001007387 */ /* 0x0001e40000100800 */
[----:B0-----:R-:W-:Y:S02]  /*1c570*/  IMAD.MOV.U32 R0, RZ, RZ, R7 ;  /* 0x000000ffff007224 */ /* 0x001fe400078e0007 */
[----:B------:R-:W4:Y:S04]  /*1c580*/  LDL.LU.64 R6, [R1+0x90] ;  /* 0x0000900001067983 */ /* 0x000f280000300a00 */
[----:B------:R0:W-:Y:S04]  /*1c590*/  STL [R1+0x254], R0 ;  /* 0x0002540001007387 */ /* 0x0001e80000100800 */
[----:B---3--:R1:W-:Y:S04]  /*1c5a0*/  STL [R1+0x4bc], R4 ;  /* 0x0004bc0401007387 */ /* 0x0083e80000100800 */
[----:B------:R-:W-:Y:S01]  /*1c5b0*/  STL [R1+0x4c0], R18 ;  /* 0x0004c01201007387 */ /* 0x000fe20000100800 */
[----:B0-----:R-:W-:-:S05]  /*1c5c0*/  IMAD.MOV.U32 R0, RZ, RZ, R5 ;  /* 0x000000ffff007224 */ /* 0x001fca00078e0005 */
[----:B------:R0:W-:Y:S04]  /*1c5d0*/  STL [R1+0x25c], R0 ;  /* 0x00025c0001007387 */ /* 0x0001e80000100800 */
[----:B-1----:R-:W3:Y:S01]  /*1c5e0*/  LDL.LU.64 R4, [R1+0x88] ;  /* 0x0000880001047983 */ /* 0x002ee20000300a00 */
[----:B0-----:R-:W-:-:S03]  /*1c5f0*/  IMAD.MOV.U32 R0, RZ, RZ, R19 ;  /* 0x000000ffff007224 */ /* 0x001fc600078e0013 */
[----:B--2---:R-:W-:Y:S04]  /*1c600*/  STL [R1+0x4c4], R28 ;  /* 0x0004c41c01007387 */ /* 0x004fe80000100800 */
[----:B------:R0:W-:Y:S02]  /*1c610*/  STL [R1+0x264], R0 ;  /* 0x0002640001007387 */ /* 0x0001e40000100800 */
[----:B0-----:R-:W-:Y:S02]  /*1c620*/  IMAD.MOV.U32 R0, RZ, RZ, R29 ;  /* 0x000000ffff007224 */ /* 0x001fe400078e001d */
[----:B------:R-:W2:Y:S04]  /*1c630*/  LDL.LU.64 R28, [R1+0x80] ;  /* 0x00008000011c7983 */ /* 0x000ea80000300a00 */
[----:B------:R0:W-:Y:S04]  /*1c640*/  STL [R1+0x26c], R0 ;  /* 0x00026c0001007387 */ /* 0x0001e80000100800 */
[----:B----4-:R-:W-:Y:S01]  /*1c650*/  STL [R1+0x4c8], R16 ;  /* 0x0004c81001007387 */ /* 0x010fe20000100800 */
[----:B0-----:R-:W-:-:S03]  /*1c660*/  IMAD.MOV.U32 R0, RZ, RZ, R17 ;  /* 0x000000ffff007224 */ /* 0x001fc600078e0011 */
[----:B------:R-:W-:Y:S04]  /*1c670*/  STL [R1+0x4cc], R14 ;  /* 0x0004cc0e01007387 */ /* 0x000fe80000100800 */
[----:B------:R-:W-:Y:S04]  /*1c680*/  STL [R1+0x274], R0 ;  /* 0x0002740001007387 */ /* 0x000fe80000100800 */
[----:B------:R-:W4:Y:S04]  /*1c690*/  LDL.LU.64 R26, [R1+0x68] ;  /* 0x00006800011a7983 */ /* 0x000f280000300a00 */
[----:B----4-:R0:W-:Y:S04]  /*1c6a0*/  STL.64 [R1+0xa28], R26 ;  /* 0x000a281a01007387 */ /* 0x0101e80000100a00 */
[----:B0-----:R-:W4:Y:S01]  /*1c6b0*/  LDL.LU.64 R26, [R1+0x70] ;  /* 0x00007000011a7983 */ /* 0x001f220000300a00 */
[----:B------:R-:W-:-:S03]  /*1c6c0*/  IMAD.MOV.U32 R0, RZ, RZ, R15 ;  /* 0x000000ffff007224 */ /* 0x000fc600078e000f */
[----:B----4-:R0:W-:Y:S04]  /*1c6d0*/  STL.64 [R1+0xa30], R26 ;  /* 0x000a301a01007387 */ /* 0x0101e80000100a00 */
[----:B0-----:R-:W4:Y:S04]  /*1c6e0*/  LDL.LU.64 R26, [R1+0x78] ;  /* 0x00007800011a7983 */ /* 0x001f280000300a00 */
[----:B------:R-:W4:Y:S04]  /*1c6f0*/  LDL.LU.64 R2, [R1+0x60] ;  /* 0x0000600001027983 */ /* 0x000f280000300a00 */
[----:B------:R0:W-:Y:S04]  /*1c700*/  STL [R1+0x27c], R0 ;  /* 0x00027c0001007387 */ /* 0x0001e80000100800 */
[----:B------:R-:W-:Y:S04]  /*1c710*/  STL [R1+0x4d0], R12 ;  /* 0x0004d00c01007387 */ /* 0x000fe80000100800 */
[----:B------:R-:W4:Y:S04]  /*1c720*/  LDL.LU.64 R24, [R1+0x58] ;  /* 0x0000580001187983 */ /* 0x000f280000300a00 */
[----:B------:R-:W4:Y:S01]  /*1c730*/  LDL.LU.64 R22, [R1+0x50] ;  /* 0x0000500001167983 */ /* 0x000f220000300a00 */
[----:B0-----:R-:W-:-:S05]  /*1c740*/  IMAD.MOV.U32 R0, RZ, RZ, R13 ;  /* 0x000000ffff007224 */ /* 0x001fca00078e000d */
        /* <DEDUP_REMOVED lines=11> */
[----:B------:R1:W-:Y:S04]  /*1c800*/  STL [R1+0x4dc], R6 ;  /* 0x0004dc0601007387 */ /* 0x0003e80000100800 */
[----:B------:R-:W4:Y:S04]  /*1c810*/  LDL.LU.64 R12, [R1+0x28] ;  /* 0x00002800010c7983 */ /* 0x000f280000300a00 */
[----:B------:R-:W4:Y:S01]  /*1c820*/  LDL.LU.64 R10, [R1+0x20] ;  /* 0x00002000010a7983 */ /* 0x000f220000300a00 */
[----:B0-----:R-:W-:-:S05]  /*1c830*/  IMAD.MOV.U32 R0, RZ, RZ, R7 ;  /* 0x000000ffff007224 */ /* 0x001fca00078e0007 */
[----:B------:R0:W-:Y:S04]  /*1c840*/  STL [R1+0x29c], R0 ;  /* 0x00029c0001007387 */ /* 0x0001e80000100800 */
[----:B---3--:R3:W-:Y:S04]  /*1c850*/  STL [R1+0x4e0], R4 ;  /* 0x0004e00401007387 */ /* 0x0087e80000100800 */
[----:B------:R-:W4:Y:S04]  /*1c860*/  LDL.LU.64 R8, [R1+0x18] ;  /* 0x0000180001087983 */ /* 0x000f280000300a00 */
[----:B-1----:R-:W4:Y:S01]  /*1c870*/  LDL.LU.64 R6, [R1+0x10] ;  /* 0x0000100001067983 */ /* 0x002f220000300a00 */
[----:B0-----:R-:W-:-:S05]  /*1c880*/  IMAD.MOV.U32 R0, RZ, RZ, R5 ;  /* 0x000000ffff007224 */ /* 0x001fca00078e0005 */
[----:B------:R0:W-:Y:S04]  /*1c890*/  STL [R1+0x2a4], R0 ;  /* 0x0002a40001007387 */ /* 0x0001e80000100800 */
[----:B--2---:R1:W-:Y:S04]  /*1c8a0*/  STL [R1+0x4e4], R28 ;  /* 0x0004e41c01007387 */ /* 0x0043e80000100800 */
[----:B---3--:R-:W2:Y:S01]  /*1c8b0*/  LDL.LU.64 R4, [R1+0x8] ;  /* 0x0000080001047983 */ /* 0x008ea20000300a00 */
[----:B0-----:R-:W-:-:S03]  /*1c8c0*/  IMAD.MOV.U32 R0, RZ, RZ, R29 ;  /* 0x000000ffff007224 */ /* 0x001fc600078e001d */
[----:B-1----:R-:W3:Y:S04]  /*1c8d0*/  LDL.LU.64 R28, [R1] ;  /* 0x00000000011c7983 */ /* 0x002ee80000300a00 */
[----:B------:R0:W-:Y:S04]  /*1c8e0*/  STL [R1+0x2ac], R0 ;  /* 0x0002ac0001007387 */ /* 0x0001e80000100800 */
[----:B----4-:R1:W-:Y:S01]  /*1c8f0*/  STL [R1+0x4e8], R26 ;  /* 0x0004e81a01007387 */ /* 0x0103e20000100800 */
[----:B0-----:R-:W-:-:S03]  /*1c900*/  IMAD.MOV.U32 R0, RZ, RZ, R27 ;  /* 0x000000ffff007224 */ /* 0x001fc600078e001b */
[----:B-1----:R-:W4:Y:S04]  /*1c910*/  LDL.LU.64 R26, [R1+0xa30] ;  /* 0x000a3000011a7983 */ /* 0x002f280000300a00 */
[----:B----4-:R-:W-:Y:S04]  /*1c920*/  STL [R1+0x4ec], R26 ;  /* 0x0004ec1a01007387 */ /* 0x010fe80000100800 */
[----:B------:R0:W-:Y:S02]  /*1c930*/  STL [R1+0x2b4], R0 ;  /* 0x0002b40001007387 */ /* 0x0001e40000100800 */
[----:B0-----:R-:W-:-:S02]  /*1c940*/  IMAD.MOV.U32 R0, RZ, RZ, R27 ;  /* 0x000000ffff007224 */ /* 0x001fc400078e001b */
[----:B------:R-:W4:Y:S04]  /*1c950*/  LDL.LU.64 R26, [R1+0xa28] ;  /* 0x000a2800011a7983 */ /* 0x000f280000300a00 */
[----:B----4-:R-:W-:Y:S04]  /*1c960*/  STL [R1+0x4f0], R26 ;  /* 0x0004f01a01007387 */ /* 0x010fe80000100800 */
[----:B------:R0:W-:Y:S02]  /*1c970*/  STL [R1+0x2bc], R0 ;  /* 0x0002bc0001007387 */ /* 0x0001e40000100800 */
[----:B0-----:R-:W-:-:S02]  /*1c980*/  IMAD.MOV.U32 R0, RZ, RZ, R27 ;  /* 0x000000ffff007224 */ /* 0x001fc400078e001b */
[----:B------:R-:W4:Y:S04]  /*1c990*/  LDL.LU.64 R26, [R1+0xa20] ;  /* 0x000a2000011a7983 */ /* 0x000f280000300a00 */
[----:B------:R0:W-:Y:S04]  /*1c9a0*/  STL [R1+0x2c4], R0 ;  /* 0x0002c40001007387 */ /* 0x0001e80000100800 */
[----:B0-----:R0:W5:Y:S04]  /*1c9b0*/  LDL.LU R0, [R1+0xa1c] ;  /* 0x000a1c0001007983 */ /* 0x0011680000300800 */
[----:B------:R1:W-:Y:S04]  /*1c9c0*/  STL [R1+0x4f4], R2 ;  /* 0x0004f40201007387 */ /* 0x0003e80000100800 */
[----:B-1----:R0:W5:Y:S04]  /*1c9d0*/  LDL.LU R2, [R1+0xa18] ;  /* 0x000a180001027983 */ /* 0x0021680000300800 */
[----:B------:R-:W-:Y:S04]  /*1c9e0*/  STL [R1+0x4f8], R24 ;  /* 0x0004f81801007387 */ /* 0x000fe80000100800 */
[----:B------:R1:W-:Y:S02]  /*1c9f0*/  STL [R1+0x2cc], R3 ;  /* 0x0002cc0301007387 */ /* 0x0003e40000100800 */
[----:B-1----:R-:W-:-:S02]  /*1ca00*/  IMAD.MOV.U32 R3, RZ, RZ, R25 ;  /* 0x000000ffff037224 */ /* 0x002fc400078e0019 */
[----:B------:R-:W4:Y:S04]  /*1ca10*/  LDL.LU.64 R24, [R1+0xa10] ;  /* 0x000a100001187983 */ /* 0x000f280000300a00 */
        /* <DEDUP_REMOVED lines=36> */
[----:B--2---:R-:W-:Y:S04]  /*1cc60*/  STL [R1+0x528], R4 ;  /* 0x0005280401007387 */ /* 0x004fe80000100800 */
[----:B------:R1:W-:Y:S02]  /*1cc70*/  STL [R1+0x31c], R3 ;  /* 0x00031c0301007387 */ /* 0x0003e40000100800 */
[----:B-1----:R-:W-:-:S02]  /*1cc80*/  IMAD.MOV.U32 R3, RZ, RZ, R5 ;  /* 0x000000ffff037224 */ /* 0x002fc400078e0005 */
[----:B------:R-:W2:Y:S04]  /*1cc90*/  LDL.LU.64 R4, [R1+0x9c0] ;  /* 0x0009c00001047983 */ /* 0x000ea80000300a00 */
[----:B---3--:R-:W-:Y:S04]  /*1cca0*/  STL [R1+0x530], R28 ;  /* 0x0005301c01007387 */ /* 0x008fe80000100800 */
[----:B------:R1:W-:Y:S02]  /*1ccb0*/  STL [R1+0x324], R3 ;  /* 0x0003240301007387 */ /* 0x0003e40000100800 */
[----:B-1----:R-:W-:-:S02]  /*1ccc0*/  IMAD.MOV.U32 R3, RZ, RZ, R29 ;  /* 0x000000ffff037224 */ /* 0x002fc400078e001d */
[----:B------:R-:W3:Y:S04]  /*1ccd0*/  LDL.LU.64 R28, [R1+0x9b8] ;  /* 0x0009b800011c7983 */ /* 0x000ee80000300a00 */
[----:B---3--:R-:W-:Y:S04]  /*1cce0*/  STL [R1+0x538], R28 ;  /* 0x0005381c01007387 */ /* 0x008fe80000100800 */
[----:B------:R-:W-:Y:S04]  /*1ccf0*/  STL [R1+0x334], R3 ;  /* 0x0003340301007387 */ /* 0x000fe80000100800 */
[----:B------:R1:W-:Y:S04]  /*1cd00*/  STL [R1+0x33c], R29 ;  /* 0x00033c1d01007387 */ /* 0x0003e80000100800 */
[----:B-1----:R-:W3:Y:S04]  /*1cd10*/  LDL.LU.64 R28, [R1+0x328] ;  /* 0x00032800011c7983 */ /* 0x002ee80000300a00 */
[----:B--2---:R1:W-:Y:S04]  /*1cd20*/  STL [R1+0x540], R4 ;  /* 0x0005400401007387 */ /* 0x0043e80000100800 */
[----:B------:R3:W-:Y:S04]  /*1cd30*/  STL [R1+0x344], R5 ;  /* 0x0003440501007387 */ /* 0x0007e80000100800 */
[----:B----4-:R2:W-:Y:S04]  /*1cd40*/  STL [R1+0x548], R6 ;  /* 0x0005480601007387 */ /* 0x0105e80000100800 */
[----:B------:R0:W-:Y:S04]  /*1cd50*/  STL [R1+0x34c], R7 ;  /* 0x00034c0701007387 */ /* 0x0001e80000100800 */
[----:B------:R0:W-:Y:S04]  /*1cd60*/  STL [R1+0x750], R8 ;  /* 0x0007500801007387 */ /* 0x0001e80000100800 */
[----:B------:R0:W-:Y:S04]  /*1cd70*/  STL [R1+0x354], R9 ;  /* 0x0003540901007387 */ /* 0x0001e80000100800 */
[----:B------:R0:W-:Y:S04]  /*1cd80*/  STL [R1+0x758], R10 ;  /* 0x0007580a01007387 */ /* 0x0001e80000100800 */
[----:B------:R0:W-:Y:S04]  /*1cd90*/  STL [R1+0x35c], R11 ;  /* 0x00035c0b01007387 */ /* 0x0001e80000100800 */
[----:B------:R-:W4:Y:S04]  /*1cda0*/  LDL.LU R3, [R1+0x7a4] ;  /* 0x0007a40001037983 */ /* 0x000f280000300800 */
[----:B------:R0:W-:Y:S04]  /*1cdb0*/  STL [R1+0x760], R12 ;  /* 0x0007600c01007387 */ /* 0x0001e80000100800 */
[----:B------:R0:W-:Y:S04]  /*1cdc0*/  STL [R1+0x364], R13 ;  /* 0x0003640d01007387 */ /* 0x0001e80000100800 */
[----:B------:R0:W-:Y:S04]  /*1cdd0*/  STL [R1+0x768], R14 ;  /* 0x0007680e01007387 */ /* 0x0001e80000100800 */
[----:B------:R0:W-:Y:S01]  /*1cde0*/  STL [R1+0x36c], R15 ;  /* 0x00036c0f01007387 */ /* 0x0001e20000100800 */
[----:B-1----:R-:W1:Y:S03]  /*1cdf0*/  LDC R4, c[0x0][0x238] ;  /* 0x00008e00ff047b82 */ /* 0x002e660000000800 */
[----:B------:R0:W-:Y:S04]  /*1ce00*/  STL [R1+0x770], R16 ;  /* 0x0007701001007387 */ /* 0x0001e80000100800 */
        /* <DEDUP_REMOVED lines=8> */
[----:B------:R0:W-:Y:S01]  /*1ce90*/  STL [R1+0x388], R25 ;  /* 0x0003881901007387 */ /* 0x0001e20000100800 */
[----:B------:R-:W-:Y:S01]  /*1cea0*/  UIADD3 UR7, UR7, -0x20, URZ ;  /* 0xffffffe007077890 */ /* 0x000fe2000fffe03f */
[----:B-1----:R-:W-:-:S02]  /*1ceb0*/  IMAD.SHL.U32 R4, R4, 0x20, RZ ;  /* 0x0000002004047824 */ /* 0x002fc400078e00ff */
[----:B----4-:R-:W-:-:S05]  /*1cec0*/  VIADD R3, R3, 0xffffffff ;  /* 0xffffffff03037836 */ /* 0x010fca0000000000 */
[----:B------:R0:W-:Y:S04]  /*1ced0*/  STL [R1+0x7a4], R3 ;  /* 0x0007a40301007387 */ /* 0x0001e80000100800 */
[----:B------:R0:W-:Y:S04]  /*1cee0*/  STL [R1+0x798], R26 ;  /* 0x0007981a01007387 */ /* 0x0001e80000100800 */
[----:B------:R0:W-:Y:S01]  /*1cef0*/  STL [R1+0x38c], R27 ;  /* 0x00038c1b01007387 */ /* 0x0001e20000100800 */
[----:B------:R-:W-:Y:S01]  /*1cf00*/  ISETP.NE.U32.AND P0, PT, R3, RZ, PT ;  /* 0x000000ff0300720c */ /* 0x000fe20003f05070 */
[----:B---3--:R-:W-:-:S04]  /*1cf10*/  IMAD.WIDE R4, R4, 0x2, R28 ;  /* 0x0000000204047825 */ /* 0x008fc800078e021c */
[----:B--2---:R-:W-:-:S08]  /*1cf20*/  IMAD.MOV.U32 R6, RZ, RZ, R4 ;  /* 0x000000ffff067224 */ /* 0x004fd000078e0004 */
[----:B0-----:R-:W-:Y:S05]  /*1cf30*/  @P0 BRA `(.L_x_2) ;  /* 0xffffff3400900947 */ /* 0x001fea000383ffff */
[----:B------:R-:W2:Y:S04]  /*1cf40*/  LDL.LU R6, [R1+0x60c] ;  /* 0x00060c0001067983 */ /* 0x000ea80000300800 */
[----:B--2---:R0:W-:Y:S04]  /*1cf50*/  STL [R1+0xa48], R6 ;  /* 0x000a480601007387 */ /* 0x0041e80000100800 */
[----:B0-----:R-:W2:Y:S04]  /*1cf60*/  LDL.LU R6, [R1+0x5ec] ;  /* 0x0005ec0001067983 */ /* 0x001ea80000300800 */
        /* <DEDUP_REMOVED lines=32> */
[----:B------:R-:W3:Y:S04]  /*1d170*/  LDL.LU R5, [R1+0x61c] ;  /* 0x00061c0001057983 */ /* 0x000ee80000300800 */
[----:B---3--:R0:W-:Y:S04]  /*1d180*/  STL [R1+0xa44], R5 ;  /* 0x000a440501007387 */ /* 0x0081e80000100800 */
[----:B0-----:R-:W3:Y:S04]  /*1d190*/  LDL.LU R5, [R1+0x5fc] ;  /* 0x0005fc0001057983 */ /* 0x001ee80000300800 */
        /* <DEDUP_REMOVED lines=33> */
[----:B0-----:R-:W2:Y:S04]  /*1d3b0*/  LDL.LU R5, [R1+0x56c] ;  /* 0x00056c0001057983 */ /* 0x001ea80000300800 */
[----:B-----5:R-:W3:Y:S04]  /*1d3c0*/  LDL.LU R0, [R1+0x62c] ;  /* 0x00062c0001007983 */ /* 0x020ee80000300800 */
        /* <DEDUP_REMOVED lines=26> */
[----:B--2---:R-:W-:-:S03]  /*1d570*/  F2FP.F16.F32.PACK_AB R6, R5, R6 ;  /* 0x000000060506723e */ /* 0x004fc600000000ff */
[----:B------:R-:W2:Y:S04]  /*1d580*/  LDL.LU R5, [R1+0xacc] ;  /* 0x000acc0001057983 */ /* 0x000ea80000300800 */
[----:B------:R0:W-:Y:S04]  /*1d590*/  STL [R1+0x9c], R6 ;  /* 0x00009c0601007387 */ /* 0x0001e80000100800 */
[----:B0-----:R-:W2:Y:S02]  /*1d5a0*/  LDL.LU R6, [R1+0xac8] ;  /* 0x000ac80001067983 */ /* 0x001ea40000300800 */
[----:B--2---:R-:W-:-:S02]  /*1d5b0*/  F2FP.F16.F32.PACK_AB R6, R5, R6 ;  /* 0x000000060506723e */ /* 0x004fc400000000ff */
        /* <DEDUP_REMOVED lines=64> */
[----:B------:R-:W3:Y:S04]  /*1d9c0*/  LDL.LU R5, [R1+0xa44] ;  /* 0x000a440001057983 */ /* 0x000ee80000300800 */
[----:B------:R-:W-:Y:S01]  /*1d9d0*/  STL [R1+0x58], R6 ;  /* 0x0000580601007387 */ /* 0x000fe20000100800 */
[----:B---3--:R-:W-:Y:S02]  /*1d9e0*/  F2FP.F16.F32.PACK_AB R5, R5, R0 ;  /* 0x000000000505723e */ /* 0x008fe400000000ff */
[----:B----4-:R-:W-:Y:S02]  /*1d9f0*/  F2FP.F16.F32.PACK_AB R0, R2, R4 ;  /* 0x000000040200723e */ /* 0x010fe400000000ff */
[----:B------:R-:W-:Y:S01]  /*1da00*/  F2FP.F16.F32.PACK_AB R4, R26, R27 ;  /* 0x0000001b1a04723e */ /* 0x000fe200000000ff */
[----:B------:R-:W-:Y:S01]  /*1da10*/  STL [R1+0x54], R5 ;  /* 0x0000540501007387 */ /* 0x000fe20000100800 */
[----:B------:R-:W-:-:S03]  /*1da20*/  F2FP.F16.F32.PACK_AB R2, R24, R25 ;  /* 0x000000191802723e */ /* 0x000fc600000000ff */
[----:B------:R0:W-:Y:S04]  /*1da30*/  STL [R1+0x50], R0 ;  /* 0x0000500001007387 */ /* 0x0001e80000100800 */
[----:B------:R1:W-:Y:S04]  /*1da40*/  STL [R1+0x4c], R4 ;  /* 0x00004c0401007387 */ /* 0x0003e80000100800 */
[----:B------:R2:W-:Y:S01]  /*1da50*/  STL [R1+0x48], R2 ;  /* 0x0000480201007387 */ /* 0x0005e20000100800 */
[----:B0-----:R-:W-:Y:S02]  /*1da60*/  F2FP.F16.F32.PACK_AB R0, R22, R23 ;  /* 0x000000171600723e */ /* 0x001fe400000000ff */
[----:B-1----:R-:W-:-:S03]  /*1da70*/  F2FP.F16.F32.PACK_AB R4, R20, R21 ;  /* 0x000000151404723e */ /* 0x002fc600000000ff */
[----:B------:R0:W-:Y:S01]  /*1da80*/  STL [R1+0x44], R0 ;  /* 0x0000440001007387 */ /* 0x0001e20000100800 */
[----:B--2---:R-:W-:-:S03]  /*1da90*/  F2FP.F16.F32.PACK_AB R2, R18, R19 ;  /* 0x000000131202723e */ /* 0x004fc600000000ff */
        /* <DEDUP_REMOVED lines=12> */
[----:B------:R-:W-:Y:S04]  /*1db60*/  STL [R1+0x28], R4 ;  /* 0x0000280401007387 */ /* 0x000fe80000100800 */
[----:B------:R-:W2:Y:S01]  /*1db70*/  LDL.LU R7, [R1+0x664] ;  /* 0x0006640001077983 */ /* 0x000ea20000300800 */
[----:B0-----:R-:W-:-:S03]  /*1db80*/  F2FP.F16.F32.PACK_AB R0, R29, R3 ;  /* 0x000000031d00723e */ /* 0x001fc600000000ff */
        /* <DEDUP_REMOVED lines=37> */
[----:B------:R-:W3:Y:S04]  /*1dde0*/  LDL.LU R5, [R1+0x6a4] ;  /* 0x0006a40001057983 */ /* 0x000ee80000300800 */
[----:B---3--:R0:W-:Y:S04]  /*1ddf0*/  STL [R1+0x9fc], R5 ;  /* 0x0009fc0501007387 */ /* 0x0081e80000100800 */
[----:B0-----:R-:W3:Y:S04]  /*1de00*/  LDL.LU R5, [R1+0x674] ;  /* 0x0006740001057983 */ /* 0x001ee80000300800 */
[----:B------:R-:W4:Y:S04]  /*1de10*/  LDL.LU R4, [R1+0x6c4] ;  /* 0x0006c40001047983 */ /* 0x000f280000300800 */
[----:B----4-:R0:W-:Y:S04]  /*1de20*/  STL [R1+0x9f8], R4 ;  /* 0x0009f80401007387 */ /* 0x0101e80000100800 */
[----:B0-----:R-:W4:Y:S04]  /*1de30*/  LDL.LU R4, [R1+0x694] ;  /* 0x0006940001047983 */ /* 0x001f280000300800 */
[----:B------:R-:W2:Y:S04]  /*1de40*/  LDL.LU R11, [R1+0x660] ;  /* 0x00066000010b7983 */ /* 0x000ea80000300800 */
[----:B--2---:R0:W-:Y:S04]  /*1de50*/  STL [R1+0x9f4], R11 ;  /* 0x0009f40b01007387 */ /* 0x0041e80000100800 */
        /* <DEDUP_REMOVED lines=43> */
[----:B------:R-:W2:Y:S01]  /*1e110*/  LDL.LU R0, [R1+0x734] ;  /* 0x0007340001007983 */ /* 0x000ea20000300800 */
[----:B------:R-:W-:-:S03]  /*1e120*/  F2FP.F16.F32.PACK_AB R7, R6, R7 ;  /* 0x000000070607723e */ /* 0x000fc600000000ff */
[----:B--2---:R0:W-:Y:S04]  /*1e130*/  STL [R1+0x9b8], R0 ;  /* 0x0009b80001007387 */ /* 0x0041e80000100800 */
[----:B0-----:R-:W2:Y:S04]  /*1e140*/  LDL.LU R0, [R1+0x714] ;  /* 0x0007140001007983 */ /* 0x001ea80000300800 */
        /* <DEDUP_REMOVED lines=9> */
[----:B------:R-:W3:Y:S04]  /*1e1e0*/  LDL.LU R6, [R1+0xa40] ;  /* 0x000a400001067983 */ /* 0x000ee80000300800 */
[----:B------:R0:W-:Y:S04]  /*1e1f0*/  STL [R1+0x1c], R7 ;  /* 0x00001c0701007387 */ /* 0x0001e80000100800 */
[----:B0-----:R-:W3:Y:S02]  /*1e200*/  LDL.LU R7, [R1+0xa3c] ;  /* 0x000a3c0001077983 */ /* 0x001ee40000300800 */
[----:B---3--:R-:W-:-:S02]  /*1e210*/  F2FP.F16.F32.PACK_AB R7, R6, R7 ;  /* 0x000000070607723e */ /* 0x008fc400000000ff */
        /* <DEDUP_REMOVED lines=25> */
[----:B------:R0:W-:Y:S04]  /*1e3b0*/  STL [R1], R7 ;  /* 0x0000000701007387 */ /* 0x0001e80000100800 */
[----:B0-----:R-:W3:Y:S02]  /*1e3c0*/  LDL.LU R7, [R1+0xa04] ;  /* 0x000a040001077983 */ /* 0x001ee40000300800 */
[----:B---3--:R-:W-:-:S02]  /*1e3d0*/  F2FP.F16.F32.PACK_AB R7, R6, R7 ;  /* 0x000000070607723e */ /* 0x008fc400000000ff */
[----:B------:R-:W3:Y:S02]  /*1e3e0*/  LDL.LU R6, [R1+0xa00] ;  /* 0x000a000001067983 */ /* 0x000ee40000300800 */
[----:B---3--:R-:W-:Y:S02]  /*1e3f0*/  F2FP.F16.F32.PACK_AB R6, R5, R6 ;  /* 0x000000060506723e */ /* 0x008fe400000000ff */
[----:B------:R-:W3:Y:S02]  /*1e400*/  LDL.LU R5, [R1+0x9fc] ;  /* 0x0009fc0001057983 */ /* 0x000ee40000300800 */
[----:B---3--:R-:W-:Y:S02]  /*1e410*/  F2FP.F16.F32.PACK_AB R5, R4, R5 ;  /* 0x000000050405723e */ /* 0x008fe400000000ff */
[----:B------:R-:W3:Y:S02]  /*1e420*/  LDL.LU R4, [R1+0x9f8] ;  /* 0x0009f80001047983 */ /* 0x000ee40000300800 */
        /* <DEDUP_REMOVED lines=27> */
[----:B------:R-:W4:Y:S02]  /*1e5e0*/  LDL.LU R22, [R1+0x9c0] ;  /* 0x0009c00001167983 */ /* 0x000f240000300800 */
[----:B----4-:R-:W-:Y:S02]  /*1e5f0*/  F2FP.F16.F32.PACK_AB R22, R21, R22 ;  /* 0x000000161516723e */ /* 0x010fe400000000ff */
[----:B------:R-:W2:Y:S02]  /*1e600*/  LDL.LU R21, [R1+0x9bc] ;  /* 0x0009bc0001157983 */ /* 0x000ea40000300800 */
[----:B--2---:R-:W-:-:S02]  /*1e610*/  F2FP.F16.F32.PACK_AB R21, R0, R21 ;  /* 0x000000150015723e */ /* 0x004fc400000000ff */
[----:B------:R-:W2:Y:S01]  /*1e620*/  LDL.LU R0, [R1+0x9b8] ;  /* 0x0009b80001007983 */ /* 0x000ea20000300800 */
[----:B------:R-:W-:Y:S02]  /*1e630*/  F2FP.F16.F32.PACK_AB R26, R26, R24 ;  /* 0x000000181a1a723e */ /* 0x000fe400000000ff */
[----:B------:R-:W-:Y:S02]  /*1e640*/  F2FP.F16.F32.PACK_AB R27, R2, R27 ;  /* 0x0000001b021b723e */ /* 0x000fe400000000ff */
[----:B------:R-:W-:Y:S02]  /*1e650*/  F2FP.F16.F32.PACK_AB R25, R25, R28 ;  /* 0x0000001c1919723e */ /* 0x000fe400000000ff */
[----:B------:R-:W-:Y:S02]  /*1e660*/  F2FP.F16.F32.PACK_AB R24, R29, R3 ;  /* 0x000000031d18723e */ /* 0x000fe400000000ff */
[----:B--2---:R-:W-:-:S07]  /*1e670*/  F2FP.F16.F32.PACK_AB R20, R0, R20 ;  /* 0x000000140014723e */ /* 0x004fce00000000ff */
.L_x_1:
[----:B------:R-:W2:Y:S01]  /*1e680*/  LDL.LU R2, [R1+0x7d4] ;  /* 0x0007d40001027983 */ /* 0x000ea20000300800 */
[----:B------:R-:W1:Y:S01]  /*1e690*/  S2R R28, SR_TID.X ;  /* 0x00000000001c7919 */ /* 0x000e620000002100 */
[----:B------:R-:W3:Y:S01]  /*1e6a0*/  S2UR UR5, SR_CgaCtaId ;  /* 0x00000000000579c3 */ /* 0x000ee20000008800 */
[----:B------:R-:W-:Y:S01]  /*1e6b0*/  UMOV UR4, 0x400 ;  /* 0x0000040000047882 */ /* 0x000fe20000000000 */
[----:B------:R-:W-:Y:S01]  /*1e6c0*/  ULDC.64 UR10, c[0x0][0x228] ;  /* 0x00008a00000a7ab9 */ /* 0x000fe20000000a00 */
[----:B------:R-:W4:Y:S01]  /*1e6d0*/  LDL.LU R29, [R1+0x7b4] ;  /* 0x0007b400011d7983 */ /* 0x000f220000300800 */
[----:B------:R-:W-:Y:S01]  /*1e6e0*/  ULDC.64 UR6, c[0x0][0x220] ;  /* 0x0000880000067ab9 */ /* 0x000fe20000000a00 */
[----:B---3--:R-:W-:-:S03]  /*1e6f0*/  ULEA UR4, UR5, UR4, 0x18 ;  /* 0x0000000405047291 */ /* 0x008fc6000f8ec03f */
[----:B------:R-:W-:Y:S01]  /*1e700*/  ULDC UR5, c[0x0][0x22c] ;  /* 0x00008b0000057ab9 */ /* 0x000fe20000000800 */
[C---:B-1----:R-:W-:Y:S02]  /*1e710*/  IMAD.SHL.U32 R3, R28.reuse, 0x200, RZ ;  /* 0x000002001c037824 */ /* 0x042fe400078e00ff */
[----:B0-----:R-:W-:-:S03]  /*1e720*/  IMAD.SHL.U32 R0, R28, 0x800, RZ ;  /* 0x000008001c007824 */ /* 0x001fc600078e00ff */
[----:B------:R-:W-:Y:S02]  /*1e730*/  LOP3.LUT R3, R3, 0x3000, RZ, 0xc0, !PT ;  /* 0x0000300003037812 */ /* 0x000fe400078ec0ff */
[----:B------:R-:W-:Y:S01]  /*1e740*/  LOP3.LUT R0, R0, 0x3000, RZ, 0xc0, !PT ;  /* 0x0000300000007812 */ /* 0x000fe200078ec0ff */
[----:B------:R-:W-:Y:S01]  /*1e750*/  BAR.SYNC.DEFER_BLOCKING 0x0 ;  /* 0x0000000000007b1d */ /* 0x000fe20000010000 */
[----:B--2---:R-:W-:Y:S01]  /*1e760*/  LOP3.LUT R3, R3, 0xc60, R2, 0xf8, !PT ;  /* 0x00000c6003037812 */ /* 0x004fe200078ef802 */
[C---:B------:R-:W-:Y:S02]  /*1e770*/  IMAD.SHL.U32 R2, R28.reuse, 0x10, RZ ;  /* 0x000000101c027824 */ /* 0x040fe400078e00ff */
[----:B------:R-:W-:-:S03]  /*1e780*/  IMAD.SHL.U32 R28, R28, 0x4, RZ ;  /* 0x000000041c1c7824 */ /* 0x000fc600078e00ff */
[----:B------:R-:W-:Y:S02]  /*1e790*/  LOP3.LUT R0, R0, 0x3f0, R2, 0xf8, !PT ;  /* 0x000003f000007812 */ /* 0x000fe400078ef802 */
[----:B------:R-:W-:Y:S01]  /*1e7a0*/  LOP3.LUT R3, R3, 0x70, R28, 0x78, !PT ;  /* 0x0000007003037812 */ /* 0x000fe200078e781c */
[----:B------:R-:W0:Y:S01]  /*1e7b0*/  S2R R2, SR_TID.X ;  /* 0x0000000000027919 */ /* 0x000e220000002100 */
[----:B------:R-:W2:Y:S01]  /*1e7c0*/  LDL.LU R28, [R1+0x7d8] ;  /* 0x0007d800011c7983 */ /* 0x000ea20000300800 */
[----:B----4-:R-:W-:-:S03]  /*1e7d0*/  ISETP.GE.AND P0, PT, R29, UR10, PT ;  /* 0x0000000a1d007c0c */ /* 0x010fc6000bf06270 */
[----:B------:R1:W-:Y:S04]  /*1e7e0*/  STS.128 [R3+UR4], R24 ;  /* 0x0000001803007988 */ /* 0x0003e80008000c04 */
[----:B------:R3:W-:Y:S04]  /*1e7f0*/  STS.128 [R3+UR4+0x200], R20 ;  /* 0x0002001403007988 */ /* 0x0007e80008000c04 */
[----:B-1----:R-:W4:Y:S04]  /*1e800*/  LDL.LU R24, [R1+0x10] ;  /* 0x0000100001187983 */ /* 0x002f280000300800 */
[----:B------:R-:W4:Y:S04]  /*1e810*/  LDL.LU R25, [R1+0x14] ;  /* 0x0000140001197983 */ /* 0x000f280000300800 */
[----:B------:R-:W4:Y:S01]  /*1e820*/  LDL.LU R26, [R1+0x18] ;  /* 0x00001800011a7983 */ /* 0x000f220000300800 */
[----:B0-----:R-:W-:-:S03]  /*1e830*/  SHF.R.U32.HI R2, RZ, 0x1, R2 ;  /* 0x00000001ff027819 */ /* 0x001fc60000011602 */
[----:B------:R-:W4:Y:S01]  /*1e840*/  LDL.LU R27, [R1+0x1c] ;  /* 0x00001c00011b7983 */ /* 0x000f220000300800 */
[----:B------:R-:W-:-:S03]  /*1e850*/  LOP3.LUT R2, R0, 0x20, R2, 0x78, !PT ;  /* 0x0000002000027812 */ /* 0x000fc600078e7802 */
[----:B---3--:R-:W3:Y:S04]  /*1e860*/  LDL.LU R20, [R1] ;  /* 0x0000000001147983 */ /* 0x008ee80000300800 */
[----:B------:R-:W3:Y:S04]  /*1e870*/  LDL.LU R21, [R1+0x4] ;  /* 0x0000040001157983 */ /* 0x000ee80000300800 */
[----:B------:R-:W3:Y:S04]  /*1e880*/  LDL.LU R22, [R1+0x8] ;  /* 0x0000080001167983 */ /* 0x000ee80000300800 */
[----:B------:R-:W3:Y:S04]  /*1e890*/  LDL.LU R23, [R1+0xc] ;  /* 0x00000c0001177983 */ /* 0x000ee80000300800 */
[----:B------:R-:W-:Y:S04]  /*1e8a0*/  STS.128 [R3+UR4+0x80], R16 ;  /* 0x0000801003007988 */ /* 0x000fe80008000c04 */
[----:B------:R-:W-:Y:S04]  /*1e8b0*/  STS.128 [R3+UR4+0x280], R12 ;  /* 0x0002800c03007988 */ /* 0x000fe80008000c04 */
[----:B------:R-:W-:Y:S04]  /*1e8c0*/  STS.128 [R3+UR4+0x100], R8 ;  /* 0x0001000803007988 */ /* 0x000fe80008000c04 */
[----:B------:R-:W-:Y:S01]  /*1e8d0*/  STS.128 [R3+UR4+0x300], R4 ;  /* 0x0003000403007988 */ /* 0x000fe20008000c04 */
[----:B------:R-:W-:-:S03]  /*1e8e0*/  LOP3.LUT R0, R2, 0x40, RZ, 0x3c, !PT ;  /* 0x0000004002007812 */ /* 0x000fc600078e3cff */
[----:B------:R-:W-:Y:S04]  /*1e8f0*/  STL [R1+0xb0], R2 ;  /* 0x0000b00201007387 */ /* 0x000fe80000100800 */
[----:B------:R-:W-:Y:S01]  /*1e900*/  STL [R1+0xb8], R0 ;  /* 0x0000b80001007387 */ /* 0x000fe20000100800 */
[----:B--2---:R-:W-:Y:S01]  /*1e910*/  ISETP.LT.AND P1, PT, R28, UR5, !P0 ;  /* 0x000000051c007c0c */ /* 0x004fe2000c721270 */
[----:B------:R-:W-:Y:S02]  /*1e920*/  ULDC UR5, c[0x0][0x244] ;  /* 0x0000910000057ab9 */ /* 0x000fe40000000800 */
[----:B----4-:R-:W-:Y:S04]  /*1e930*/  STS.128 [R3+UR4+0x380], R24 ;  /* 0x0003801803007988 */ /* 0x010fe80008000c04 */
[----:B---3--:R-:W-:Y:S01]  /*1e940*/  STS.128 [R3+UR4+0x180], R20 ;  /* 0x0001801403007988 */ /* 0x008fe20008000c04 */
[----:B------:R-:W-:Y:S06]  /*1e950*/  BAR.SYNC.DEFER_BLOCKING 0x0 ;  /* 0x0000000000007b1d */ /* 0x000fec0000010000 */
[----:B------:R-:W0:Y:S04]  /*1e960*/  LDS.128 R8, [R2+UR4] ;  /* 0x0000000402087984 */ /* 0x000e280008000c00 */
[----:B------:R-:W1:Y:S04]  /*1e970*/  LDS.128 R4, [R2+UR4+0x400] ;  /* 0x0004000402047984 */ /* 0x000e680008000c00 */
[----:B------:R-:W-:Y:S04]  /*1e980*/  LDS.128 R20, [R2+UR4+0xc00] ;  /* 0x000c000402147984 */ /* 0x000fe80008000c00 */
[----:B------:R-:W-:Y:S04]  /*1e990*/  LDS.128 R12, [R0+UR4+0x800] ;  /* 0x00080004000c7984 */ /* 0x000fe80008000c00 */
[----:B------:R-:W-:Y:S04]  /*1e9a0*/  LDS.128 R16, [R0+UR4+0xc00] ;  /* 0x000c000400107984 */ /* 0x000fe80008000c00 */
[----:B0-----:R-:W-:Y:S04]  /*1e9b0*/  STL.64 [R1+0xa0], R8 ;  /* 0x0000a00801007387 */ /* 0x001fe80000100a00 */
[----:B------:R-:W-:Y:S04]  /*1e9c0*/  STL.64 [R1+0xa8], R10 ;  /* 0x0000a80a01007387 */ /* 0x000fe80000100a00 */
[----:B-1----:R-:W-:Y:S04]  /*1e9d0*/  STL.64 [R1+0x10], R4 ;  /* 0x0000100401007387 */ /* 0x002fe80000100a00 */
[----:B------:R-:W-:Y:S04]  /*1e9e0*/  STL.64 [R1+0x18], R6 ;  /* 0x0000180601007387 */ /* 0x000fe80000100a00 */
[----:B------:R-:W0:Y:S04]  /*1e9f0*/  LDS.128 R4, [R0+UR4] ;  /* 0x0000000400047984 */ /* 0x000e280008000c00 */
[----:B------:R-:W1:Y:S04]  /*1ea00*/  LDS.128 R8, [R2+UR4+0x800] ;  /* 0x0008000402087984 */ /* 0x000e680008000c00 */
[----:B0-----:R-:W-:Y:S04]  /*1ea10*/  STL [R1+0xa14], R5 ;  /* 0x000a140501007387 */ /* 0x001fe80000100800 */
[----:B-1----:R-:W-:Y:S04]  /*1ea20*/  STL.64 [R1], R8 ;  /* 0x0000000801007387 */ /* 0x002fe80000100a00 */
[----:B------:R-:W-:Y:S04]  /*1ea30*/  STL.64 [R1+0x8], R10 ;  /* 0x0000080a01007387 */ /* 0x000fe80000100a00 */
[----:B------:R-:W-:Y:S04]  /*1ea40*/  STL [R1+0xa10], R6 ;  /* 0x000a100601007387 */ /* 0x000fe80000100800 */
[----:B------:R-:W-:Y:S04]  /*1ea50*/  STL [R1+0xa0c], R7 ;  /* 0x000a0c0701007387 */ /* 0x000fe80000100800 */
[----:B------:R-:W-:Y:S04]  /*1ea60*/  STL [R1+0xa18], R23 ;  /* 0x000a181701007387 */ /* 0x000fe80000100800 */
[----:B------:R-:W-:Y:S04]  /*1ea70*/  STL [R1+0xa38], R22 ;  /* 0x000a381601007387 */ /* 0x000fe80000100800 */
[----:B------:R0:W-:Y:S04]  /*1ea80*/  STL.64 [R1+0xa30], R20 ;  /* 0x000a301401007387 */ /* 0x0001e80000100a00 */
[----:B------:R-:W1:Y:S04]  /*1ea90*/  LDS.128 R8, [R0+UR4+0x400] ;  /* 0x0004000400087984 */ /* 0x000e680008000c00 */
[----:B0-----:R-:W2:Y:S04]  /*1eaa0*/  LDL.LU R20, [R1+0x80] ;  /* 0x0000800001147983 */ /* 0x001ea80000300800 */
[----:B------:R-:W2:Y:S04]  /*1eab0*/  LDL.LU R21, [R1+0x84] ;  /* 0x0000840001157983 */ /* 0x000ea80000300800 */
[----:B------:R-:W3:Y:S04]  /*1eac0*/  LDL.LU R22, [R1+0x88] ;  /* 0x0000880001167983 */ /* 0x000ee80000300800 */
[----:B------:R-:W3:Y:S01]  /*1ead0*/  LDL.LU R23, [R1+0x8c] ;  /* 0x00008c0001177983 */ /* 0x000ee20000300800 */
[----:B------:R-:W-:Y:S06]  /*1eae0*/  BAR.SYNC.DEFER_BLOCKING 0x0 ;  /* 0x0000000000007b1d */ /* 0x000fec0000010000 */
[----:B---3--:R-:W-:Y:S04]  /*1eaf0*/  STL.64 [R1+0xa48], R22 ;  /* 0x000a481601007387 */ /* 0x008fe80000100a00 */
[----:B--2---:R0:W-:Y:S04]  /*1eb00*/  STL.64 [R1+0xa40], R20 ;  /* 0x000a401401007387 */ /* 0x0041e80000100a00 */
[----:B0-----:R-:W2:Y:S04]  /*1eb10*/  LDL.LU R20, [R1+0x70] ;  /* 0x0000700001147983 */ /* 0x001ea80000300800 */
[----:B------:R-:W2:Y:S04]  /*1eb20*/  LDL.LU R21, [R1+0x74] ;  /* 0x0000740001157983 */ /* 0x000ea80000300800 */
[----:B------:R-:W3:Y:S04]  /*1eb30*/  LDL.LU R22, [R1+0x78] ;  /* 0x0000780001167983 */ /* 0x000ee80000300800 */
[----:B------:R-:W3:Y:S04]  /*1eb40*/  LDL.LU R23, [R1+0x7c] ;  /* 0x00007c0001177983 */ /* 0x000ee80000300800 */
[----:B------:R-:W4:Y:S04]  /*1eb50*/  LDL.LU R24, [R1+0x30] ;  /* 0x0000300001187983 */ /* 0x000f280000300800 */
[----:B------:R-:W4:Y:S04]  /*1eb60*/  LDL.LU R25, [R1+0x34] ;  /* 0x0000340001197983 */ /* 0x000f280000300800 */
[----:B------:R-:W5:Y:S04]  /*1eb70*/  LDL.LU R26, [R1+0x38] ;  /* 0x00003800011a7983 */ /* 0x000f680000300800 */
[----:B------:R-:W5:Y:S04]  /*1eb80*/  LDL.LU R27, [R1+0x3c] ;  /* 0x00003c00011b7983 */ /* 0x000f680000300800 */
[----:B-----5:R-:W-:Y:S04]  /*1eb90*/  STL.64 [R1+0xa88], R26 ;  /* 0x000a881a01007387 */ /* 0x020fe80000100a00 */
[----:B----4-:R0:W-:Y:S04]  /*1eba0*/  STL.64 [R1+0xa80], R24 ;  /* 0x000a801801007387 */ /* 0x0101e80000100a00 */
[----:B0-----:R-:W4:Y:S04]  /*1ebb0*/  LDL.LU R24, [R1+0x20] ;  /* 0x0000200001187983 */ /* 0x001f280000300800 */
[----:B------:R-:W4:Y:S04]  /*1ebc0*/  LDL.LU R25, [R1+0x24] ;  /* 0x0000240001197983 */ /* 0x000f280000300800 */
[----:B------:R-:W4:Y:S04]  /*1ebd0*/  LDL.LU R26, [R1+0x28] ;  /* 0x00002800011a7983 */ /* 0x000f280000300800 */
[----:B------:R-:W4:Y:S04]  /*1ebe0*/  LDL.LU R27, [R1+0x2c] ;  /* 0x00002c00011b7983 */ /* 0x000f280000300800 */
[----:B---3--:R-:W-:Y:S04]  /*1ebf0*/  STL.64 [R1+0xa58], R22 ;  /* 0x000a581601007387 */ /* 0x008fe80000100a00 */
[----:B--2---:R0:W-:Y:S04]  /*1ec00*/  STL.64 [R1+0xa50], R20 ;  /* 0x000a501401007387 */ /* 0x0041e80000100a00 */
[----:B0-----:R-:W2:Y:S04]  /*1ec10*/  LDL.LU R20, [R1+0x60] ;  /* 0x0000600001147983 */ /* 0x001ea80000300800 */
[----:B------:R-:W2:Y:S04]  /*1ec20*/  LDL.LU R21, [R1+0x64] ;  /* 0x0000640001157983 */ /* 0x000ea80000300800 */
[----:B------:R-:W3:Y:S04]  /*1ec30*/  LDL.LU R22, [R1+0x68] ;  /* 0x0000680001167983 */ /* 0x000ee80000300800 */
[----:B------:R-:W3:Y:S04]  /*1ec40*/  LDL.LU R23, [R1+0x6c] ;  /* 0x00006c0001177983 */ /* 0x000ee80000300800 */
[----:B---3--:R-:W-:Y:S04]  /*1ec50*/  STL.64 [R1+0xa68], R22 ;  /* 0x000a681601007387 */ /* 0x008fe80000100a00 */
[----:B--2---:R0:W-:Y:S04]  /*1ec60*/  STL.64 [R1+0xa60], R20 ;  /* 0x000a601401007387 */ /* 0x0041e80000100a00 */
[----:B0-----:R-:W2:Y:S04]  /*1ec70*/  LDL.LU R20, [R1+0x50] ;  /* 0x0000500001147983 */ /* 0x001ea80000300800 */
[----:B------:R-:W2:Y:S04]  /*1ec80*/  LDL.LU R21, [R1+0x54] ;  /* 0x0000540001157983 */ /* 0x000ea80000300800 */
[----:B------:R-:W3:Y:S04]  /*1ec90*/  LDL.LU R22, [R1+0x58] ;  /* 0x0000580001167983 */ /* 0x000ee80000300800 */
[----:B------:R-:W3:Y:S04]  /*1eca0*/  LDL.LU R23, [R1+0x5c] ;  /* 0x00005c0001177983 */ /* 0x000ee80000300800 */
[----:B----4-:R-:W-:Y:S04]  /*1ecb0*/  STS.128 [R3+UR4], R24 ;  /* 0x0000001803007988 */ /* 0x010fe80008000c04 */
[----:B---3--:R-:W-:Y:S04]  /*1ecc0*/  STL.64 [R1+0xa78], R22 ;  /* 0x000a781601007387 */ /* 0x008fe80000100a00 */
[----:B--2---:R0:W-:Y:S04]  /*1ecd0*/  STL.64 [R1+0xa70], R20 ;  /* 0x000a701401007387 */ /* 0x0041e80000100a00 */
[----:B0-----:R-:W2:Y:S04]  /*1ece0*/  LDL.LU R20, [R1+0x40] ;  /* 0x0000400001147983 */ /* 0x001ea80000300800 */
[----:B------:R-:W2:Y:S04]  /*1ecf0*/  LDL.LU R21, [R1+0x44] ;  /* 0x0000440001157983 */ /* 0x000ea80000300800 */
[----:B------:R-:W2:Y:S04]  /*1ed00*/  LDL.LU R22, [R1+0x48] ;  /* 0x0000480001167983 */ /* 0x000ea80000300800 */
[----:B------:R-:W2:Y:S04]  /*1ed10*/  LDL.LU R23, [R1+0x4c] ;  /* 0x00004c0001177983 */ /* 0x000ea80000300800 */
[----:B-1----:R-:W-:Y:S04]  /*1ed20*/  STL.64 [R1+0xa28], R10 ;  /* 0x000a280a01007387 */ /* 0x002fe80000100a00 */
[----:B------:R0:W-:Y:S04]  /*1ed30*/  STL.64 [R1+0xa20], R8 ;  /* 0x000a200801007387 */ /* 0x0001e80000100a00 */
[----:B0-----:R-:W3:Y:S04]  /*1ed40*/  LDL.LU R8, [R1+0x90] ;  /* 0x0000900001087983 */ /* 0x001ee80000300800 */
[----:B------:R-:W3:Y:S04]  /*1ed50*/  LDL.LU R9, [R1+0x94] ;  /* 0x0000940001097983 */ /* 0x000ee80000300800 */
[----:B------:R-:W3:Y:S04]  /*1ed60*/  LDL.LU R10, [R1+0x98] ;  /* 0x00009800010a7983 */ /* 0x000ee80000300800 */
[----:B------:R-:W3:Y:S04]  /*1ed70*/  LDL.LU R11, [R1+0x9c] ;  /* 0x00009c00010b7983 */ /* 0x000ee80000300800 */
[----:B------:R-:W4:Y:S04]  /*1ed80*/  LDL.LU R5, [R1+0x7a0] ;  /* 0x0007a00001057983 */ /* 0x000f280000300800 */
[----:B------:R-:W5:Y:S04]  /*1ed90*/  LDL.LU.64 R26, [R1+0xa88] ;  /* 0x000a8800011a7983 */ /* 0x000f680000300a00 */
[----:B------:R-:W5:Y:S04]  /*1eda0*/  LDL.LU.64 R24, [R1+0xa80] ;  /* 0x000a800001187983 */ /* 0x000f680000300a00 */
[----:B------:R-:W4:Y:S04]  /*1edb0*/  LDL.LU R7, [R1+0xa0] ;  /* 0x0000a00001077983 */ /* 0x000f280000300800 */
[----:B--2---:R-:W-:Y:S04]  /*1edc0*/  STS.128 [R3+UR4+0x80], R20 ;  /* 0x0000801403007988 */ /* 0x004fe80008000c04 */
[----:B-----5:R0:W-:Y:S04]  /*1edd0*/  STS.128 [R3+UR4+0x200], R24 ;  /* 0x0002001803007988 */ /* 0x0201e80008000c04 */
[----:B0-----:R-:W2:Y:S04]  /*1ede0*/  LDL.LU R24, [R1+0x7b8] ;  /* 0x0007b80001187983 */ /* 0x001ea80000300800 */
[----:B------:R-:W5:Y:S04]  /*1edf0*/  LDL.LU R6, [R1+0x7bc] ;  /* 0x0007bc0001067983 */ /* 0x000f680000300800 */
[----:B------:R-:W3:Y:S04]  /*1ee00*/  LDL.LU.64 R22, [R1+0xa78] ;  /* 0x000a780001167983 */ /* 0x000ee80000300a00 */
[----:B------:R-:W3:Y:S04]  /*1ee10*/  LDL.LU.64 R20, [R1+0xa70] ;  /* 0x000a700001147983 */ /* 0x000ee80000300a00 */
[----:B---3--:R0:W-:Y:S04]  /*1ee20*/  STS.128 [R3+UR4+0x280], R20 ;  /* 0x0002801403007988 */ /* 0x0081e80008000c04 */
[----:B0-----:R-:W3:Y:S04]  /*1ee30*/  LDL.LU.64 R22, [R1+0xa68] ;  /* 0x000a680001167983 */ /* 0x001ee80000300a00 */
[----:B------:R-:W3:Y:S04]  /*1ee40*/  LDL.LU.64 R20, [R1+0xa60] ;  /* 0x000a600001147983 */ /* 0x000ee80000300a00 */
[----:B---3--:R0:W-:Y:S04]  /*1ee50*/  STS.128 [R3+UR4+0x100], R20 ;  /* 0x0001001403007988 */ /* 0x0081e80008000c04 */
[----:B0-----:R-:W3:Y:S04]  /*1ee60*/  LDL.LU.64 R22, [R1+0xa58] ;  /* 0x000a580001167983 */ /* 0x001ee80000300a00 */
[----:B------:R-:W3:Y:S04]  /*1ee70*/  LDL.LU.64 R20, [R1+0xa50] ;  /* 0x000a500001147983 */ /* 0x000ee80000300a00 */
[----:B---3--:R0:W-:Y:S04]  /*1ee80*/  STS.128 [R3+UR4+0x300], R20 ;  /* 0x0003001403007988 */ /* 0x0081e80008000c04 */
[----:B0-----:R-:W3:Y:S04]  /*1ee90*/  LDL.LU.64 R22, [R1+0xa48] ;  /* 0x000a480001167983 */ /* 0x001ee80000300a00 */
[----:B------:R-:W3:Y:S04]  /*1eea0*/  LDL.LU.64 R20, [R1+0xa40] ;  /* 0x000a400001147983 */ /* 0x000ee80000300a00 */
[----:B------:R-:W-:Y:S01]  /*1eeb0*/  STS.128 [R3+UR4+0x380], R8 ;  /* 0x0003800803007988 */ /* 0x000fe20008000c04 */
[----:B------:R-:W-:Y:S01]  /*1eec0*/  IMAD R2, R29, UR5, RZ ;  /* 0x000000051d027c24 */ /* 0x000fe2000f8e02ff */
[----:B----4-:R-:W-:Y:S01]  /*1eed0*/  ISETP.LT.AND P4, PT, R5, UR11, !P0 ;  /* 0x0000000b05007c0c */ /* 0x010fe2000c781270 */
[----:B------:R-:W-:-:S03]  /*1eee0*/  ULDC UR5, c[0x0][0x22c] ;  /* 0x00008b0000057ab9 */ /* 0x000fc60000000800 */
[----:B------:R-:W-:Y:S01]  /*1eef0*/  LEA R0, P2, R2, UR6, 0x1 ;  /* 0x0000000602007c11 */ /* 0x000fe2000f8408ff */
[----:B------:R-:W-:-:S03]  /*1ef00*/  ULDC UR6, c[0x0][0x22c] ;  /* 0x00008b0000067ab9 */ /* 0x000fc60000000800 */
[----:B------:R-:W-:Y:S02]  /*1ef10*/  LEA.HI.X.SX32 R2, R2, UR7, 0x1, P2 ;  /* 0x0000000702027c11 */ /* 0x000fe400090f0eff */
[----:B-----5:R-:W-:Y:S01]  /*1ef20*/  ISETP.LT.AND P2, PT, R6, UR6, !P0 ;  /* 0x0000000606007c0c */ /* 0x020fe2000c741270 */
[----:B------:R-:W-:Y:S01]  /*1ef30*/  ULDC UR6, c[0x0][0x22c] ;  /* 0x00008b0000067ab9 */ /* 0x000fe20000000800 */
[----:B---3--:R0:W-:Y:S02]  /*1ef40*/  STS.128 [R3+UR4+0x180], R20 ;  /* 0x0001801403007988 */ /* 0x0081e40008000c04 */
[----:B0-----:R-:W0:Y:S02]  /*1ef50*/  LDC R23, c[0x0][0x248] ;  /* 0x00009200ff177b82 */ /* 0x001e240000000800 */
[----:B------:R-:W3:Y:S04]  /*1ef60*/  LDL.LU R22, [R1+0xa38] ;  /* 0x000a380001167983 */ /* 0x000ee80000300800 */
[----:B------:R-:W4:Y:S04]  /*1ef70*/  LDL.LU.64 R20, [R1+0xa30] ;  /* 0x000a300001147983 */ /* 0x000f280000300a00 */
[----:B------:R-:W5:Y:S04]  /*1ef80*/  LDL.LU.64 R10, [R1+0xa28] ;  /* 0x000a2800010a7983 */ /* 0x000f680000300a00 */
[----:B------:R-:W3:Y:S04]  /*1ef90*/  LDL.LU.64 R8, [R1+0xa20] ;  /* 0x000a200001087983 */ /* 0x000ee80000300a00 */
[----:B------:R-:W4:Y:S01]  /*1efa0*/  LDL.LU R3, [R1+0x7c0] ;  /* 0x0007c00001037983 */ /* 0x000f220000300800 */
[----:B0-----:R-:W-:Y:S01]  /*1efb0*/  IMAD R5, R5, R23, RZ ;  /* 0x0000001705057224 */ /* 0x001fe200078e02ff */
[----:B------:R-:W-:Y:S04]  /*1efc0*/  BAR.SYNC.DEFER_BLOCKING 0x0 ;  /* 0x0000000000007b1d */ /* 0x000fe80000010000 */
[----:B------:R-:W-:-:S04]  /*1efd0*/  LEA R28, P5, R5, R0, 0x1 ;  /* 0x00000000051c7211 */ /* 0x000fc800078a08ff */
[----:B------:R-:W-:Y:S01]  /*1efe0*/  LEA.HI.X.SX32 R29, R5, R2, 0x1, P5 ;  /* 0x00000002051d7211 */ /* 0x000fe200028f0eff */
[-C--:B------:R-:W-:Y:S02]  /*1eff0*/  IMAD R27, R6, R23.reuse, RZ ;  /* 0x00000017061b7224 */ /* 0x080fe400078e02ff */
[----:B------:R-:W5:Y:S04]  /*1f000*/  LDL.LU R6, [R1] ;  /* 0x0000000001067983 */ /* 0x000f680000300800 */
[----:B------:R0:W-:Y:S04]  /*1f010*/  @P4 STG.E.U16 desc[UR8][R28.64], R7 ;  /* 0x000000071c004986 */ /* 0x0001e8000c101508 */
[----:B0-----:R-:W5:Y:S04]  /*1f020*/  LDL.LU R28, [R1+0x7cc] ;  /* 0x0007cc00011c7983 */ /* 0x001f680000300800 */
[----:B------:R-:W3:Y:S01]  /*1f030*/  LDL.LU R29, [R1+0x10] ;  /* 0x00001000011d7983 */ /* 0x000ee20000300800 */
[C---:B--2---:R-:W-:Y:S01]  /*1f040*/  IMAD R25, R24.reuse, R23, RZ ;  /* 0x0000001718197224 */ /* 0x044fe200078e02ff */
[----:B------:R-:W-:Y:S01]  /*1f050*/  ISETP.LT.AND P3, PT, R24, UR5, !P0 ;  /* 0x0000000518007c0c */ /* 0x000fe2000c761270 */
[----:B------:R-:W-:Y:S01]  /*1f060*/  ULDC UR5, c[0x0][0x22c] ;  /* 0x00008b0000057ab9 */ /* 0x000fe20000000800 */
[----:B------:R-:W-:-:S02]  /*1f070*/  LEA R26, P5, R27, R0, 0x1 ;  /* 0x000000001b1a7211 */ /* 0x000fc400078a08ff */
[----:B------:R-:W-:Y:S02]  /*1f080*/  LEA R24, P6, R25, R0, 0x1 ;  /* 0x0000000019187211 */ /* 0x000fe400078c08ff */
[-C--:B------:R-:W-:Y:S02]  /*1f090*/  LEA.HI.X.SX32 R27, R27, R2.reuse, 0x1, P5 ;  /* 0x000000021b1b7211 */ /* 0x080fe400028f0eff */
[----:B------:R-:W-:-:S05]  /*1f0a0*/  LEA.HI.X.SX32 R25, R25, R2, 0x1, P6 ;  /* 0x0000000219197211 */ /* 0x000fca00030f0eff */
[----:B------:R0:W-:Y:S01]  /*1f0b0*/  @P3 STG.E.U16 desc[UR8][R24.64], R4 ;  /* 0x0000000418003986 */ /* 0x0001e2000c101508 */
[C---:B----4-:R-:W-:Y:S01]  /*1f0c0*/  ISETP.LT.AND P6, PT, R3.reuse, UR5, !P0 ;  /* 0x0000000503007c0c */ /* 0x050fe2000c7c1270 */
[----:B------:R-:W-:Y:S01]  /*1f0d0*/  IMAD R3, R3, R23, RZ ;  /* 0x0000001703037224 */ /* 0x000fe200078e02ff */
[----:B------:R-:W-:-:S04]  /*1f0e0*/  ULDC UR5, c[0x0][0x22c] ;  /* 0x00008b0000057ab9 */ /* 0x000fc80000000800 */
[----:B0-----:R-:W-:-:S04]  /*1f0f0*/  LEA R24, P3, R3, R0, 0x1 ;  /* 0x0000000003187211 */ /* 0x001fc800078608ff */
[----:B------:R-:W-:Y:S01]  /*1f100*/  LEA.HI.X.SX32 R25, R3, R2, 0x1, P3 ;  /* 0x0000000203197211 */ /* 0x000fe200018f0eff */
[----:B---3--:R0:W-:Y:S04]  /*1f110*/  @P2 STG.E.U16 desc[UR8][R26.64], R29 ;  /* 0x0000001d1a002986 */ /* 0x0081e8000c101508 */
[----:B------:R1:W-:Y:S04]  /*1f120*/  @P6 STG.E.U16 desc[UR8][R24.64], R8 ;  /* 0x0000000818006986 */ /* 0x0003e8000c101508 */
[----:B0-----:R-:W2:Y:S04]  /*1f130*/  LDL.LU R27, [R1+0x7c4] ;  /* 0x0007c400011b7983 */ /* 0x001ea80000300800 */
[----:B------:R-:W3:Y:S04]  /*1f140*/  LDL.LU R26, [R1+0x7c8] ;  /* 0x0007c800011a7983 */ /* 0x000ee80000300800 */
[----:B-1----:R-:W4:Y:S01]  /*1f150*/  LDL.LU R25, [R1+0x7dc] ;  /* 0x0007dc0001197983 */ /* 0x002f220000300800 */
[C---:B--2---:R-:W-:Y:S01]  /*1f160*/  ISETP.LT.AND P3, PT, R27.reuse, UR5, !P0 ;  /* 0x000000051b007c0c */ /* 0x044fe2000c761270 */
[-C--:B------:R-:W-:Y:S01]  /*1f170*/  IMAD R27, R27, R23.reuse, RZ ;  /* 0x000000171b1b7224 */ /* 0x080fe200078e02ff */
[----:B------:R-:W-:Y:S01]  /*1f180*/  ULDC UR5, c[0x0][0x22c] ;  /* 0x00008b0000057ab9 */ /* 0x000fe20000000800 */
[C---:B---3--:R-:W-:Y:S01]  /*1f190*/  IMAD R3, R26.reuse, R23, RZ ;  /* 0x000000171a037224 */ /* 0x048fe200078e02ff */
[----:B------:R-:W-:Y:S01]  /*1f1a0*/  ISETP.LT.AND P4, PT, R26, UR6, !P0 ;  /* 0x000000061a007c0c */ /* 0x000fe2000c781270 */
[----:B------:R-:W-:Y:S01]  /*1f1b0*/  ULDC UR6, c[0x0][0x22c] ;  /* 0x00008b0000067ab9 */ /* 0x000fe20000000800 */
[----:B------:R-:W-:-:S02]  /*1f1c0*/  LEA R24, P2, R27, R0, 0x1 ;  /* 0x000000001b187211 */ /* 0x000fc400078408ff */
[----:B------:R-:W-:Y:S02]  /*1f1d0*/  LEA R26, P6, R3, R0, 0x1 ;  /* 0x00000000031a7211 */ /* 0x000fe400078c08ff */
[----:B----4-:R-:W-:Y:S01]  /*1f1e0*/  ISETP.LT.AND P5, PT, R25, UR5, !P0 ;  /* 0x0000000519007c0c */ /* 0x010fe2000c7a1270 */
[----:B------:R-:W-:Y:S01]  /*1f1f0*/  ULDC UR5, c[0x0][0x22c] ;  /* 0x00008b0000057ab9 */ /* 0x000fe20000000800 */
[-C--:B------:R-:W-:Y:S02]  /*1f200*/  LEA.HI.X.SX32 R25, R27, R2.reuse, 0x1, P2 ;  /* 0x000000021b197211 */ /* 0x080fe400010f0eff */
[----:B------:R-:W-:Y:S02]  /*1f210*/  LEA.HI.X.SX32 R27, R3, R2, 0x1, P6 ;  /* 0x00000002031b7211 */ /* 0x000fe400030f0eff */
[----:B------:R-:W2:Y:S04]  /*1f220*/  LDL.LU R3, [R1+0x7d0] ;  /* 0x0007d00001037983 */ /* 0x000ea80000300800 */
[----:B-----5:R-:W-:Y:S04]  /*1f230*/  @P3 STG.E.U16 desc[UR8][R24.64], R6 ;  /* 0x0000000618003986 */ /* 0x020fe8000c101508 */
[----:B------:R0:W-:Y:S02]  /*1f240*/  @P4 STG.E.U16 desc[UR8][R26.64], R12 ;  /* 0x0000000c1a004986 */ /* 0x0001e4000c101508 */
[----:B0-----:R-:W0:Y:S01]  /*1f250*/  LDC R27, c[0x0][0x248] ;  /* 0x00009200ff1b7b82 */ /* 0x001e220000000800 */
[C---:B------:R-:W-:Y:S01]  /*1f260*/  ISETP.LT.AND P2, PT, R28.reuse, UR5, !P0 ;  /* 0x000000051c007c0c */ /* 0x040fe2000c741270 */
[----:B------:R-:W-:Y:S01]  /*1f270*/  IMAD R28, R28, R23, RZ ;  /* 0x000000171c1c7224 */ /* 0x000fe200078e02ff */
[----:B------:R-:W-:Y:S01]  /*1f280*/  ULDC UR5, c[0x0][0x22c] ;  /* 0x00008b0000057ab9 */ /* 0x000fe20000000800 */
[----:B------:R-:W3:Y:S03]  /*1f290*/  LDL.LU R23, [R1+0xa18] ;  /* 0x000a180001177983 */ /* 0x000ee60000300800 */
[C---:B------:R-:W-:Y:S01]  /*1f2a0*/  LEA R24, P4, R28.reuse, R0, 0x1 ;  /* 0x000000001c187211 */ /* 0x040fe200078808ff */
[----:B------:R-:W4:Y:S03]  /*1f2b0*/  LDL.LU R26, [R1+0x7e0] ;  /* 0x0007e000011a7983 */ /* 0x000f260000300800 */
[----:B------:R-:W-:Y:S01]  /*1f2c0*/  LEA.HI.X.SX32 R25, R28, R2, 0x1, P4 ;  /* 0x000000021c197211 */ /* 0x000fe200020f0eff */
[----:B0-----:R-:W-:-:S02]  /*1f2d0*/  IMAD R28, R27, 0x20, R5 ;  /* 0x000000201b1c7824 */ /* 0x001fc400078e0205 */
[----:B------:R-:W5:Y:S01]  /*1f2e0*/  LDL.LU R5, [R1+0xa14] ;  /* 0x000a140001057983 */ /* 0x000f620000300800 */
[C---:B--2---:R-:W-:Y:S01]  /*1f2f0*/  ISETP.LT.AND P3, PT, R3.reuse, UR5, !P0 ;  /* 0x0000000503007c0c */ /* 0x044fe2000c761270 */
[----:B------:R-:W-:Y:S01]  /*1f300*/  IMAD R3, R3, R27, RZ ;  /* 0x0000001b03037224 */ /* 0x000fe200078e02ff */
[----:B------:R-:W-:Y:S01]  /*1f310*/  ULDC UR5, c[0x0][0x22c] ;  /* 0x00008b0000057ab9 */ /* 0x000fe20000000800 */
[----:B------:R-:W2:Y:S04]  /*1f320*/  LDL.LU R27, [R1+0x7e4] ;  /* 0x0007e400011b7983 */ /* 0x000ea80000300800 */
[----:B------:R0:W-:Y:S01]  /*1f330*/  @P2 STG.E.U16 desc[UR8][R24.64], R20 ;  /* 0x0000001418002986 */ /* 0x0001e2000c101508 */
[----:B----4-:R-:W-:Y:S01]  /*1f340*/  ISETP.LT.AND P4, PT, R26, UR6, !P0 ;  /* 0x000000061a007c0c */ /* 0x010fe2000c781270 */
[----:B------:R-:W-:Y:S01]  /*1f350*/  ULDC UR6, c[0x0][0x22c] ;  /* 0x00008b0000067ab9 */ /* 0x000fe20000000800 */
[----:B------:R-:W-:-:S02]  /*1f360*/  LEA R26, P6, R3, R0, 0x1 ;  /* 0x00000000031a7211 */ /* 0x000fc400078c08ff */
[----:B------:R-:W-:Y:S02]  /*1f370*/  PRMT R4, R7, 0x7632, R4 ;  /* 0x0000763207047816 */ /* 0x000fe40000000004 */
[----:B------:R-:W4:Y:S01]  /*1f380*/  LDL.LU R7, [R1+0x7f0] ;  /* 0x0007f00001077983 */ /* 0x000f220000300800 */
[----:B--2---:R-:W-:Y:S01]  /*1f390*/  ISETP.LT.AND P2, PT, R27, UR5, !P0 ;  /* 0x000000051b007c0c */ /* 0x004fe2000c741270 */
[----:B------:R-:W-:Y:S01]  /*1f3a0*/  ULDC UR5, c[0x0][0x22c] ;  /* 0x00008b0000057ab9 */ /* 0x000fe20000000800 */
[----:B------:R-:W-:Y:S02]  /*1f3b0*/  LEA.HI.X.SX32 R27, R3, R2, 0x1, P6 ;  /* 0x00000002031b7211 */ /* 0x000fe400030f0eff */
[----:B------:R-:W1:Y:S01]  /*1f3c0*/  LDC R3, c[0x0][0x248] ;  /* 0x00009200ff037b82 */ /* 0x000e620000000800 */
[----:B0-----:R-:W-:-:S04]  /*1f3d0*/  LEA R24, P6, R28, R0, 0x1 ;  /* 0x000000001c187211 */ /* 0x001fc800078c08ff */
[----:B------:R-:W-:Y:S01]  /*1f3e0*/  LEA.HI.X.SX32 R25, R28, R2, 0x1, P6 ;  /* 0x000000021c197211 */ /* 0x000fe200030f0eff */
[----:B------:R-:W-:Y:S04]  /*1f3f0*/  @P3 STG.E.U16 desc[UR8][R26.64], R16 ;  /* 0x000000101a003986 */ /* 0x000fe8000c101508 */
[----:B------:R0:W-:Y:S01]  /*1f400*/  @P5 STG.E.U16 desc[UR8][R24.64], R4 ;  /* 0x0000000418005986 */ /* 0x0001e2000c101508 */
[----:B-1----:R-:W-:-:S03]  /*1f410*/  IMAD R3, R3, 0x4, R28 ;  /* 0x0000000403037824 */ /* 0x002fc600078e021c */
[----:B------:R-:W2:Y:S04]  /*1f420*/  LDL.LU R28, [R1+0x7e8] ;  /* 0x0007e800011c7983 */ /* 0x000ea80000300800 */
[----:B0-----:R-:W3:Y:S01]  /*1f430*/  LDL.LU R24, [R1+0x7ec] ;  /* 0x0007ec0001187983 */ /* 0x001ee20000300800 */
[C---:B------:R-:W-:Y:S02]  /*1f440*/  LEA R26, P6, R3.reuse, R0, 0x1 ;  /* 0x00000000031a7211 */ /* 0x040fe400078c08ff */
[----:B------:R-:W-:Y:S02]  /*1f450*/  PRMT R4, R4, 0x7632, R4 ;  /* 0x0000763204047816 */ /* 0x000fe40000000004 */
[----:B------:R-:W-:Y:S02]  /*1f460*/  LEA.HI.X.SX32 R27, R3, R2, 0x1, P6 ;  /* 0x00000002031b7211 */ /* 0x000fe400030f0eff */
[----:B------:R-:W-:-:S03]  /*1f470*/  PRMT R8, R29, 0x7632, R8 ;  /* 0x000076321d087816 */ /* 0x000fc60000000008 */
[----:B------:R0:W-:Y:S01]  /*1f480*/  @P4 STG.E.U16 desc[UR8][R26.64], R4 ;  /* 0x000000041a004986 */ /* 0x0001e2000c101508 */
[----:B--2---:R-:W-:Y:S01]  /*1f490*/  ISETP.LT.AND P3, PT, R28, UR5, !P0 ;  /* 0x000000051c007c0c */ /* 0x004fe2000c761270 */
[----:B------:R-:W-:Y:S01]  /*1f4a0*/  ULDC UR5, c[0x0][0x22c] ;  /* 0x00008b0000057ab9 */ /* 0x000fe20000000800 */
[----:B------:R-:W1:Y:S01]  /*1f4b0*/  LDC R28, c[0x0][0x248] ;  /* 0x00009200ff1c7b82 */ /* 0x000e620000000800 */
[----:B---3--:R-:W-:Y:S01]  /*1f4c0*/  ISETP.LT.AND P5, PT, R24, UR5, !P0 ;  /* 0x0000000518007c0c */ /* 0x008fe2000c7a1270 */
[----:B------:R-:W-:Y:S02]  /*1f4d0*/  ULDC UR5, c[0x0][0x22c] ;  /* 0x00008b0000057ab9 */ /* 0x000fe40000000800 */
[----:B----4-:R-:W-:Y:S01]  /*1f4e0*/  ISETP.LT.AND P4, PT, R7, UR5, !P0 ;  /* 0x0000000507007c0c */ /* 0x010fe2000c781270 */
[----:B------:R-:W-:Y:S01]  /*1f4f0*/  ULDC UR5, c[0x0][0x22c] ;  /* 0x00008b0000057ab9 */ /* 0x000fe20000000800 */
[----:B------:R-:W2:Y:S04]  /*1f500*/  LDL.LU R7, [R1+0x7f8] ;  /* 0x0007f80001077983 */ /* 0x000ea80000300800 */
[----:B------:R-:W3:Y:S04]  /*1f510*/  LDL.LU R29, [R1+0x7fc] ;  /* 0x0007fc00011d7983 */ /* 0x000ee80000300800 */
[----:B0-----:R-:W4:Y:S01]  /*1f520*/  LDL.LU R27, [R1+0x7f4] ;  /* 0x0007f400011b7983 */ /* 0x001f220000300800 */
[----:B-1----:R-:W-:-:S05]  /*1f530*/  IMAD R25, R28, 0x4, R3 ;  /* 0x000000041c197824 */ /* 0x002fca00078e0203 */
[----:B------:R-:W-:Y:S01]  /*1f540*/  LEA R24, P6, R25, R0, 0x1 ;  /* 0x0000000019187211 */ /* 0x000fe200078c08ff */
[----:B------:R-:W-:-:S03]  /*1f550*/  IMAD R3, R28, 0x4, R25 ;  /* 0x000000041c037824 */ /* 0x000fc600078e0219 */
[----:B------:R-:W-:Y:S02]  /*1f560*/  LEA.HI.X.SX32 R25, R25, R2, 0x1, P6 ;  /* 0x0000000219197211 */ /* 0x000fe400030f0eff */
[----:B------:R-:W-:Y:S01]  /*1f570*/  LEA R26, P6, R3, R0, 0x1 ;  /* 0x00000000031a7211 */ /* 0x000fe200078c08ff */
[----:B------:R-:W-:Y:S02]  /*1f580*/  IMAD R4, R28, 0x4, R3 ;  /* 0x000000041c047824 */ /* 0x000fe400078e0203 */
[----:B------:R0:W-:Y:S02]  /*1f590*/  @P2 STG.E.U16 desc[UR8][R24.64], R8 ;  /* 0x0000000818002986 */ /* 0x0001e4000c101508 */
[----:B0-----:R-:W-:Y:S02]  /*1f5a0*/  PRMT R8, R8, 0x7632, R8 ;  /* 0x0000763208087816 */ /* 0x001fe40000000008 */
[----:B----4-:R-:W-:Y:S01]  /*1f5b0*/  ISETP.LT.AND P2, PT, R27, UR5, !P0 ;  /* 0x000000051b007c0c */ /* 0x010fe2000c741270 */
[----:B------:R-:W-:Y:S01]  /*1f5c0*/  ULDC UR5, c[0x0][0x22c] ;  /* 0x00008b0000057ab9 */ /* 0x000fe20000000800 */
[----:B------:R-:W-:-:S02]  /*1f5d0*/  LEA.HI.X.SX32 R27, R3, R2, 0x1, P6 ;  /* 0x00000002031b7211 */ /* 0x000fc400030f0eff */
[----:B------:R-:W-:Y:S02]  /*1f5e0*/  LEA R24, P6, R4, R0, 0x1 ;  /* 0x0000000004187211 */ /* 0x000fe400078c08ff */
[----:B------:R-:W-:Y:S01]  /*1f5f0*/  PRMT R3, R6, 0x7632, R3 ;  /* 0x0000763206037816 */ /* 0x000fe20000000003 */
[----:B------:R0:W-:Y:S01]  /*1f600*/  @P3 STG.E.U16 desc[UR8][R26.64], R8 ;  /* 0x000000081a003986 */ /* 0x0001e2000c101508 */
[----:B------:R-:W-:-:S03]  /*1f610*/  LEA.HI.X.SX32 R25, R4, R2, 0x1, P6 ;  /* 0x0000000204197211 */ /* 0x000fc600030f0eff */
[----:B------:R-:W4:Y:S01]  /*1f620*/  LDL.LU R6, [R1+0xa10] ;  /* 0x000a100001067983 */ /* 0x000f220000300800 */
[----:B--2---:R-:W-:Y:S01]  /*1f630*/  ISETP.LT.AND P3, PT, R7, UR5, !P0 ;  /* 0x0000000507007c0c */ /* 0x004fe2000c761270 */
[----:B------:R-:W-:Y:S02]  /*1f640*/  ULDC UR5, c[0x0][0x22c] ;  /* 0x00008b0000057ab9 */ /* 0x000fe40000000800 */
[----:B0-----:R-:W2:Y:S04]  /*1f650*/  LDL.LU R8, [R1+0x800] ;  /* 0x0008000001087983 */ /* 0x001ea80000300800 */
[----:B------:R0:W-:Y:S01]  /*1f660*/  @P5 STG.E.U16 desc[UR8][R24.64], R3 ;  /* 0x0000000318005986 */ /* 0x0001e2000c101508 */
[----:B---3--:R-:W-:Y:S01]  /*1f670*/  ISETP.LT.AND P5, PT, R29, UR5, !P0 ;  /* 0x000000051d007c0c */ /* 0x008fe2000c7a1270 */
[----:B------:R-:W-:Y:S01]  /*1f680*/  IMAD R4, R28, 0x4, R4 ;  /* 0x000000041c047824 */ /* 0x000fe200078e0204 */
[----:B------:R-:W-:Y:S01]  /*1f690*/  PRMT R12, R12, 0x7632, R12 ;  /* 0x000076320c0c7816 */ /* 0x000fe2000000000c */
[----:B------:R-:W3:Y:S01]  /*1f6a0*/  LDL.LU R7, [R1+0xa4] ;  /* 0x0000a40001077983 */ /* 0x000ee20000300800 */
[----:B------:R-:W-:-:S03]  /*1f6b0*/  ULDC UR5, c[0x0][0x22c] ;  /* 0x00008b0000057ab9 */ /* 0x000fc60000000800 */
[----:B------:R-:W5:Y:S01]  /*1f6c0*/  LDL.LU R29, [R1+0x804] ;  /* 0x00080400011d7983 */ /* 0x000f620000300800 */
[----:B0-----:R-:W-:Y:S01]  /*1f6d0*/  LEA R24, P6, R4, R0, 0x1 ;  /* 0x0000000004187211 */ /* 0x001fe200078c08ff */
[----:B------:R-:W-:-:S03]  /*1f6e0*/  IMAD R3, R28, 0x4, R4 ;  /* 0x000000041c037824 */ /* 0x000fc600078e0204 */
[----:B------:R-:W-:Y:S01]  /*1f6f0*/  LEA.HI.X.SX32 R25, R4, R2, 0x1, P6 ;  /* 0x0000000204197211 */ /* 0x000fe200030f0eff */
[----:B------:R-:W-:Y:S01]  /*1f700*/  IMAD R4, R28, 0x4, R3 ;  /* 0x000000041c047824 */ /* 0x000fe200078e0203 */
[C---:B------:R-:W-:Y:S02]  /*1f710*/  LEA R26, P6, R3.reuse, R0, 0x1 ;  /* 0x00000000031a7211 */ /* 0x040fe400078c08ff */
[----:B------:R-:W-:Y:S01]  /*1f720*/  PRMT R20, R20, 0x7632, R20 ;  /* 0x0000763214147816 */ /* 0x000fe20000000014 */
[----:B------:R0:W-:Y:S01]  /*1f730*/  @P4 STG.E.U16 desc[UR8][R24.64], R12 ;  /* 0x0000000c18004986 */ /* 0x0001e2000c101508 */
[----:B------:R-:W-:-:S05]  /*1f740*/  LEA.HI.X.SX32 R27, R3, R2, 0x1, P6 ;  /* 0x00000002031b7211 */ /* 0x000fca00030f0eff */
[----:B------:R1:W-:Y:S01]  /*1f750*/  @P2 STG.E.U16 desc[UR8][R26.64], R20 ;  /* 0x000000141a002986 */ /* 0x0003e2000c101508 */
[----:B0-----:R-:W-:-:S03]  /*1f760*/  LEA R24, P6, R4, R0, 0x1 ;  /* 0x0000000004187211 */ /* 0x001fc600078c08ff */
[----:B------:R-:W4:Y:S01]  /*1f770*/  LDL.LU R12, [R1+0x14] ;  /* 0x00001400010c7983 */ /* 0x000f220000300800 */
[----:B------:R-:W-:Y:S02]  /*1f780*/  LEA.HI.X.SX32 R25, R4, R2, 0x1, P6 ;  /* 0x0000000204197211 */ /* 0x000fe400030f0eff */
[----:B--2---:R-:W-:Y:S01]  /*1f790*/  ISETP.LT.AND P4, PT, R8, UR5, !P0 ;  /* 0x0000000508007c0c */ /* 0x004fe2000c781270 */
[----:B------:R-:W-:Y:S01]  /*1f7a0*/  IMAD R8, R28, 0x4, R4 ;  /* 0x000000041c087824 */ /* 0x000fe200078e0204 */
[----:B------:R-:W-:Y:S01]  /*1f7b0*/  ULDC UR5, c[0x0][0x22c] ;  /* 0x00008b0000057ab9 */ /* 0x000fe20000000800 */
[----:B------:R-:W2:Y:S03]  /*1f7c0*/  LDL.LU R4, [R1+0x808] ;  /* 0x0008080001047983 */ /* 0x000ea60000300800 */
[----:B-1----:R-:W-:Y:S01]  /*1f7d0*/  LEA R26, P6, R8, R0, 0x1 ;  /* 0x00000000081a7211 */ /* 0x002fe200078c08ff */
[----:B------:R-:W4:Y:S01]  /*1f7e0*/  LDL.LU R20, [R1+0x810] ;  /* 0x0008100001147983 */ /* 0x000f220000300800 */
[----:B------:R-:W-:-:S02]  /*1f7f0*/  IMAD R3, R28, 0x4, R8 ;  /* 0x000000041c037824 */ /* 0x000fc400078e0208 */
[----:B------:R-:W-:Y:S02]  /*1f800*/  LEA.HI.X.SX32 R27, R8, R2, 0x1, P6 ;  /* 0x00000002081b7211 */ /* 0x000fe400030f0eff */
[----:B-----5:R-:W-:Y:S01]  /*1f810*/  ISETP.LT.AND P2, PT, R29, UR5, !P0 ;  /* 0x000000051d007c0c */ /* 0x020fe2000c741270 */
[----:B------:R-:W-:Y:S01]  /*1f820*/  ULDC UR5, c[0x0][0x22c] ;  /* 0x00008b0000057ab9 */ /* 0x000fe20000000800 */
[----:B------:R-:W5:Y:S04]  /*1f830*/  LDL.LU R29, [R1+0x4] ;  /* 0x00000400011d7983 */ /* 0x000f680000300800 */
[----:B------:R-:W4:Y:S01]  /*1f840*/  LDL.LU R8, [R1+0x80c] ;  /* 0x00080c0001087983 */ /* 0x000f220000300800 */
[----:B------:R-:W-:-:S05]  /*1f850*/  PRMT R16, R16, 0x7632, R16 ;  /* 0x0000763210107816 */ /* 0x000fca0000000010 */
[----:B------:R0:W-:Y:S04]  /*1f860*/  @P3 STG.E.U16 desc[UR8][R24.64], R16 ;  /* 0x0000001018003986 */ /* 0x0001e8000c101508 */
[----:B---3--:R1:W-:Y:S01]  /*1f870*/  @P5 STG.E.U16 desc[UR8][R26.64], R7 ;  /* 0x000000071a005986 */ /* 0x0083e2000c101508 */
[----:B0-----:R-:W-:-:S03]  /*1f880*/  LEA R24, P6, R3, R0, 0x1 ;  /* 0x0000000003187211 */ /* 0x001fc600078c08ff */
[----:B------:R-:W3:Y:S01]  /*1f890*/  LDL.LU R16, [R1+0x814] ;  /* 0x0008140001107983 */ /* 0x000ee20000300800 */
[----:B------:R-:W-:-:S05]  /*1f8a0*/  LEA.HI.X.SX32 R25, R3, R2, 0x1, P6 ;  /* 0x0000000203197211 */ /* 0x000fca00030f0eff */
[----:B------:R0:W-:Y:S01]  /*1f8b0*/  @P4 STG.E.U16 desc[UR8][R24.64], R5 ;  /* 0x0000000518004986 */ /* 0x0001e2000c101508 */
[----:B--2---:R-:W-:Y:S01]  /*1f8c0*/  ISETP.LT.AND P3, PT, R4, UR5, !P0 ;  /* 0x0000000504007c0c */ /* 0x004fe2000c761270 */
[----:B------:R-:W-:Y:S01]  /*1f8d0*/  IMAD R4, R28, 0x4, R3 ;  /* 0x000000041c047824 */ /* 0x000fe200078e0203 */
[----:B------:R-:W-:-:S04]  /*1f8e0*/  ULDC UR5, c[0x0][0x22c] ;  /* 0x00008b0000057ab9 */ /* 0x000fc80000000800 */
[----:B-1----:R-:W-:-:S04]  /*1f8f0*/  LEA R26, P6, R4, R0, 0x1 ;  /* 0x00000000041a7211 */ /* 0x002fc800078c08ff */
[----:B------:R-:W-:Y:S02]  /*1f900*/  LEA.HI.X.SX32 R27, R4, R2, 0x1, P6 ;  /* 0x00000002041b7211 */ /* 0x000fe400030f0eff */
[----:B----4-:R-:W-:Y:S01]  /*1f910*/  ISETP.LT.AND P5, PT, R8, UR5, !P0 ;  /* 0x0000000508007c0c */ /* 0x010fe2000c7a1270 */
[----:B------:R-:W-:Y:S01]  /*1f920*/  IMAD R8, R28, 0x4, R4 ;  /* 0x000000041c087824 */ /* 0x000fe200078e0204 */
[----:B------:R-:W-:-:S04]  /*1f930*/  ULDC UR5, c[0x0][0x22c] ;  /* 0x00008b0000057ab9 */ /* 0x000fc80000000800 */
[----:B0-----:R-:W-:Y:S01]  /*1f940*/  LEA R24, P6, R8, R0, 0x1 ;  /* 0x0000000008187211 */ /* 0x001fe200078c08ff */
[----:B------:R-:W-:Y:S01]  /*1f950*/  IMAD R3, R28, 0x4, R8 ;  /* 0x000000041c037824 */ /* 0x000fe200078e0208 */
[----:B------:R-:W-:Y:S01]  /*1f960*/  ISETP.LT.AND P4, PT, R20, UR5, !P0 ;  /* 0x0000000514007c0c */ /* 0x000fe2000c781270 */
[----:B------:R-:W-:Y:S01]  /*1f970*/  ULDC UR5, c[0x0][0x22c] ;  /* 0x00008b0000057ab9 */ /* 0x000fe20000000800 */
[----:B------:R-:W2:Y:S01]  /*1f980*/  LDL.LU R20, [R1+0x81c] ;  /* 0x00081c0001147983 */ /* 0x000ea20000300800 */
[----:B------:R-:W-:-:S03]  /*1f990*/  LEA.HI.X.SX32 R25, R8, R2, 0x1, P6 ;  /* 0x0000000208197211 */ /* 0x000fc600030f0eff */
[----:B------:R-:W4:Y:S04]  /*1f9a0*/  LDL.LU R8, [R1+0x818] ;  /* 0x0008180001087983 */ /* 0x000f280000300800 */
[----:B------:R0:W-:Y:S01]  /*1f9b0*/  @P2 STG.E.U16 desc[UR8][R26.64], R12 ;  /* 0x0000000c1a002986 */ /* 0x0001e2000c101508 */
[----:B---3--:R-:W-:Y:S01]  /*1f9c0*/  ISETP.LT.AND P2, PT, R16, UR5, !P0 ;  /* 0x0000000510007c0c */ /* 0x008fe2000c741270 */
[----:B------:R-:W-:Y:S02]  /*1f9d0*/  ULDC UR5, c[0x0][0x22c] ;  /* 0x00008b0000057ab9 */ /* 0x000fe40000000800 */
[----:B------:R-:W3:Y:S01]  /*1f9e0*/  LDL.LU R16, [R1+0x820] ;  /* 0x0008200001107983 */ /* 0x000ee20000300800 */
[----:B0-----:R-:W-:-:S03]  /*1f9f0*/  LEA R26, P6, R3, R0, 0x1 ;  /* 0x00000000031a7211 */ /* 0x001fc600078c08ff */
[----:B------:R0:W-:Y:S01]  /*1fa00*/  @P3 STG.E.U16 desc[UR8][R24.64], R9 ;  /* 0x0000000918003986 */ /* 0x0001e2000c101508 */
[----:B------:R-:W-:-:S05]  /*1fa10*/  LEA.HI.X.SX32 R27, R3, R2, 0x1, P6 ;  /* 0x00000002031b7211 */ /* 0x000fca00030f0eff */
[----:B-----5:R1:W-:Y:S01]  /*1fa20*/  @P5 STG.E.U16 desc[UR8][R26.64], R29 ;  /* 0x0000001d1a005986 */ /* 0x0203e2000c101508 */
[----:B----4-:R-:W-:Y:S01]  /*1fa30*/  ISETP.LT.AND P3, PT, R8, UR5, !P0 ;  /* 0x0000000508007c0c */ /* 0x010fe2000c761270 */
[----:B------:R-:W-:Y:S02]  /*1fa40*/  ULDC UR5, c[0x0][0x22c] ;  /* 0x00008b0000057ab9 */ /* 0x000fe40000000800 */
[----:B------:R-:W4:Y:S01]  /*1fa50*/  LDL.LU R8, [R1+0x824] ;  /* 0x0008240001087983 */ /* 0x000f220000300800 */
[----:B--2---:R-:W-:Y:S01]  /*1fa60*/  ISETP.LT.AND P5, PT, R20, UR5, !P0 ;  /* 0x0000000514007c0c */ /* 0x004fe2000c7a1270 */
[C---:B------:R-:W-:Y:S01]  /*1fa70*/  IMAD R4, R28.reuse, 0x4, R3 ;  /* 0x000000041c047824 */ /* 0x040fe200078e0203 */
[----:B------:R-:W-:Y:S01]  /*1fa80*/  ULDC UR5, c[0x0][0x22c] ;  /* 0x00008b0000057ab9 */ /* 0x000fe20000000800 */
[----:B------:R-:W2:Y:S02]  /*1fa90*/  LDL.LU R20, [R1+0x828] ;  /* 0x0008280001147983 */ /* 0x000ea40000300800 */
[----:B------:R-:W-:Y:S01]  /*1faa0*/  IMAD R3, R28, 0x4, R4 ;  /* 0x000000041c037824 */ /* 0x000fe200078e0204 */
[----:B0-----:R-:W-:-:S04]  /*1fab0*/  LEA R24, P6, R4, R0, 0x1 ;  /* 0x0000000004187211 */ /* 0x001fc800078c08ff */
[----:B------:R-:W-:Y:S01]  /*1fac0*/  LEA.HI.X.SX32 R25, R4, R2, 0x1, P6 ;  /* 0x0000000204197211 */ /* 0x000fe200030f0eff */
[----:B------:R-:W-:Y:S01]  /*1fad0*/  IMAD R4, R28, 0x4, R3 ;  /* 0x000000041c047824 */ /* 0x000fe200078e0203 */
[----:B-1----:R-:W-:-:S03]  /*1fae0*/  LEA R26, P6, R3, R0, 0x1 ;  /* 0x00000000031a7211 */ /* 0x002fc600078c08ff */
[----:B------:R0:W-:Y:S01]  /*1faf0*/  @P4 STG.E.U16 desc[UR8][R24.64], R13 ;  /* 0x0000000d18004986 */ /* 0x0001e2000c101508 */
[----:B------:R-:W-:Y:S02]  /*1fb00*/  LEA.HI.X.SX32 R27, R3, R2, 0x1, P6 ;  /* 0x00000002031b7211 */ /* 0x000fe400030f0eff */
[----:B---3--:R-:W-:Y:S01]  /*1fb10*/  ISETP.LT.AND P4, PT, R16, UR5, !P0 ;  /* 0x0000000510007c0c */ /* 0x008fe2000c781270 */
[----:B------:R-:W-:Y:S01]  /*1fb20*/  ULDC UR5, c[0x0][0x22c] ;  /* 0x00008b0000057ab9 */ /* 0x000fe20000000800 */
[----:B------:R-:W3:Y:S01]  /*1fb30*/  LDL.LU R16, [R1+0x82c] ;  /* 0x00082c0001107983 */ /* 0x000ee20000300800 */
[----:B------:R-:W-:Y:S02]  /*1fb40*/  PRMT R5, R7, 0x7632, R5 ;  /* 0x0000763207057816 */ /* 0x000fe40000000005 */
[C---:B0-----:R-:W-:Y:S01]  /*1fb50*/  LEA R24, P6, R4.reuse, R0, 0x1 ;  /* 0x0000000004187211 */ /* 0x041fe200078c08ff */
[----:B------:R0:W-:Y:S03]  /*1fb60*/  @P2 STG.E.U16 desc[UR8][R26.64], R21 ;  /* 0x000000151a002986 */ /* 0x0001e6000c101508 */
[----:B------:R-:W-:Y:S01]  /*1fb70*/  LEA.HI.X.SX32 R25, R4, R2, 0x1, P6 ;  /* 0x0000000204197211 */ /* 0x000fe200030f0eff */
[----:B------:R-:W5:Y:S04]  /*1fb80*/  LDL.LU R7, [R1+0xa0c] ;  /* 0x000a0c0001077983 */ /* 0x000f680000300800 */
[----:B------:R1:W-:Y:S01]  /*1fb90*/  @P3 STG.E.U16 desc[UR8][R24.64], R17 ;  /* 0x0000001118003986 */ /* 0x0003e2000c101508 */
[----:B----4-:R-:W-:Y:S01]  /*1fba0*/  ISETP.LT.AND P2, PT, R8, UR5, !P0 ;  /* 0x0000000508007c0c */ /* 0x010fe2000c741270 */
[----:B------:R-:W-:-:S02]  /*1fbb0*/  ULDC UR5, c[0x0][0x22c] ;  /* 0x00008b0000057ab9 */ /* 0x000fc40000000800 */
[----:B------:R-:W4:Y:S01]  /*1fbc0*/  LDL.LU R8, [R1+0x830] ;  /* 0x0008300001087983 */ /* 0x000f220000300800 */
[----:B--2---:R-:W-:Y:S01]  /*1fbd0*/  ISETP.LT.AND P3, PT, R20, UR5, !P0 ;  /* 0x0000000514007c0c */ /* 0x004fe2000c761270 */
[C---:B------:R-:W-:Y:S02]  /*1fbe0*/  IMAD R3, R28.reuse, 0x4, R4 ;  /* 0x000000041c037824 */ /* 0x040fe400078e0204 */
[----:B------:R-:W2:Y:S01]  /*1fbf0*/  LDL.LU R20, [R1+0x834] ;  /* 0x0008340001147983 */ /* 0x000ea20000300800 */
[----:B------:R-:W-:Y:S01]  /*1fc00*/  ULDC UR5, c[0x0][0x22c] ;  /* 0x00008b0000057ab9 */ /* 0x000fe20000000800 */
        /* <DEDUP_REMOVED lines=9> */
[----:B------:R-:W-:Y:S01]  /*1fca0*/  LEA R4, P6, R3, R0, 0x1 ;  /* 0x0000000003047211 */ /* 0x000fe200078c08ff */
[----:B------:R-:W3:Y:S01]  /*1fcb0*/  LDL.LU R16, [R1+0x838] ;  /* 0x0008380001107983 */ /* 0x000ee20000300800 */
[----:B0-----:R-:W-:Y:S02]  /*1fcc0*/  PRMT R5, R5, 0x7632, R5 ;  /* 0x0000763205057816 */ /* 0x001fe40000000005 */
[----:B------:R-:W-:Y:S02]  /*1fcd0*/  PRMT R9, R12, 0x7632, R9 ;  /* 0x000076320c097816 */ /* 0x000fe40000000009 */
[----:B------:R-:W5:Y:S04]  /*1fce0*/  LDL.LU R12, [R1+0x83c] ;  /* 0x00083c00010c7983 */ /* 0x000f680000300800 */
[----:B------:R0:W-:Y:S02]  /*1fcf0*/  @P4 STG.E.U16 desc[UR8][R24.64], R5 ;  /* 0x0000000518004986 */ /* 0x0001e4000c101508 */
[----:B0-----:R-:W-:-:S05]  /*1fd00*/  LEA.HI.X.SX32 R5, R3, R2, 0x1, P6 ;  /* 0x0000000203057211 */ /* 0x001fca00030f0eff */
[----:B------:R0:W-:Y:S01]  /*1fd10*/  @P2 STG.E.U16 desc[UR8][R4.64], R9 ;  /* 0x0000000904002986 */ /* 0x0001e2000c101508 */
[----:B----4-:R-:W-:Y:S01]  /*1fd20*/  ISETP.LT.AND P4, PT, R8, UR5, !P0 ;  /* 0x0000000508007c0c */ /* 0x010fe2000c781270 */
[----:B------:R-:W-:Y:S02]  /*1fd30*/  ULDC UR5, c[0x0][0x22c] ;  /* 0x00008b0000057ab9 */ /* 0x000fe40000000800 */
[----:B--2---:R-:W-:Y:S01]  /*1fd40*/  ISETP.LT.AND P2, PT, R20, UR5, !P0 ;  /* 0x0000000514007c0c */ /* 0x004fe2000c741270 */
[C---:B------:R-:W-:Y:S01]  /*1fd50*/  IMAD R8, R28.reuse, 0x4, R3 ;  /* 0x000000041c087824 */ /* 0x040fe200078e0203 */
[----:B------:R-:W2:Y:S01]  /*1fd60*/  LDL.LU R20, [R1+0x840] ;  /* 0x0008400001147983 */ /* 0x000ea20000300800 */
[----:B------:R-:W-:Y:S02]  /*1fd70*/  ULDC UR5, c[0x0][0x22c] ;  /* 0x00008b0000057ab9 */ /* 0x000fe40000000800 */
[----:B------:R-:W-:Y:S01]  /*1fd80*/  IMAD R3, R28, 0x4, R8 ;  /* 0x000000041c037824 */ /* 0x000fe200078e0208 */
[----:B------:R-:W-:-:S04]  /*1fd90*/  LEA R24, P6, R8, R0, 0x1 ;  /* 0x0000000008187211 */ /* 0x000fc800078c08ff */
[----:B------:R-:W-:Y:S02]  /*1fda0*/  LEA.HI.X.SX32 R25, R8, R2, 0x1, P6 ;  /* 0x0000000208197211 */ /* 0x000fe400030f0eff */
[----:B------:R-:W-:Y:S02]  /*1fdb0*/  PRMT R8, R9, 0x7632, R8 ;  /* 0x0000763209087816 */ /* 0x000fe40000000008 */
[----:B0-----:R-:W-:Y:S02]  /*1fdc0*/  LEA R4, P6, R3, R0, 0x1 ;  /* 0x0000000003047211 */ /* 0x001fe400078c08ff */
[----:B------:R-:W-:Y:S01]  /*1fdd0*/  PRMT R9, R29, 0x7632, R9 ;  /* 0x000076321d097816 */ /* 0x000fe20000000009 */
[----:B------:R0:W-:Y:S01]  /*1fde0*/  @P3 STG.E.U16 desc[UR8][R24.64], R8 ;  /* 0x0000000818003986 */ /* 0x0001e2000c101508 */
[----:B------:R-:W-:Y:S02]  /*1fdf0*/  LEA.HI.X.SX32 R5, R3, R2, 0x1, P6 ;  /* 0x0000000203057211 */ /* 0x000fe400030f0eff */
[----:B---3--:R-:W-:Y:S01]  /*1fe00*/  ISETP.LT.AND P3, PT, R16, UR5, !P0 ;  /* 0x0000000510007c0c */ /* 0x008fe2000c761270 */
[----:B------:R-:W-:Y:S01]  /*1fe10*/  ULDC UR5, c[0x0][0x22c] ;  /* 0x00008b0000057ab9 */ /* 0x000fe20000000800 */
[----:B------:R-:W3:Y:S01]  /*1fe20*/  LDL.LU R16, [R1+0xa8] ;  /* 0x0000a80001107983 */ /* 0x000ee20000300800 */
[----:B0-----:R-:W-:-:S03]  /*1fe30*/  IMAD R8, R28, 0x4, R3 ;  /* 0x000000041c087824 */ /* 0x001fc600078e0203 */
[----:B------:R0:W-:Y:S01]  /*1fe40*/  @P5 STG.E.U16 desc[UR8][R4.64], R9 ;  /* 0x0000000904005986 */ /* 0x0001e2000c101508 */
[----:B------:R-:W-:-:S03]  /*1fe50*/  PRMT R13, R13, 0x7632, R13 ;  /* 0x000076320d0d7816 */ /* 0x000fc6000000000d */
[----:B------:R-:W4:Y:S01]  /*1fe60*/  LDL.LU R26, [R1+0x844] ;  /* 0x00084400011a7983 */ /* 0x000f220000300800 */
[----:B-----5:R-:W-:Y:S01]  /*1fe70*/  ISETP.LT.AND P5, PT, R12, UR5, !P0 ;  /* 0x000000050c007c0c */ /* 0x020fe2000c7a1270 */
[----:B------:R-:W-:Y:S02]  /*1fe80*/  ULDC UR5, c[0x0][0x22c] ;  /* 0x00008b0000057ab9 */ /* 0x000fe40000000800 */
[----:B------:R-:W5:Y:S01]  /*1fe90*/  LDL.LU R25, [R1+0x848] ;  /* 0x0008480001197983 */ /* 0x000f620000300800 */
[----:B0-----:R-:W-:-:S03]  /*1fea0*/  LEA R4, P6, R8, R0, 0x1 ;  /* 0x0000000008047211 */ /* 0x001fc600078c08ff */
[----:B------:R-:W3:Y:S01]  /*1feb0*/  LDL.LU R24, [R1+0x84c] ;  /* 0x00084c0001187983 */ /* 0x000ee20000300800 */
[----:B------:R-:W-:-:S05]  /*1fec0*/  LEA.HI.X.SX32 R5, R8, R2, 0x1, P6 ;  /* 0x0000000208057211 */ /* 0x000fca00030f0eff */
[----:B------:R0:W-:Y:S01]  /*1fed0*/  @P4 STG.E.U16 desc[UR8][R4.64], R13 ;  /* 0x0000000d04004986 */ /* 0x0001e2000c101508 */
[----:B--2---:R-:W-:Y:S01]  /*1fee0*/  ISETP.LT.AND P4, PT, R20, UR5, !P0 ;  /* 0x0000000514007c0c */ /* 0x004fe2000c781270 */
[C---:B------:R-:W-:Y:S02]  /*1fef0*/  IMAD R3, R28.reuse, 0x4, R8 ;  /* 0x000000041c037824 */ /* 0x040fe400078e0208 */
[----:B------:R-:W2:Y:S01]  /*1ff00*/  LDL.LU R20, [R1+0x850] ;  /* 0x0008500001147983 */ /* 0x000ea20000300800 */
[----:B------:R-:W-:Y:S01]  /*1ff10*/  PRMT R21, R21, 0x7632, R21 ;  /* 0x0000763215157816 */ /* 0x000fe20000000015 */
[----:B------:R-:W-:Y:S01]  /*1ff20*/  ULDC UR5, c[0x0][0x22c] ;  /* 0x00008b0000057ab9 */ /* 0x000fe20000000800 */
[C---:B------:R-:W-:Y:S01]  /*1ff30*/  IMAD R12, R28.reuse, 0x4, R3 ;  /* 0x000000041c0c7824 */ /* 0x040fe200078e0203 */
[C---:B------:R-:W-:Y:S01]  /*1ff40*/  LEA R8, P6, R3.reuse, R0, 0x1 ;  /* 0x0000000003087211 */ /* 0x040fe200078c08ff */
[----:B------:R-:W2:Y:S03]  /*1ff50*/  LDL.LU R27, [R1+0x18] ;  /* 0x00001800011b7983 */ /* 0x000ea60000300800 */
[----:B------:R-:W-:Y:S01]  /*1ff60*/  LEA.HI.X.SX32 R9, R3, R2, 0x1, P6 ;  /* 0x0000000203097211 */ /* 0x000fe200030f0eff */
[----:B------:R-:W-:Y:S01]  /*1ff70*/  IMAD R3, R28, 0x4, R12 ;  /* 0x000000041c037824 */ /* 0x000fe200078e020c */
[----:B0-----:R-:W-:-:S02]  /*1ff80*/  LEA R4, P6, R12, R0, 0x1 ;  /* 0x000000000c047211 */ /* 0x001fc400078c08ff */
[----:B------:R-:W-:Y:S01]  /*1ff90*/  PRMT R17, R17, 0x7632, R17 ;  /* 0x0000763211117816 */ /* 0x000fe20000000011 */
[----:B------:R0:W-:Y:S01]  /*1ffa0*/  @P2 STG.E.U16 desc[UR8][R8.64], R21 ;  /* 0x0000001508002986 */ /* 0x0001e2000c101508 */
[----:B------:R-:W-:Y:S01]  /*1ffb0*/  LEA.HI.X.SX32 R5, R12, R2, 0x1, P6 ;  /* 0x000000020c057211 */ /* 0x000fe200030f0eff */
[----:B------:R-:W-:-:S04]  /*1ffc0*/  IMAD R12, R28, 0x4, R3 ;  /* 0x000000041c0c7824 */ /* 0x000fc800078e0203 */
[----:B------:R1:W-:Y:S04]  /*1ffd0*/  @P3 STG.E.U16 desc[UR8][R4.64], R17 ;  /* 0x0000001104003986 */ /* 0x0003e8000c101508 */
[----:B0-----:R-:W2:Y:S01]  /*1ffe0*/  LDL.LU R21, [R1+0x854] ;  /* 0x0008540001157983 */ /* 0x001ea20000300800 */
[----:B------:R-:W-:-:S03]  /*1fff0*/  LEA R8, P6, R3, R0, 0x1 ;  /* 0x0000000003087211 */ /* 0x000fc600078c08ff */
[----:B------:R-:W2:Y:S01]  /*20000*/  LDL.LU R29, [R1+0x8] ;  /* 0x00000800011d7983 */ /* 0x000ea20000300800 */
[----:B------:R-:W-:Y:S02]  /*20010*/  LEA.HI.X.SX32 R9, R3, R2, 0x1, P6 ;  /* 0x0000000203097211 */ /* 0x000fe400030f0eff */
[----:B-1----:R-:W-:Y:S01]  /*20020*/  LEA R4, P6, R12, R0, 0x1 ;  /* 0x000000000c047211 */ /* 0x002fe200078c08ff */
[----:B------:R-:W2:Y:S01]  /*20030*/  LDL.LU R13, [R1+0x858] ;  /* 0x00085800010d7983 */ /* 0x000ea20000300800 */
[----:B----4-:R-:W-:Y:S01]  /*20040*/  ISETP.LT.AND P2, PT, R26, UR5, !P0 ;  /* 0x000000051a007c0c */ /* 0x010fe2000c741270 */
[----:B------:R-:W-:Y:S01]  /*20050*/  ULDC UR5, c[0x0][0x22c] ;  /* 0x00008b0000057ab9 */ /* 0x000fe20000000800 */
[----:B------:R-:W-:Y:S02]  /*20060*/  LEA.HI.X.SX32 R5, R12, R2, 0x1, P6 ;  /* 0x000000020c057211 */ /* 0x000fe400030f0eff */
[----:B-----5:R-:W-:Y:S01]  /*20070*/  ISETP.LT.AND P3, PT, R25, UR5, !P0 ;  /* 0x0000000519007c0c */ /* 0x020fe2000c761270 */
[----:B------:R-:W-:Y:S01]  /*20080*/  ULDC UR5, c[0x0][0x22c] ;  /* 0x00008b0000057ab9 */ /* 0x000fe20000000800 */
[----:B---3--:R0:W-:Y:S01]  /*20090*/  @P5 STG.E.U16 desc[UR8][R8.64], R16 ;  /* 0x0000001008005986 */ /* 0x0081e2000c101508 */
[----:B------:R-:W-:Y:S01]  /*200a0*/  ISETP.LT.AND P5, PT, R24, UR5, !P0 ;  /* 0x0000000518007c0c */ /* 0x000fe2000c7a1270 */
[----:B------:R-:W-:-:S02]  /*200b0*/  ULDC UR5, c[0x0][0x22c] ;  /* 0x00008b0000057ab9 */ /* 0x000fc40000000800 */
[----:B------:R-:W3:Y:S04]  /*200c0*/  LDL.LU R24, [R1+0x85c] ;  /* 0x00085c0001187983 */ /* 0x000ee80000300800 */
[----:B------:R1:W-:Y:S01]  /*200d0*/  @P4 STG.E.U16 desc[UR8][R4.64], R6 ;  /* 0x0000000604004986 */ /* 0x0003e2000c101508 */
[----:B--2---:R-:W-:Y:S01]  /*200e0*/  ISETP.LT.AND P4, PT, R20, UR5, !P0 ;  /* 0x0000000514007c0c */ /* 0x004fe2000c781270 */
[C---:B------:R-:W-:Y:S02]  /*200f0*/  IMAD R3, R28.reuse, 0x4, R12 ;  /* 0x000000041c037824 */ /* 0x040fe400078e020c */
[----:B------:R-:W2:Y:S01]  /*20100*/  LDL.LU R20, [R1+0x860] ;  /* 0x0008600001147983 */ /* 0x000ea20000300800 */
[----:B------:R-:W-:Y:S02]  /*20110*/  ULDC UR5, c[0x0][0x22c] ;  /* 0x00008b0000057ab9 */ /* 0x000fe40000000800 */
[----:B0-----:R-:W-:Y:S01]  /*20120*/  LEA R8, P6, R3, R0, 0x1 ;  /* 0x0000000003087211 */ /* 0x001fe200078c08ff */
[----:B-1----:R-:W-:-:S03]  /*20130*/  IMAD R5, R28, 0x4, R3 ;  /* 0x000000041c057824 */ /* 0x002fc600078e0203 */
[----:B------:R-:W-:Y:S01]  /*20140*/  LEA.HI.X.SX32 R9, R3, R2, 0x1, P6 ;  /* 0x0000000203097211 */ /* 0x000fe200030f0eff */
[----:B------:R-:W-:Y:S01]  /*20150*/  IMAD R3, R28, 0x4, R5 ;  /* 0x000000041c037824 */ /* 0x000fe200078e0205 */
[----:B------:R-:W-:-:S03]  /*20160*/  LEA R4, P6, R5, R0, 0x1 ;  /* 0x0000000005047211 */ /* 0x000fc600078c08ff */
[----:B------:R0:W-:Y:S01]  /*20170*/  @P2 STG.E.U16 desc[UR8][R8.64], R27 ;  /* 0x0000001b08002986 */ /* 0x0001e2000c101508 */
[----:B------:R-:W-:Y:S01]  /*20180*/  LEA.HI.X.SX32 R5, R5, R2, 0x1, P6 ;  /* 0x0000000205057211 */ /* 0x000fe200030f0eff */
[----:B------:R-:W-:Y:S01]  /*20190*/  IMAD R12, R28, 0x4, R3 ;  /* 0x000000041c0c7824 */ /* 0x000fe200078e0203 */
[----:B------:R-:W-:Y:S02]  /*201a0*/  ISETP.LT.AND P2, PT, R21, UR5, !P0 ;  /* 0x0000000515007c0c */ /* 0x000fe4000c741270 */
[C---:B0-----:R-:W-:Y:S01]  /*201b0*/  LEA R8, P6, R3.reuse, R0, 0x1 ;  /* 0x0000000003087211 */ /* 0x041fe200078c08ff */
[----:B------:R-:W4:Y:S01]  /*201c0*/  LDL.LU R21, [R1+0x864] ;  /* 0x0008640001157983 */ /* 0x000f220000300800 */
[----:B------:R-:W-:Y:S02]  /*201d0*/  ULDC UR5, c[0x0][0x22c] ;  /* 0x00008b0000057ab9 */ /* 0x000fe40000000800 */
[----:B------:R-:W-:Y:S01]  /*201e0*/  LEA.HI.X.SX32 R9, R3, R2, 0x1, P6 ;  /* 0x0000000203097211 */ /* 0x000fe200030f0eff */
[----:B------:R-:W5:Y:S04]  /*201f0*/  LDL.LU R17, [R1+0x868] ;  /* 0x0008680001117983 */ /* 0x000f680000300800 */
[----:B------:R0:W-:Y:S01]  /*20200*/  @P3 STG.E.U16 desc[UR8][R4.64], R10 ;  /* 0x0000000a04003986 */ /* 0x0001e2000c101508 */
[----:B------:R-:W-:Y:S01]  /*20210*/  ISETP.LT.AND P3, PT, R13, UR5, !P0 ;  /* 0x000000050d007c0c */ /* 0x000fe2000c761270 */
[----:B------:R-:W-:-:S02]  /*20220*/  ULDC UR5, c[0x0][0x22c] ;  /* 0x00008b0000057ab9 */ /* 0x000fc40000000800 */
[----:B------:R-:W5:Y:S01]  /*20230*/  LDL.LU R13, [R1+0x86c] ;  /* 0x00086c00010d7983 */ /* 0x000f620000300800 */
[----:B0-----:R-:W-:-:S03]  /*20240*/  LEA R4, P6, R12, R0, 0x1 ;  /* 0x000000000c047211 */ /* 0x001fc600078c08ff */
[----:B------:R-:W-:Y:S01]  /*20250*/  @P5 STG.E.U16 desc[UR8][R8.64], R29 ;  /* 0x0000001d08005986 */ /* 0x000fe2000c101508 */
[----:B------:R-:W-:Y:S02]  /*20260*/  LEA.HI.X.SX32 R5, R12, R2, 0x1, P6 ;  /* 0x000000020c057211 */ /* 0x000fe400030f0eff */
[----:B---3--:R-:W-:Y:S01]  /*20270*/  ISETP.LT.AND P5, PT, R24, UR5, !P0 ;  /* 0x0000000518007c0c */ /* 0x008fe2000c7a1270 */
[----:B------:R-:W-:Y:S02]  /*20280*/  ULDC UR5, c[0x0][0x22c] ;  /* 0x00008b0000057ab9 */ /* 0x000fe40000000800 */
[----:B------:R0:W-:Y:S01]  /*20290*/  @P4 STG.E.U16 desc[UR8][R4.64], R14 ;  /* 0x0000000e04004986 */ /* 0x0001e2000c101508 */
[----:B------:R-:W-:Y:S01]  /*202a0*/  IMAD R3, R28, 0x4, R12 ;  /* 0x000000041c037824 */ /* 0x000fe200078e020c */
[----:B--2---:R-:W-:-:S03]  /*202b0*/  ISETP.LT.AND P4, PT, R20, UR5, !P0 ;  /* 0x0000000514007c0c */ /* 0x004fc6000c781270 */
[C---:B0-----:R-:W-:Y:S01]  /*202c0*/  IMAD R5, R28.reuse, 0x4, R3 ;  /* 0x000000041c057824 */ /* 0x041fe200078e0203 */
[----:B------:R-:W2:Y:S01]  /*202d0*/  LDL.LU R20, [R1+0x870] ;  /* 0x0008700001147983 */ /* 0x000ea20000300800 */
[C---:B------:R-:W-:Y:S01]  /*202e0*/  LEA R8, P6, R3.reuse, R0, 0x1 ;  /* 0x0000000003087211 */ /* 0x040fe200078c08ff */
[----:B------:R-:W-:Y:S02]  /*202f0*/  ULDC UR5, c[0x0][0x22c] ;  /* 0x00008b0000057ab9 */ /* 0x000fe40000000800 */
[----:B------:R-:W3:Y:S01]  /*20300*/  LDL.LU R12, [R1+0x874] ;  /* 0x00087400010c7983 */ /* 0x000ee20000300800 */
[----:B------:R-:W-:Y:S02]  /*20310*/  LEA.HI.X.SX32 R9, R3, R2, 0x1, P6 ;  /* 0x0000000203097211 */ /* 0x000fe400030f0eff */
[----:B------:R-:W-:Y:S01]  /*20320*/  LEA R4, P6, R5, R0, 0x1 ;  /* 0x0000000005047211 */ /* 0x000fe200078c08ff */
[----:B------:R-:W-:-:S03]  /*20330*/  IMAD R3, R28, 0x4, R5 ;  /* 0x000000041c037824 */ /* 0x000fc600078e0205 */
[----:B------:R-:W-:Y:S01]  /*20340*/  LEA.HI.X.SX32 R5, R5, R2, 0x1, P6 ;  /* 0x0000000205057211 */ /* 0x000fe200030f0eff */
[----:B------:R0:W-:Y:S04]  /*20350*/  @P2 STG.E.U16 desc[UR8][R8.64], R22 ;  /* 0x0000001608002986 */ /* 0x0001e8000c101508 */
[----:B------:R1:W-:Y:S01]  /*20360*/  @P3 STG.E.U16 desc[UR8][R4.64], R18 ;  /* 0x0000001204003986 */ /* 0x0003e2000c101508 */
[----:B------:R-:W-:Y:S02]  /*20370*/  PRMT R6, R16, 0x7632, R6 ;  /* 0x0000763210067816 */ /* 0x000fe40000000006 */
[----:B0-----:R-:W-:Y:S01]  /*20380*/  LEA R8, P6, R3, R0, 0x1 ;  /* 0x0000000003087211 */ /* 0x001fe200078c08ff */
[----:B-1----:R-:W-:-:S03]  /*20390*/  IMAD R5, R28, 0x4, R3 ;  /* 0x000000041c057824 */ /* 0x002fc600078e0203 */
[----:B------:R-:W-:Y:S02]  /*203a0*/  LEA.HI.X.SX32 R9, R3, R2, 0x1, P6 ;  /* 0x0000000203097211 */ /* 0x000fe400030f0eff */
[----:B----4-:R-:W-:Y:S01]  /*203b0*/  ISETP.LT.AND P2, PT, R21, UR5, !P0 ;  /* 0x0000000515007c0c */ /* 0x010fe2000c741270 */
[----:B------:R-:W-:Y:S01]  /*203c0*/  IMAD R3, R28, 0x4, R5 ;  /* 0x000000041c037824 */ /* 0x000fe200078e0205 */
[C---:B------:R-:W-:Y:S01]  /*203d0*/  LEA R4, P6, R5.reuse, R0, 0x1 ;  /* 0x0000000005047211 */ /* 0x040fe200078c08ff */
[----:B------:R-:W-:Y:S01]  /*203e0*/  ULDC UR5, c[0x0][0x22c] ;  /* 0x00008b0000057ab9 */ /* 0x000fe20000000800 */
[----:B------:R0:W-:Y:S02]  /*203f0*/  @P5 STG.E.U16 desc[UR8][R8.64], R6 ;  /* 0x0000000608005986 */ /* 0x0001e4000c101508 */
[----:B------:R-:W-:Y:S02]  /*20400*/  LEA.HI.X.SX32 R5, R5, R2, 0x1, P6 ;  /* 0x0000000205057211 */ /* 0x000fe400030f0eff */
[----:B-----5:R-:W-:Y:S01]  /*20410*/  ISETP.LT.AND P3, PT, R17, UR5, !P0 ;  /* 0x0000000511007c0c */ /* 0x020fe2000c761270 */
[----:B------:R-:W-:Y:S01]  /*20420*/  ULDC UR5, c[0x0][0x22c] ;  /* 0x00008b0000057ab9 */ /* 0x000fe20000000800 */
[----:B------:R-:W4:Y:S01]  /*20430*/  LDL.LU R17, [R1+0x878] ;  /* 0x0008780001117983 */ /* 0x000f220000300800 */
[----:B------:R-:W-:-:S03]  /*20440*/  PRMT R10, R6, 0x7632, R10 ;  /* 0x00007632060a7816 */ /* 0x000fc6000000000a */
[----:B------:R-:W5:Y:S01]  /*20450*/  LDL.LU R16, [R1+0x87c] ;  /* 0x00087c0001107983 */ /* 0x000f620000300800 */
[----:B0-----:R-:W-:Y:S02]  /*20460*/  LEA R8, P6, R3, R0, 0x1 ;  /* 0x0000000003087211 */ /* 0x001fe400078c08ff */
[----:B------:R-:W-:Y:S02]  /*20470*/  PRMT R6, R27, 0x7632, R6 ;  /* 0x000076321b067816 */ /* 0x000fe40000000006 */
[----:B------:R-:W-:Y:S01]  /*20480*/  LEA.HI.X.SX32 R9, R3, R2, 0x1, P6 ;  /* 0x0000000203097211 */ /* 0x000fe200030f0eff */
[----:B------:R-:W-:Y:S01]  /*20490*/  IMAD R3, R28, 0x4, R3 ;  /* 0x000000041c037824 */ /* 0x000fe200078e0203 */
[----:B------:R-:W-:Y:S01]  /*204a0*/  ISETP.LT.AND P5, PT, R13, UR5, !P0 ;  /* 0x000000050d007c0c */ /* 0x000fe2000c7a1270 */
[----:B------:R0:W-:Y:S01]  /*204b0*/  @P4 STG.E.U16 desc[UR8][R4.64], R10 ;  /* 0x0000000a04004986 */ /* 0x0001e2000c101508 */
[----:B------:R-:W-:-:S03]  /*204c0*/  ULDC UR5, c[0x0][0x22c] ;  /* 0x00008b0000057ab9 */ /* 0x000fc60000000800 */
[----:B------:R-:W5:Y:S04]  /*204d0*/  LDL.LU R13, [R1+0x880] ;  /* 0x00088000010d7983 */ /* 0x000f680000300800 */
[----:B------:R1:W-:Y:S01]  /*204e0*/  @P2 STG.E.U16 desc[UR8][R8.64], R6 ;  /* 0x0000000608002986 */ /* 0x0003e2000c101508 */
[----:B0-----:R-:W-:Y:S02]  /*204f0*/  PRMT R10, R10, 0x7632, R10 ;  /* 0x000076320a0a7816 */ /* 0x001fe4000000000a */
[----:B-1----:R-:W-:-:S04]  /*20500*/  LEA R8, P6, R3, R0, 0x1 ;  /* 0x0000000003087211 */ /* 0x002fc800078c08ff */
[----:B------:R-:W-:-:S05]  /*20510*/  LEA.HI.X.SX32 R9, R3, R2, 0x1, P6 ;  /* 0x0000000203097211 */ /* 0x000fca00030f0eff */
[----:B------:R0:W-:Y:S01]  /*20520*/  @P3 STG.E.U16 desc[UR8][R8.64], R10 ;  /* 0x0000000a08003986 */ /* 0x0001e2000c101508 */
[----:B--2---:R-:W-:Y:S01]  /*20530*/  ISETP.LT.AND P4, PT, R20, UR5, !P0 ;  /* 0x0000000514007c0c */ /* 0x004fe2000c781270 */
[----:B------:R-:W-:Y:S02]  /*20540*/  ULDC UR5, c[0x0][0x22c] ;  /* 0x00008b0000057ab9 */ /* 0x000fe40000000800 */
[----:B---3--:R-:W-:Y:S01]  /*20550*/  ISETP.LT.AND P2, PT, R12, UR5, !P0 ;  /* 0x000000050c007c0c */ /* 0x008fe2000c741270 */
[C---:B------:R-:W-:Y:S01]  /*20560*/  IMAD R5, R28.reuse, 0x4, R3 ;  /* 0x000000041c057824 */ /* 0x040fe200078e0203 */
[----:B------:R-:W2:Y:S01]  /*20570*/  LDL.LU R12, [R1+0x884] ;  /* 0x00088400010c7983 */ /* 0x000ea20000300800 */
[----:B------:R-:W-:Y:S01]  /*20580*/  PRMT R6, R29, 0x7632, R6 ;  /* 0x000076321d067816 */ /* 0x000fe20000000006 */
[----:B------:R-:W-:Y:S02]  /*20590*/  ULDC UR5, c[0x0][0x22c] ;  /* 0x00008b0000057ab9 */ /* 0x000fe40000000800 */
[----:B0-----:R-:W3:Y:S01]  /*205a0*/  LDL.LU R10, [R1+0x888] ;  /* 0x00088800010a7983 */ /* 0x001ee20000300800 */
[----:B------:R-:W-:Y:S01]  /*205b0*/  LEA R4, P6, R5, R0, 0x1 ;  /* 0x0000000005047211 */ /* 0x000fe200078c08ff */
[----:B------:R-:W-:-:S02]  /*205c0*/  IMAD R3, R28, 0x4, R5 ;  /* 0x000000041c037824 */ /* 0x000fc400078e0205 */
[----:B------:R-:W3:Y:S01]  /*205d0*/  LDL.LU R29, [R1+0xac] ;  /* 0x0000ac00011d7983 */ /* 0x000ee20000300800 */
[----:B------:R-:W-:Y:S02]  /*205e0*/  LEA.HI.X.SX32 R5, R5, R2, 0x1, P6 ;  /* 0x0000000205057211 */ /* 0x000fe400030f0eff */
[----:B------:R-:W-:-:S03]  /*205f0*/  LEA R8, P6, R3, R0, 0x1 ;  /* 0x0000000003087211 */ /* 0x000fc600078c08ff */
[----:B------:R0:W-:Y:S01]  /*20600*/  @P5 STG.E.U16 desc[UR8][R4.64], R6 ;  /* 0x0000000604005986 */ /* 0x0001e2000c101508 */
[----:B------:R-:W-:Y:S02]  /*20610*/  LEA.HI.X.SX32 R9, R3, R2, 0x1, P6 ;  /* 0x0000000203097211 */ /* 0x000fe400030f0eff */
[----:B------:R-:W-:Y:S01]  /*20620*/  PRMT R14, R14, 0x7632, R14 ;  /* 0x000076320e0e7816 */ /* 0x000fe2000000000e */
[----:B0-----:R-:W-:-:S04]  /*20630*/  IMAD R5, R28, 0x4, R3 ;  /* 0x000000041c057824 */ /* 0x001fc800078e0203 */
[----:B------:R0:W-:Y:S01]  /*20640*/  @P4 STG.E.U16 desc[UR8][R8.64], R14 ;  /* 0x0000000e08004986 */ /* 0x0001e2000c101508 */
[----:B------:R-:W-:Y:S01]  /*20650*/  IMAD R3, R28, 0x4, R5 ;  /* 0x000000041c037824 */ /* 0x000fe200078e0205 */
[----:B------:R-:W-:Y:S02]  /*20660*/  LEA R4, P6, R5, R0, 0x1 ;  /* 0x0000000005047211 */ /* 0x000fe400078c08ff */
[----:B----4-:R-:W-:Y:S01]  /*20670*/  ISETP.LT.AND P3, PT, R17, UR5, !P0 ;  /* 0x0000000511007c0c */ /* 0x010fe2000c761270 */
[----:B------:R-:W-:Y:S02]  /*20680*/  ULDC UR5, c[0x0][0x22c] ;  /* 0x00008b0000057ab9 */ /* 0x000fe40000000800 */
[----:B-----5:R-:W-:Y:S01]  /*20690*/  ISETP.LT.AND P5, PT, R16, UR5, !P0 ;  /* 0x0000000510007c0c */ /* 0x020fe2000c7a1270 */
[----:B------:R-:W-:Y:S01]  /*206a0*/  ULDC UR5, c[0x0][0x22c] ;  /* 0x00008b0000057ab9 */ /* 0x000fe20000000800 */
[----:B------:R-:W4:Y:S01]  /*206b0*/  LDL.LU R16, [R1+0x88c] ;  /* 0x00088c0001107983 */ /* 0x000f220000300800 */
[----:B------:R-:W-:-:S02]  /*206c0*/  LEA.HI.X.SX32 R5, R5, R2, 0x1, P6 ;  /* 0x0000000205057211 */ /* 0x000fc400030f0eff */
[----:B0-----:R-:W-:Y:S02]  /*206d0*/  LEA R8, P6, R3, R0, 0x1 ;  /* 0x0000000003087211 */ /* 0x001fe400078c08ff */
[----:B------:R-:W-:Y:S02]  /*206e0*/  PRMT R22, R22, 0x7632, R22 ;  /* 0x0000763216167816 */ /* 0x000fe40000000016 */
[----:B------:R-:W-:Y:S01]  /*206f0*/  ISETP.LT.AND P4, PT, R13, UR5, !P0 ;  /* 0x000000050d007c0c */ /* 0x000fe2000c781270 */
[----:B------:R-:W-:Y:S01]  /*20700*/  ULDC UR5, c[0x0][0x22c] ;  /* 0x00008b0000057ab9 */ /* 0x000fe20000000800 */
[----:B------:R-:W5:Y:S04]  /*20710*/  LDL.LU R13, [R1+0x890] ;  /* 0x00089000010d7983 */ /* 0x000f680000300800 */
[----:B------:R-:W5:Y:S01]  /*20720*/  LDL.LU R27, [R1+0x1c] ;  /* 0x00001c00011b7983 */ /* 0x000f620000300800 */
[----:B------:R-:W-:-:S02]  /*20730*/  LEA.HI.X.SX32 R9, R3, R2, 0x1, P6 ;  /* 0x0000000203097211 */ /* 0x000fc400030f0eff */
[----:B------:R-:W-:Y:S01]  /*20740*/  PRMT R18, R18, 0x7632, R18 ;  /* 0x0000763212127816 */ /* 0x000fe20000000012 */
[----:B------:R0:W-:Y:S04]  /*20750*/  @P2 STG.E.U16 desc[UR8][R4.64], R22 ;  /* 0x0000001604002986 */ /* 0x0001e8000c101508 */
[----:B------:R1:W-:Y:S01]  /*20760*/  @P3 STG.E.U16 desc[UR8][R8.64], R18 ;  /* 0x0000001208003986 */ /* 0x0003e2000c101508 */
[----:B--2---:R-:W-:Y:S01]  /*20770*/  ISETP.LT.AND P2, PT, R12, UR5, !P0 ;  /* 0x000000050c007c0c */ /* 0x004fe2000c741270 */
[----:B------:R-:W-:Y:S02]  /*20780*/  ULDC UR5, c[0x0][0x22c] ;  /* 0x00008b0000057ab9 */ /* 0x000fe40000000800 */
[----:B------:R-:W2:Y:S01]  /*20790*/  LDL.LU R12, [R1+0x894] ;  /* 0x00089400010c7983 */ /* 0x000ea20000300800 */
[----:B---3--:R-:W-:Y:S01]  /*207a0*/  ISETP.LT.AND P3, PT, R10, UR5, !P0 ;  /* 0x000000050a007c0c */ /* 0x008fe2000c761270 */
[----:B------:R-:W-:-:S02]  /*207b0*/  IMAD R6, R28, 0x4, R3 ;  /* 0x000000041c067824 */ /* 0x000fc400078e0203 */
[----:B------:R-:W3:Y:S01]  /*207c0*/  LDL.LU R20, [R1+0xc] ;  /* 0x00000c0001147983 */ /* 0x000ee20000300800 */
[----:B------:R-:W-:-:S03]  /*207d0*/  ULDC UR5, c[0x0][0x22c] ;  /* 0x00008b0000057ab9 */ /* 0x000fc60000000800 */
[----:B------:R-:W3:Y:S04]  /*207e0*/  LDL.LU R17, [R1+0x8a0] ;  /* 0x0008a00001117983 */ /* 0x000ee80000300800 */
[----:B------:R-:W3:Y:S01]  /*207f0*/  LDL.LU R10, [R1+0x89c] ;  /* 0x00089c00010a7983 */ /* 0x000ee20000300800 */
[----:B0-----:R-:W-:Y:S01]  /*20800*/  LEA R4, P6, R6, R0, 0x1 ;  /* 0x0000000006047211 */ /* 0x001fe200078c08ff */
[----:B------:R-:W-:-:S03]  /*20810*/  IMAD R3, R28, 0x4, R6 ;  /* 0x000000041c037824 */ /* 0x000fc600078e0206 */
[----:B------:R-:W-:Y:S02]  /*20820*/  LEA.HI.X.SX32 R5, R6, R2, 0x1, P6 ;  /* 0x0000000206057211 */ /* 0x000fe400030f0eff */
[----:B-1----:R-:W-:-:S03]  /*20830*/  LEA R8, P6, R3, R0, 0x1 ;  /* 0x0000000003087211 */ /* 0x002fc600078c08ff */
[----:B------:R0:W-:Y:S01]  /*20840*/  @P5 STG.E.U16 desc[UR8][R4.64], R29 ;  /* 0x0000001d04005986 */ /* 0x0001e2000c101508 */
[----:B------:R-:W-:Y:S01]  /*20850*/  LEA.HI.X.SX32 R9, R3, R2, 0x1, P6 ;  /* 0x0000000203097211 */ /* 0x000fe200030f0eff */
[----:B0-----:R-:W-:-:S04]  /*20860*/  IMAD R5, R28, 0x4, R3 ;  /* 0x000000041c057824 */ /* 0x001fc800078e0203 */
[----:B------:R-:W-:Y:S01]  /*20870*/  IMAD R3, R28, 0x4, R5 ;  /* 0x000000041c037824 */ /* 0x000fe200078e0205 */
[C---:B------:R-:W-:Y:S02]  /*20880*/  LEA R4, P6, R5.reuse, R0, 0x1 ;  /* 0x0000000005047211 */ /* 0x040fe400078c08ff */
[----:B----4-:R-:W-:Y:S01]  /*20890*/  ISETP.LT.AND P5, PT, R16, UR5, !P0 ;  /* 0x0000000510007c0c */ /* 0x010fe2000c7a1270 */
[----:B------:R-:W-:Y:S01]  /*208a0*/  IMAD R6, R28, 0x4, R3 ;  /* 0x000000041c067824 */ /* 0x000fe200078e0203 */
[----:B------:R-:W-:Y:S01]  /*208b0*/  LEA.HI.X.SX32 R5, R5, R2, 0x1, P6 ;  /* 0x0000000205057211 */ /* 0x000fe200030f0eff */
[----:B------:R-:W4:Y:S01]  /*208c0*/  LDL.LU R16, [R1+0x898] ;  /* 0x0008980001107983 */ /* 0x000f220000300800 */
[----:B------:R-:W-:-:S03]  /*208d0*/  ULDC UR5, c[0x0][0x22c] ;  /* 0x00008b0000057ab9 */ /* 0x000fc60000000800 */
[----:B------:R0:W-:Y:S04]  /*208e0*/  @P4 STG.E.U16 desc[UR8][R8.64], R7 ;  /* 0x0000000708004986 */ /* 0x0001e8000c101508 */
[----:B------:R-:W4:Y:S04]  /*208f0*/  LDL.LU R14, [R1+0x8a4] ;  /* 0x0008a400010e7983 */ /* 0x000f280000300800 */
[----:B-----5:R1:W-:Y:S01]  /*20900*/  @P2 STG.E.U16 desc[UR8][R4.64], R27 ;  /* 0x0000001b04002986 */ /* 0x0203e2000c101508 */
[----:B0-----:R-:W-:Y:S02]  /*20910*/  LEA R8, P6, R3, R0, 0x1 ;  /* 0x0000000003087211 */ /* 0x001fe400078c08ff */
[----:B------:R-:W-:Y:S01]  /*20920*/  ISETP.LT.AND P4, PT, R13, UR5, !P0 ;  /* 0x000000050d007c0c */ /* 0x000fe2000c781270 */
[----:B------:R-:W-:Y:S01]  /*20930*/  ULDC UR5, c[0x0][0x22c] ;  /* 0x00008b0000057ab9 */ /* 0x000fe20000000800 */
[----:B------:R-:W-:Y:S01]  /*20940*/  LEA.HI.X.SX32 R9, R3, R2, 0x1, P6 ;  /* 0x0000000203097211 */ /* 0x000fe200030f0eff */
[----:B------:R-:W5:Y:S01]  /*20950*/  LDL.LU R13, [R1+0x8a8] ;  /* 0x0008a800010d7983 */ /* 0x000f620000300800 */
[----:B-1----:R-:W-:-:S04]  /*20960*/  LEA R4, P2, R6, R0, 0x1 ;  /* 0x0000000006047211 */ /* 0x002fc800078408ff */
[----:B------:R-:W-:Y:S01]  /*20970*/  LEA.HI.X.SX32 R5, R6, R2, 0x1, P2 ;  /* 0x0000000206057211 */ /* 0x000fe200010f0eff */
[----:B------:R0:W-:Y:S01]  /*20980*/  @P3 STG.E.U16 desc[UR8][R8.64], R11 ;  /* 0x0000000b08003986 */ /* 0x0001e2000c101508 */
[----:B--2---:R-:W-:Y:S01]  /*20990*/  ISETP.LT.AND P2, PT, R12, UR5, !P0 ;  /* 0x000000050c007c0c */ /* 0x004fe2000c741270 */
[----:B------:R-:W-:Y:S02]  /*209a0*/  IMAD R3, R28, 0x4, R6 ;  /* 0x000000041c037824 */ /* 0x000fe400078e0206 */
[----:B------:R-:W2:Y:S01]  /*209b0*/  LDL.LU R12, [R1+0x8b0] ;  /* 0x0008b000010c7983 */ /* 0x000ea20000300800 */
[----:B------:R-:W-:-:S03]  /*209c0*/  ULDC UR5, c[0x0][0x22c] ;  /* 0x00008b0000057ab9 */ /* 0x000fc60000000800 */
[----:B---3--:R1:W-:Y:S01]  /*209d0*/  @P5 STG.E.U16 desc[UR8][R4.64], R20 ;  /* 0x0000001404005986 */ /* 0x0083e2000c101508 */
[----:B------:R-:W-:-:S03]  /*209e0*/  ISETP.LT.AND P5, PT, R10, UR6, !P0 ;  /* 0x000000060a007c0c */ /* 0x000fc6000c7a1270 */
[----:B------:R-:W3:Y:S01]  /*209f0*/  LDL.LU R10, [R1+0x8b4] ;  /* 0x0008b400010a7983 */ /* 0x000ee20000300800 */
[----:B------:R-:W-:Y:S01]  /*20a00*/  IMAD R6, R28, 0x4, R3 ;  /* 0x000000041c067824 */ /* 0x000fe200078e0203 */
[----:B0-----:R-:W-:-:S04]  /*20a10*/  LEA R8, P3, R3, R0, 0x1 ;  /* 0x0000000003087211 */ /* 0x001fc800078608ff */
[C---:B-1----:R-:W-:Y:S02]  /*20a20*/  LEA R4, P6, R6.reuse, R0, 0x1 ;  /* 0x0000000006047211 */ /* 0x042fe400078c08ff */
[-C--:B------:R-:W-:Y:S02]  /*20a30*/  LEA.HI.X.SX32 R9, R3, R2.reuse, 0x1, P3 ;  /* 0x0000000203097211 */ /* 0x080fe400018f0eff */
[----:B------:R-:W-:Y:S01]  /*20a40*/  LEA.HI.X.SX32 R5, R6, R2, 0x1, P6 ;  /* 0x0000000206057211 */ /* 0x000fe200030f0eff */
[C---:B------:R-:W-:Y:S01]  /*20a50*/  IMAD R6, R28.reuse, 0x4, R6 ;  /* 0x000000041c067824 */ /* 0x040fe200078e0206 */
[----:B------:R-:W-:Y:S01]  /*20a60*/  ISETP.LT.AND P3, PT, R17, UR5, !P0 ;  /* 0x0000000511007c0c */ /* 0x000fe2000c761270 */
[----:B------:R-:W-:Y:S01]  /*20a70*/  @P4 STG.E.U16 desc[UR8][R8.64], R15 ;  /* 0x0000000f08004986 */ /* 0x000fe2000c101508 */
[----:B------:R-:W-:Y:S01]  /*20a80*/  ULDC UR5, c[0x0][0x22c] ;  /* 0x00008b0000057ab9 */ /* 0x000fe20000000800 */
[----:B------:R-:W-:Y:S02]  /*20a90*/  IMAD R3, R28, 0x4, R6 ;  /* 0x000000041c037824 */ /* 0x000fe400078e0206 */
[----:B------:R0:W-:Y:S01]  /*20aa0*/  @P2 STG.E.U16 desc[UR8][R4.64], R23 ;  /* 0x0000001704002986 */ /* 0x0001e2000c101508 */
[----:B------:R-:W-:-:S02]  /*20ab0*/  PRMT R7, R29, 0x7632, R7 ;  /* 0x000076321d077816 */ /* 0x000fc40000000007 */
[----:B0-----:R-:W-:-:S04]  /*20ac0*/  LEA R4, P6, R6, R0, 0x1 ;  /* 0x0000000006047211 */ /* 0x001fc800078c08ff */
[----:B------:R-:W-:Y:S01]  /*20ad0*/  LEA.HI.X.SX32 R5, R6, R2, 0x1, P6 ;  /* 0x0000000206057211 */ /* 0x000fe200030f0eff */
[----:B------:R-:W-:Y:S01]  /*20ae0*/  IMAD R6, R28, 0x4, R3 ;  /* 0x000000041c067824 */ /* 0x000fe200078e0203 */
[C---:B------:R-:W-:Y:S02]  /*20af0*/  LEA R8, P6, R3.reuse, R0, 0x1 ;  /* 0x0000000003087211 */ /* 0x040fe400078c08ff */
[----:B----4-:R-:W-:Y:S01]  /*20b00*/  ISETP.LT.AND P4, PT, R16, UR5, !P0 ;  /* 0x0000000510007c0c */ /* 0x010fe2000c781270 */
[----:B------:R-:W-:Y:S01]  /*20b10*/  ULDC UR5, c[0x0][0x22c] ;  /* 0x00008b0000057ab9 */ /* 0x000fe20000000800 */
[----:B------:R-:W-:Y:S01]  /*20b20*/  LEA.HI.X.SX32 R9, R3, R2, 0x1, P6 ;  /* 0x0000000203097211 */ /* 0x000fe200030f0eff */
[----:B------:R0:W-:Y:S01]  /*20b30*/  @P3 STG.E.U16 desc[UR8][R4.64], R19 ;  /* 0x0000001304003986 */ /* 0x0001e2000c101508 */
[----:B------:R-:W-:Y:S01]  /*20b40*/  ISETP.LT.AND P2, PT, R14, UR5, !P0 ;  /* 0x000000050e007c0c */ /* 0x000fe2000c741270 */
[----:B------:R-:W-:Y:S02]  /*20b50*/  ULDC UR5, c[0x0][0x22c] ;  /* 0x00008b0000057ab9 */ /* 0x000fe40000000800 */
[----:B------:R1:W-:Y:S04]  /*20b60*/  @P5 STG.E.U16 desc[UR8][R8.64], R7 ;  /* 0x0000000708005986 */ /* 0x0003e8000c101508 */
[----:B------:R-:W4:Y:S01]  /*20b70*/  LDL.LU R16, [R1+0x8c0] ;  /* 0x0008c00001107983 */ /* 0x000f220000300800 */
[----:B0-----:R-:W-:-:S03]  /*20b80*/  LEA R4, P6, R6, R0, 0x1 ;  /* 0x0000000006047211 */ /* 0x001fc600078c08ff */
[----:B------:R-:W4:Y:S01]  /*20b90*/  LDL.LU R14, [R1+0x8bc] ;  /* 0x0008bc00010e7983 */ /* 0x000f220000300800 */
[----:B-----5:R-:W-:Y:S01]  /*20ba0*/  ISETP.LT.AND P3, PT, R13, UR5, !P0 ;  /* 0x000000050d007c0c */ /* 0x020fe2000c761270 */
[----:B------:R-:W-:Y:S01]  /*20bb0*/  ULDC UR5, c[0x0][0x22c] ;  /* 0x00008b0000057ab9 */ /* 0x000fe20000000800 */
[----:B------:R-:W-:Y:S01]  /*20bc0*/  LEA.HI.X.SX32 R5, R6, R2, 0x1, P6 ;  /* 0x0000000206057211 */ /* 0x000fe200030f0eff */
[----:B------:R-:W5:Y:S01]  /*20bd0*/  LDL.LU R13, [R1+0x8b8] ;  /* 0x0008b800010d7983 */ /* 0x000f620000300800 */
[----:B-1----:R-:W-:-:S05]  /*20be0*/  PRMT R7, R7, 0x7632, R7 ;  /* 0x0000763207077816 */ /* 0x002fca0000000007 */
[----:B------:R0:W-:Y:S01]  /*20bf0*/  @P4 STG.E.U16 desc[UR8][R4.64], R7 ;  /* 0x0000000704004986 */ /* 0x0001e2000c101508 */
[----:B--2---:R-:W-:Y:S01]  /*20c00*/  ISETP.LT.AND P5, PT, R12, UR5, !P0 ;  /* 0x000000050c007c0c */ /* 0x004fe2000c7a1270 */
[----:B------:R-:W-:Y:S02]  /*20c10*/  ULDC UR5, c[0x0][0x22c] ;  /* 0x00008b0000057ab9 */ /* 0x000fe40000000800 */
[----:B------:R-:W2:Y:S01]  /*20c20*/  LDL.LU R12, [R1+0x8c4] ;  /* 0x0008c400010c7983 */ /* 0x000ea20000300800 */
[----:B---3--:R-:W-:Y:S01]  /*20c30*/  ISETP.LT.AND P4, PT, R10, UR5, !P0 ;  /* 0x000000050a007c0c */ /* 0x008fe2000c781270 */
[----:B------:R-:W-:Y:S02]  /*20c40*/  IMAD R3, R28, 0x4, R6 ;  /* 0x000000041c037824 */ /* 0x000fe400078e0206 */
[----:B------:R-:W3:Y:S01]  /*20c50*/  LDL.LU R10, [R1+0x8ac] ;  /* 0x0008ac00010a7983 */ /* 0x000ee20000300800 */
[----:B------:R-:W-:Y:S01]  /*20c60*/  PRMT R11, R11, 0x7632, R11 ;  /* 0x000076320b0b7816 */ /* 0x000fe2000000000b */
[----:B------:R-:W-:-:S02]  /*20c70*/  ULDC UR5, c[0x0][0x22c] ;  /* 0x00008b0000057ab9 */ /* 0x000fc40000000800 */
[----:B------:R-:W2:Y:S04]  /*20c80*/  LDL.LU R29, [R1+0xb0] ;  /* 0x0000b000011d7983 */ /* 0x000ea80000300800 */
[----:B------:R-:W3:Y:S01]  /*20c90*/  LDL.LU R21, [R1+0xb8] ;  /* 0x0000b80001157983 */ /* 0x000ee20000300800 */
[----:B------:R-:W-:Y:S01]  /*20ca0*/  IMAD R8, R28, 0x4, R3 ;  /* 0x000000041c087824 */ /* 0x000fe200078e0203 */
[----:B------:R-:W-:-:S04]  /*20cb0*/  LEA R6, P6, R3, R0, 0x1 ;  /* 0x0000000003067211 */ /* 0x000fc800078c08ff */
[----:B0-----:R-:W-:Y:S02]  /*20cc0*/  LEA.HI.X.SX32 R7, R3, R2, 0x1, P6 ;  /* 0x0000000203077211 */ /* 0x001fe400030f0eff */
[C---:B------:R-:W-:Y:S02]  /*20cd0*/  LEA R4, P6, R8.reuse, R0, 0x1 ;  /* 0x0000000008047211 */ /* 0x040fe400078c08ff */
[----:B------:R-:W-:Y:S02]  /*20ce0*/  PRMT R3, R27, 0x7632, R3 ;  /* 0x000076321b037816 */ /* 0x000fe40000000003 */
[----:B------:R-:W-:Y:S01]  /*20cf0*/  LEA.HI.X.SX32 R5, R8, R2, 0x1, P6 ;  /* 0x0000000208057211 */ /* 0x000fe200030f0eff */
[C---:B------:R-:W-:Y:S02]  /*20d00*/  IMAD R8, R28.reuse, 0x4, R8 ;  /* 0x000000041c087824 */ /* 0x040fe400078e0208 */
[----:B------:R0:W-:Y:S04]  /*20d10*/  @P2 STG.E.U16 desc[UR8][R6.64], R3 ;  /* 0x0000000306002986 */ /* 0x0001e8000c101508 */
[----:B------:R1:W-:Y:S01]  /*20d20*/  @P3 STG.E.U16 desc[UR8][R4.64], R11 ;  /* 0x0000000b04003986 */ /* 0x0003e2000c101508 */
[----:B0-----:R-:W-:Y:S01]  /*20d30*/  IMAD R7, R28, 0x4, R8 ;  /* 0x000000041c077824 */ /* 0x001fe200078e0208 */
[----:B-1----:R-:W-:-:S04]  /*20d40*/  LEA R4, P6, R8, R0, 0x1 ;  /* 0x0000000008047211 */ /* 0x002fc800078c08ff */
[----:B------:R-:W-:Y:S02]  /*20d50*/  LEA.HI.X.SX32 R5, R8, R2, 0x1, P6 ;  /* 0x0000000208057211 */ /* 0x000fe400030f0eff */
[----:B------:R-:W-:Y:S01]  /*20d60*/  LEA R6, P6, R7, R0, 0x1 ;  /* 0x0000000007067211 */ /* 0x000fe200078c08ff */
[----:B------:R-:W-:Y:S01]  /*20d70*/  IMAD R3, R28, 0x4, R7 ;  /* 0x000000041c037824 */ /* 0x000fe200078e0207 */
[----:B------:R-:W-:Y:S02]  /*20d80*/  PRMT R9, R20, 0x7632, R9 ;  /* 0x0000763214097816 */ /* 0x000fe40000000009 */
[----:B------:R-:W-:Y:S02]  /*20d90*/  PRMT R15, R15, 0x7632, R15 ;  /* 0x000076320f0f7816 */ /* 0x000fe4000000000f */
[----:B------:R-:W-:Y:S01]  /*20da0*/  LEA.HI.X.SX32 R7, R7, R2, 0x1, P6 ;  /* 0x0000000207077211 */ /* 0x000fe200030f0eff */
[----:B------:R-:W-:Y:S04]  /*20db0*/  @P5 STG.E.U16 desc[UR8][R4.64], R9 ;  /* 0x0000000904005986 */ /* 0x000fe8000c101508 */
[----:B------:R-:W-:Y:S01]  /*20dc0*/  @P4 STG.E.U16 desc[UR8][R6.64], R15 ;  /* 0x0000000f06004986 */ /* 0x000fe2000c101508 */
[----:B----4-:R-:W-:Y:S01]  /*20dd0*/  ISETP.LT.AND P2, PT, R16, UR5, !P0 ;  /* 0x0000000510007c0c */ /* 0x010fe2000c741270 */
[----:B------:R-:W-:-:S02]  /*20de0*/  ULDC UR5, c[0x0][0x22c] ;  /* 0x00008b0000057ab9 */ /* 0x000fc40000000800 */
[----:B------:R-:W-:Y:S01]  /*20df0*/  ISETP.LT.AND P3, PT, R14, UR5, !P0 ;  /* 0x000000050e007c0c */ /* 0x000fe2000c761270 */
[----:B------:R-:W-:Y:S02]  /*20e00*/  ULDC UR5, c[0x0][0x22c] ;  /* 0x00008b0000057ab9 */ /* 0x000fe40000000800 */
[----:B-----5:R-:W-:Y:S01]  /*20e10*/  ISETP.LT.AND P6, PT, R13, UR5, !P0 ;  /* 0x000000050d007c0c */ /* 0x020fe2000c7c1270 */
[----:B------:R-:W-:Y:S01]  /*20e20*/  ULDC UR5, c[0x0][0x22c] ;  /* 0x00008b0000057ab9 */ /* 0x000fe20000000800 */
[----:B--2---:R-:W0:Y:S01]  /*20e30*/  LDS.128 R4, [R29+UR4] ;  /* 0x000000041d047984 */ /* 0x004e220008000c00 */
[----:B------:R-:W-:Y:S01]  /*20e40*/  ISETP.LT.AND P4, PT, R12, UR5, !P0 ;  /* 0x000000050c007c0c */ /* 0x000fe2000c781270 */
[----:B------:R-:W-:Y:S02]  /*20e50*/  ULDC UR5, c[0x0][0x22c] ;  /* 0x00008b0000057ab9 */ /* 0x000fe40000000800 */
[----:B------:R-:W-:Y:S01]  /*20e60*/  LDS.128 R12, [R29+UR4+0x400] ;  /* 0x000400041d0c7984 */ /* 0x000fe20008000c00 */
[----:B------:R-:W-:-:S03]  /*20e70*/  PRMT R23, R23, 0x7632, R23 ;  /* 0x0000763217177816 */ /* 0x000fc60000000017 */
[----:B------:R-:W-:Y:S04]  /*20e80*/  LDS.128 R24, [R29+UR4+0x800] ;  /* 0x000800041d187984 */ /* 0x000fe80008000c00 */
[----:B0-----:R-:W-:Y:S04]  /*20e90*/  STL.64 [R1+0x40], R4 ;  /* 0x0000400401007387 */ /* 0x001fe80000100a00 */
[----:B------:R-:W-:Y:S04]  /*20ea0*/  STL.64 [R1+0x48], R6 ;  /* 0x0000480601007387 */ /* 0x000fe80000100a00 */
[----:B---3--:R-:W0:Y:S04]  /*20eb0*/  LDS.128 R4, [R21+UR4] ;  /* 0x0000000415047984 */ /* 0x008e280008000c00 */
[----:B0-----:R-:W-:Y:S04]  /*20ec0*/  STL [R1+0x9f8], R4 ;  /* 0x0009f80401007387 */ /* 0x001fe80000100800 */
[----:B------:R-:W-:Y:S04]  /*20ed0*/  STL [R1+0x9e0], R5 ;  /* 0x0009e00501007387 */ /* 0x000fe80000100800 */
[----:B------:R0:W-:Y:S04]  /*20ee0*/  STL [R1+0x9b8], R7 ;  /* 0x0009b80701007387 */ /* 0x0001e80000100800 */
[----:B------:R-:W-:Y:S01]  /*20ef0*/  STL [R1+0x30], R12 ;  /* 0x0000300c01007387 */ /* 0x000fe20000100800 */
[----:B0-----:R-:W-:-:S03]  /*20f00*/  IMAD.MOV.U32 R7, RZ, RZ, R13 ;  /* 0x000000ffff077224 */ /* 0x001fc600078e000d */
[----:B------:R-:W-:Y:S04]  /*20f10*/  STL.64 [R1+0x38], R14 ;  /* 0x0000380e01007387 */ /* 0x000fe80000100a00 */
[----:B------:R0:W-:Y:S01]  /*20f20*/  STL.64 [R1+0x9d0], R6 ;  /* 0x0009d00601007387 */ /* 0x0001e20000100a00 */
[----:B------:R-:W-:-:S03]  /*20f30*/  LEA R8, P5, R3, R0, 0x1 ;  /* 0x0000000003087211 */ /* 0x000fc600078a08ff */
[----:B------:R-:W-:Y:S04]  /*20f40*/  LDS.128 R12, [R21+UR4+0x800] ;  /* 0x00080004150c7984 */ /* 0x000fe80008000c00 */
[----:B0-----:R-:W2:Y:S01]  /*20f50*/  LDL.LU R7, [R1+0x40] ;  /* 0x0000400001077983 */ /* 0x001ea20000300800 */
[----:B------:R-:W-:Y:S02]  /*20f60*/  LEA.HI.X.SX32 R9, R3, R2, 0x1, P5 ;  /* 0x0000000203097211 */ /* 0x000fe400028f0eff */
[----:B------:R-:W-:Y:S01]  /*20f70*/  ISETP.LT.AND P5, PT, R10, UR5, !P0 ;  /* 0x000000050a007c0c */ /* 0x000fe2000c7a1270 */
[----:B------:R-:W-:Y:S01]  /*20f80*/  IMAD R3, R28, 0x4, R3 ;  /* 0x000000041c037824 */ /* 0x000fe200078e0203 */
[----:B------:R-:W-:Y:S01]  /*20f90*/  PRMT R19, R19, 0x7632, R19 ;  /* 0x0000763213137816 */ /* 0x000fe20000000013 */
[----:B------:R-:W-:Y:S01]  /*20fa0*/  @P2 STG.E.U16 desc[UR8][R8.64], R23 ;  /* 0x0000001708002986 */ /* 0x000fe2000c101508 */
[----:B------:R-:W-:-:S03]  /*20fb0*/  ULDC UR5, c[0x0][0x22c] ;  /* 0x00008b0000057ab9 */ /* 0x000fc60000000800 */
[----:B------:R-:W0:Y:S01]  /*20fc0*/  LDS.128 R8, [R21+UR4+0x400] ;  /* 0x0004000415087984 */ /* 0x000e220008000c00 */
[----:B------:R-:W-:Y:S01]  /*20fd0*/  IMAD R18, R28, 0x4, R3 ;  /* 0x000000041c127824 */ /* 0x000fe200078e0203 */
[----:B------:R-:W-:-:S04]  /*20fe0*/  LEA R16, P2, R3, R0, 0x1 ;  /* 0x0000000003107211 */ /* 0x000fc800078408ff */
[----:B------:R-:W-:-:S05]  /*20ff0*/  LEA.HI.X.SX32 R17, R3, R2, 0x1, P2 ;  /* 0x0000000203117211 */ /* 0x000fca00010f0eff */
[----:B------:R-:W-:Y:S04]  /*21000*/  @P3 STG.E.U16 desc[UR8][R16.64], R19 ;  /* 0x0000001310003986 */ /* 0x000fe8000c101508 */
[----:B--2---:R-:W-:Y:S04]  /*21010*/  STL [R1+0xa08], R7 ;  /* 0x000a080701007387 */ /* 0x004fe80000100800 */
[----:B0-----:R-:W-:Y:S04]  /*21020*/  STL.64 [R1+0x9f0], R8 ;  /* 0x0009f00801007387 */ /* 0x001fe80000100a00 */
[----:B------:R0:W-:Y:S02]  /*21030*/  STL.64 [R1+0x9c0], R10 ;  /* 0x0009c00a01007387 */ /* 0x0001e40000100a00 */
[----:B0-----:R-:W0:Y:S02]  /*21040*/  LDC R10, c[0x0][0x248] ;  /* 0x00009200ff0a7b82 */ /* 0x001e240000000800 */
[----:B------:R-:W2:Y:S04]  /*21050*/  LDL.LU R11, [R1+0x30] ;  /* 0x00003000010b7983 */ /* 0x000ea80000300800 */
[----:B------:R-:W-:Y:S04]  /*21060*/  STL.64 [R1+0x9e8], R24 ;  /* 0x0009e81801007387 */ /* 0x000fe80000100a00 */
[----:B------:R-:W-:Y:S04]  /*21070*/  STL.64 [R1+0x9c8], R26 ;  /* 0x0009c81a01007387 */ /* 0x000fe80000100a00 */
[----:B------:R1:W-:Y:S01]  /*21080*/  STL.64 [R1+0xa00], R12 ;  /* 0x000a000c01007387 */ /* 0x0003e20000100a00 */
[----:B0-----:R-:W-:Y:S01]  /*21090*/  IMAD R20, R10, 0x4, R18 ;  /* 0x000000040a147824 */ /* 0x001fe200078e0212 */
[----:B-1----:R-:W-:-:S03]  /*210a0*/  LEA R12, P2, R18, R0, 0x1 ;  /* 0x00000000120c7211 */ /* 0x002fc600078408ff */
[----:B------:R-:W-:Y:S01]  /*210b0*/  IMAD R3, R10, 0x4, R20 ;  /* 0x000000040a037824 */ /* 0x000fe200078e0214 */
[----:B------:R-:W-:Y:S01]  /*210c0*/  LEA.HI.X.SX32 R13, R18, R2, 0x1, P2 ;  /* 0x00000002120d7211 */ /* 0x000fe200010f0eff */
[----:B------:R0:W-:Y:S02]  /*210d0*/  STL.64 [R1+0x9d8], R14 ;  /* 0x0009d80e01007387 */ /* 0x0001e40000100a00 */
[----:B------:R-:W-:Y:S02]  /*210e0*/  IMAD R28, R10, 0x4, R3 ;  /* 0x000000040a1c7824 */ /* 0x000fe400078e0203 */
[----:B------:R1:W3:Y:S01]  /*210f0*/  LDS.128 R16, [R29+UR4+0xc00] ;  /* 0x000c00041d107984 */ /* 0x0002e20008000c00 */
[----:B------:R-:W-:-:S03]  /*21100*/  LEA R8, P3, R3, R0, 0x1 ;  /* 0x0000000003087211 */ /* 0x000fc600078608ff */
[----:B------:R-:W4:Y:S01]  /*21110*/  LDL.LU R7, [R1+0x8d4] ;  /* 0x0008d40001077983 */ /* 0x000f220000300800 */
[----:B0-----:R-:W-:Y:S01]  /*21120*/  LEA R14, P2, R20, R0, 0x1 ;  /* 0x00000000140e7211 */ /* 0x001fe200078408ff */
[----:B-1----:R-:W-:Y:S02]  /*21130*/  IMAD R29, R10, 0x4, R28 ;  /* 0x000000040a1d7824 */ /* 0x002fe400078e021c */
[----:B------:R-:W5:Y:S01]  /*21140*/  LDL.LU R4, [R1+0x8d0] ;  /* 0x0008d00001047983 */ /* 0x000f620000300800 */
[----:B------:R-:W-:Y:S02]  /*21150*/  LEA.HI.X.SX32 R15, R20, R2, 0x1, P2 ;  /* 0x00000002140f7211 */ /* 0x000fe400010f0eff */
[----:B------:R-:W-:Y:S01]  /*21160*/  LEA R26, P2, R29, R0, 0x1 ;  /* 0x000000001d1a7211 */ /* 0x000fe200078408ff */
[----:B------:R-:W3:Y:S01]  /*21170*/  LDL.LU R6, [R1+0x8cc] ;  /* 0x0008cc0001067983 */ /* 0x000ee20000300800 */
[-C--:B------:R-:W-:Y:S01]  /*21180*/  LEA.HI.X.SX32 R9, R3, R2.reuse, 0x1, P3 ;  /* 0x0000000203097211 */ /* 0x080fe200018f0eff */
[----:B------:R-:W-:Y:S01]  /*21190*/  IMAD R3, R10, 0x4, R29 ;  /* 0x000000040a037824 */ /* 0x000fe200078e021d */
[----:B------:R-:W-:Y:S01]  /*211a0*/  LEA.HI.X.SX32 R27, R29, R2, 0x1, P2 ;  /* 0x000000021d1b7211 */ /* 0x000fe200010f0eff */
[----:B------:R-:W3:Y:S04]  /*211b0*/  LDL.LU R5, [R1+0x8c8] ;  /* 0x0008c80001057983 */ /* 0x000ee80000300800 */
[----:B------:R-:W2:Y:S01]  /*211c0*/  LDL.LU R29, [R1+0x8d8] ;  /* 0x0008d800011d7983 */ /* 0x000ea20000300800 */
[----:B------:R-:W-:-:S03]  /*211d0*/  LEA R24, P3, R28, R0, 0x1 ;  /* 0x000000001c187211 */ /* 0x000fc600078608ff */
[----:B------:R-:W0:Y:S01]  /*211e0*/  LDS.128 R20, [R21+UR4+0xc00] ;  /* 0x000c000415147984 */ /* 0x000e220008000c00 */
[----:B------:R-:W-:Y:S01]  /*211f0*/  LEA.HI.X.SX32 R25, R28, R2, 0x1, P3 ;  /* 0x000000021c197211 */ /* 0x000fe200018f0eff */
[----:B------:R-:W-:Y:S01]  /*21200*/  ULDC UR4, c[0x0][0x22c] ;  /* 0x00008b0000047ab9 */ /* 0x000fe20000000800 */
[----:B------:R-:W-:Y:S02]  /*21210*/  LEA R28, P3, R3, R0, 0x1 ;  /* 0x00000000031c7211 */ /* 0x000fe400078608ff */
[----:B--2---:R-:W-:Y:S01]  /*21220*/  ISETP.LT.AND P2, PT, R29, UR5, !P0 ;  /* 0x000000051d007c0c */ /* 0x004fe2000c741270 */
[----:B------:R-:W-:Y:S01]  /*21230*/  ULDC UR5, c[0x0][0x22c] ;  /* 0x00008b0000057ab9 */ /* 0x000fe20000000800 */
[----:B------:R-:W-:Y:S02]  /*21240*/  LEA.HI.X.SX32 R29, R3, R2, 0x1, P3 ;  /* 0x00000002031d7211 */ /* 0x000fe400018f0eff */
[----:B----4-:R-:W-:Y:S01]  /*21250*/  ISETP.LT.AND P3, PT, R7, UR4, !P0 ;  /* 0x0000000407007c0c */ /* 0x010fe2000c761270 */
[----:B------:R-:W-:Y:S01]  /*21260*/  ULDC UR4, c[0x0][0x22c] ;  /* 0x00008b0000047ab9 */ /* 0x000fe20000000800 */
[----:B------:R-:W2:Y:S04]  /*21270*/  LDL.LU R7, [R1+0xa08] ;  /* 0x000a080001077983 */ /* 0x000ea80000300800 */
[----:B--2---:R1:W-:Y:S01]  /*21280*/  @P6 STG.E.U16 desc[UR8][R12.64], R7 ;  /* 0x000000070c006986 */ /* 0x0043e2000c101508 */
[----:B-----5:R-:W-:Y:S01]  /*21290*/  ISETP.LT.AND P6, PT, R4, UR4, !P0 ;  /* 0x0000000404007c0c */ /* 0x020fe2000c7c1270 */
[----:B------:R-:W-:-:S02]  /*212a0*/  ULDC UR4, c[0x0][0x22c] ;  /* 0x00008b0000047ab9 */ /* 0x000fc40000000800 */
[----:B-1----:R-:W2:Y:S04]  /*212b0*/  LDL.LU.64 R12, [R1+0xa00] ;  /* 0x000a0000010c7983 */ /* 0x002ea80000300a00 */
[----:B------:R-:W4:Y:S04]  /*212c0*/  LDL.LU R4, [R1+0x9f8] ;  /* 0x0009f80001047983 */ /* 0x000f280000300800 */
[----:B----4-:R1:W-:Y:S04]  /*212d0*/  @P4 STG.E.U16 desc[UR8][R14.64], R4 ;  /* 0x000000040e004986 */ /* 0x0103e8000c101508 */
[----:B------:R4:W-:Y:S04]  /*212e0*/  @P5 STG.E.U16 desc[UR8][R8.64], R11 ;  /* 0x0000000b08005986 */ /* 0x0009e8000c101508 */
[----:B-1----:R-:W5:Y:S04]  /*212f0*/  LDL.LU R15, [R1+0x8e0] ;  /* 0x0008e000010f7983 */ /* 0x002f680000300800 */
[----:B----4-:R-:W4:Y:S01]  /*21300*/  LDL.LU.64 R8, [R1+0x9f0] ;  /* 0x0009f00001087983 */ /* 0x010f220000300a00 */
[----:B---3--:R-:W-:Y:S01]  /*21310*/  ISETP.LT.AND P4, PT, R6, UR4, !P0 ;  /* 0x0000000406007c0c */ /* 0x008fe2000c781270 */
[----:B------:R-:W-:-:S02]  /*21320*/  ULDC UR4, c[0x0][0x22c] ;  /* 0x00008b0000047ab9 */ /* 0x000fc40000000800 */
[----:B------:R-:W3:Y:S04]  /*21330*/  LDL.LU R6, [R1+0x8dc] ;  /* 0x0008dc0001067983 */ /* 0x000ee80000300800 */
[----:B----4-:R1:W-:Y:S04]  /*21340*/  @P2 STG.E.U16 desc[UR8][R24.64], R8 ;  /* 0x0000000818002986 */ /* 0x0103e8000c101508 */
[----:B-1----:R-:W4:Y:S01]  /*21350*/  LDL.LU.64 R24, [R1+0x9e8] ;  /* 0x0009e80001187983 */ /* 0x002f220000300a00 */
[----:B------:R-:W-:Y:S01]  /*21360*/  ISETP.LT.AND P5, PT, R5, UR4, !P0 ;  /* 0x0000000405007c0c */ /* 0x000fe2000c7a1270 */
[C---:B------:R-:W-:Y:S01]  /*21370*/  IMAD R5, R10.reuse, 0x4, R3 ;  /* 0x000000040a057824 */ /* 0x040fe200078e0203 */
[----:B------:R-:W-:Y:S01]  /*21380*/  ULDC UR4, c[0x0][0x22c] ;  /* 0x00008b0000047ab9 */ /* 0x000fe20000000800 */
[----:B------:R-:W3:Y:S02]  /*21390*/  LDL.LU R14, [R1+0x8e8] ;  /* 0x0008e800010e7983 */ /* 0x000ee40000300800 */
[----:B------:R-:W-:-:S02]  /*213a0*/  IMAD R3, R10, 0x4, R5 ;  /* 0x000000040a037824 */ /* 0x000fc400078e0205 */
[----:B----4-:R1:W-:Y:S04]  /*213b0*/  @P3 STG.E.U16 desc[UR8][R26.64], R24 ;  /* 0x000000181a003986 */ /* 0x0103e8000c101508 */
[----:B--2---:R2:W-:Y:S01]  /*213c0*/  @P6 STG.E.U16 desc[UR8][R28.64], R12 ;  /* 0x0000000c1c006986 */ /* 0x0045e2000c101508 */
[----:B-1----:R-:W-:-:S04]  /*213d0*/  LEA R26, P2, R5, R0, 0x1 ;  /* 0x00000000051a7211 */ /* 0x002fc800078408ff */
[----:B------:R-:W-:Y:S02]  /*213e0*/  LEA.HI.X.SX32 R27, R5, R2, 0x1, P2 ;  /* 0x00000002051b7211 */ /* 0x000fe400010f0eff */
[----:B------:R-:W4:Y:S04]  /*213f0*/  LDL.LU R5, [R1+0x9e0] ;  /* 0x0009e00001057983 */ /* 0x000f280000300800 */
[----:B--2---:R-:W2:Y:S04]  /*21400*/  LDL.LU R29, [R1+0x8e4] ;  /* 0x0008e400011d7983 */ /* 0x004ea80000300800 */
[----:B------:R1:W-:Y:S04]  /*21410*/  @P4 STG.E.U16 desc[UR8][R26.64], R16 ;  /* 0x000000101a004986 */ /* 0x0003e8000c101508 */
[----:B-1----:R-:W4:Y:S01]  /*21420*/  LDL.LU R26, [R1+0x8ec] ;  /* 0x0008ec00011a7983 */ /* 0x002f220000300800 */
[----:B------:R-:W-:-:S02]  /*21430*/  LEA R28, P6, R3, R0, 0x1 ;  /* 0x00000000031c7211 */ /* 0x000fc400078c08ff */
[----:B------:R-:W-:Y:S02]  /*21440*/  PRMT R8, R7, 0x7632, R8 ;  /* 0x0000763207087816 */ /* 0x000fe40000000008 */
[----:B------:R-:W4:Y:S01]  /*21450*/  LDL.LU R7, [R1+0x8f0] ;  /* 0x0008f00001077983 */ /* 0x000f220000300800 */
[----:B------:R-:W-:Y:S02]  /*21460*/  PRMT R12, R4, 0x7632, R12 ;  /* 0x00007632040c7816 */ /* 0x000fe4000000000c */
[----:B-----5:R-:W-:Y:S01]  /*21470*/  ISETP.LT.AND P3, PT, R15, UR5, !P0 ;  /* 0x000000050f007c0c */ /* 0x020fe2000c761270 */
[----:B------:R-:W-:Y:S01]  /*21480*/  ULDC UR5, c[0x0][0x22c] ;  /* 0x00008b0000057ab9 */ /* 0x000fe20000000800 */
[----:B--2---:R-:W-:Y:S01]  /*21490*/  ISETP.LT.AND P2, PT, R29, UR4, !P0 ;  /* 0x000000041d007c0c */ /* 0x004fe2000c741270 */
[----:B------:R-:W-:Y:S01]  /*214a0*/  ULDC UR4, c[0x0][0x22c] ;  /* 0x00008b0000047ab9 */ /* 0x000fe20000000800 */
[----:B------:R-:W-:Y:S02]  /*214b0*/  LEA.HI.X.SX32 R29, R3, R2, 0x1, P6 ;  /* 0x00000002031d7211 */ /* 0x000fe400030f0eff */
[----:B---3--:R-:W-:Y:S01]  /*214c0*/  ISETP.LT.AND P4, PT, R6, UR4, !P0 ;  /* 0x0000000406007c0c */ /* 0x008fe2000c781270 */
[C---:B------:R-:W-:Y:S01]  /*214d0*/  IMAD R6, R10.reuse, 0x4, R3 ;  /* 0x000000040a067824 */ /* 0x040fe200078e0203 */
[----:B------:R-:W-:Y:S01]  /*214e0*/  ULDC UR4, c[0x0][0x22c] ;  /* 0x00008b0000047ab9 */ /* 0x000fe20000000800 */
[----:B0-----:R0:W-:Y:S02]  /*214f0*/  @P5 STG.E.U16 desc[UR8][R28.64], R20 ;  /* 0x000000141c005986 */ /* 0x0011e4000c101508 */
[----:B------:R-:W-:Y:S01]  /*21500*/  IMAD R3, R10, 0x4, R6 ;  /* 0x000000040a037824 */ /* 0x000fe200078e0206 */
[----:B0-----:R-:W-:-:S04]  /*21510*/  LEA R28, P6, R6, R0, 0x1 ;  /* 0x00000000061c7211 */ /* 0x001fc800078c08ff */
[----:B------:R-:W-:Y:S02]  /*21520*/  LEA.HI.X.SX32 R29, R6, R2, 0x1, P6 ;  /* 0x00000002061d7211 */ /* 0x000fe400030f0eff */
[----:B------:R-:W2:Y:S01]  /*21530*/  LDL.LU R6, [R1+0x8f4] ;  /* 0x0008f40001067983 */ /* 0x000ea20000300800 */
[----:B------:R-:W-:Y:S01]  /*21540*/  ISETP.LT.AND P5, PT, R14, UR4, !P0 ;  /* 0x000000040e007c0c */ /* 0x000fe2000c7a1270 */
[----:B------:R-:W-:Y:S01]  /*21550*/  ULDC UR4, c[0x0][0x22c] ;  /* 0x00008b0000047ab9 */ /* 0x000fe20000000800 */
[C---:B------:R-:W-:Y:S01]  /*21560*/  LEA R14, P6, R3.reuse, R0, 0x1 ;  /* 0x00000000030e7211 */ /* 0x040fe200078c08ff */
[----:B------:R-:W-:Y:S01]  /*21570*/  IMAD R4, R10, 0x4, R3 ;  /* 0x000000040a047824 */ /* 0x000fe200078e0203 */
[----:B------:R-:W3:Y:S04]  /*21580*/  LDL.LU R27, [R1+0x8f8] ;  /* 0x0008f800011b7983 */ /* 0x000ee80000300800 */
[----:B------:R0:W-:Y:S01]  /*21590*/  @P2 STG.E.U16 desc[UR8][R28.64], R8 ;  /* 0x000000081c002986 */ /* 0x0001e2000c101508 */
[----:B----4-:R-:W-:Y:S01]  /*215a0*/  ISETP.LT.AND P2, PT, R26, UR4, !P0 ;  /* 0x000000041a007c0c */ /* 0x010fe2000c741270 */
[----:B------:R-:W-:Y:S01]  /*215b0*/  ULDC UR4, c[0x0][0x22c] ;  /* 0x00008b0000047ab9 */ /* 0x000fe20000000800 */
[----:B------:R-:W-:Y:S01]  /*215c0*/  LEA.HI.X.SX32 R15, R3, R2, 0x1, P6 ;  /* 0x00000002030f7211 */ /* 0x000fe200030f0eff */
[----:B------:R-:W4:Y:S01]  /*215d0*/  LDL.LU R26, [R1+0x8fc] ;  /* 0x0008fc00011a7983 */ /* 0x000f220000300800 */
[----:B------:R-:W-:Y:S01]  /*215e0*/  IMAD R3, R10, 0x4, R4 ;  /* 0x000000040a037824 */ /* 0x000fe200078e0204 */
[----:B0-----:R-:W-:-:S04]  /*215f0*/  LEA R28, P6, R4, R0, 0x1 ;  /* 0x00000000041c7211 */ /* 0x001fc800078c08ff */
[----:B------:R-:W-:Y:S02]  /*21600*/  LEA.HI.X.SX32 R29, R4, R2, 0x1, P6 ;  /* 0x00000002041d7211 */ /* 0x000fe400030f0eff */
[----:B------:R-:W-:Y:S02]  /*21610*/  PRMT R4, R11, 0x7632, R4 ;  /* 0x000076320b047816 */ /* 0x000fe40000000004 */
[----:B------:R-:W5:Y:S04]  /*21620*/  LDL.LU R11, [R1+0x900] ;  /* 0x00090000010b7983 */ /* 0x000f680000300800 */
[----:B------:R0:W-:Y:S01]  /*21630*/  @P3 STG.E.U16 desc[UR8][R14.64], R12 ;  /* 0x0000000c0e003986 */ /* 0x0001e2000c101508 */
[----:B------:R-:W-:Y:S01]  /*21640*/  ISETP.LT.AND P3, PT, R7, UR4, !P0 ;  /* 0x0000000407007c0c */ /* 0x000fe2000c761270 */
[----:B------:R-:W-:-:S02]  /*21650*/  ULDC UR4, c[0x0][0x22c] ;  /* 0x00008b0000047ab9 */ /* 0x000fc40000000800 */
[----:B------:R1:W-:Y:S01]  /*21660*/  @P4 STG.E.U16 desc[UR8][R28.64], R4 ;  /* 0x000000041c004986 */ /* 0x0003e2000c101508 */
[----:B0-----:R-:W-:Y:S01]  /*21670*/  LEA R14, P6, R3, R0, 0x1 ;  /* 0x00000000030e7211 */ /* 0x001fe200078c08ff */
[----:B-1----:R-:W-:-:S03]  /*21680*/  IMAD R4, R10, 0x4, R3 ;  /* 0x000000040a047824 */ /* 0x002fc600078e0203 */
[----:B------:R-:W-:Y:S01]  /*21690*/  LEA.HI.X.SX32 R15, R3, R2, 0x1, P6 ;  /* 0x00000002030f7211 */ /* 0x000fe200030f0eff */
[----:B------:R-:W-:Y:S01]  /*216a0*/  IMAD R3, R10, 0x4, R4 ;  /* 0x000000040a037824 */ /* 0x000fe200078e0204 */
[----:B------:R-:W-:Y:S02]  /*216b0*/  PRMT R8, R8, 0x7632, R8 ;  /* 0x0000763208087816 */ /* 0x000fe40000000008 */
[----:B------:R-:W-:Y:S02]  /*216c0*/  PRMT R24, R24, 0x7632, R24 ;  /* 0x0000763218187816 */ /* 0x000fe40000000018 */
[----:B------:R-:W-:Y:S01]  /*216d0*/  PRMT R12, R12, 0x7632, R12 ;  /* 0x000076320c0c7816 */ /* 0x000fe2000000000c */
[----:B------:R0:W-:Y:S01]  /*216e0*/  @P5 STG.E.U16 desc[UR8][R14.64], R8 ;  /* 0x000000080e005986 */ /* 0x0001e2000c101508 */
[----:B------:R-:W-:Y:S02]  /*216f0*/  PRMT R16, R16, 0x7632, R16 ;  /* 0x0000763210107816 */ /* 0x000fe40000000010 */
[----:B------:R-:W-:Y:S01]  /*21700*/  PRMT R20, R20, 0x7632, R20 ;  /* 0x0000763214147816 */ /* 0x000fe20000000014 */
[----:B0-----:R-:W5:Y:S01]  /*21710*/  LDL.LU.64 R14, [R1+0x9d8] ;  /* 0x0009d800010e7983 */ /* 0x001f620000300a00 */
[----:B--2---:R-:W-:Y:S01]  /*21720*/  ISETP.LT.AND P4, PT, R6, UR4, !P0 ;  /* 0x0000000406007c0c */ /* 0x004fe2000c781270 */
[----:B------:R-:W-:Y:S01]  /*21730*/  ULDC UR4, c[0x0][0x22c] ;  /* 0x00008b0000047ab9 */ /* 0x000fe20000000800 */
[----:B------:R-:W-:-:S04]  /*21740*/  LEA R6, P6, R4, R0, 0x1 ;  /* 0x0000000004067211 */ /* 0x000fc800078c08ff */
[----:B------:R-:W-:Y:S02]  /*21750*/  LEA.HI.X.SX32 R7, R4, R2, 0x1, P6 ;  /* 0x0000000204077211 */ /* 0x000fe400030f0eff */
[----:B------:R-:W-:Y:S01]  /*21760*/  LEA R28, P6, R3, R0, 0x1 ;  /* 0x00000000031c7211 */ /* 0x000fe200078c08ff */
[----:B------:R-:W-:-:S03]  /*21770*/  IMAD R4, R10, 0x4, R3 ;  /* 0x000000040a047824 */ /* 0x000fc600078e0203 */
[----:B------:R-:W-:Y:S01]  /*21780*/  LEA.HI.X.SX32 R29, R3, R2, 0x1, P6 ;  /* 0x00000002031d7211 */ /* 0x000fe200030f0eff */
[----:B------:R0:W-:Y:S01]  /*21790*/  @P2 STG.E.U16 desc[UR8][R6.64], R24 ;  /* 0x0000001806002986 */ /* 0x0001e2000c101508 */
[----:B------:R-:W-:Y:S01]  /*217a0*/  IMAD R3, R10, 0x4, R4 ;  /* 0x000000040a037824 */ /* 0x000fe200078e0204 */
[----:B---3--:R-:W-:Y:S01]  /*217b0*/  ISETP.LT.AND P5, PT, R27, UR4, !P0 ;  /* 0x000000041b007c0c */ /* 0x008fe2000c7a1270 */
[----:B------:R-:W-:Y:S01]  /*217c0*/  ULDC UR4, c[0x0][0x22c] ;  /* 0x00008b0000047ab9 */ /* 0x000fe20000000800 */
[----:B------:R1:W-:Y:S01]  /*217d0*/  @P3 STG.E.U16 desc[UR8][R28.64], R12 ;  /* 0x0000000c1c003986 */ /* 0x0003e2000c101508 */
[----:B----4-:R-:W-:Y:S01]  /*217e0*/  ISETP.LT.AND P2, PT, R26, UR4, !P0 ;  /* 0x000000041a007c0c */ /* 0x010fe2000c741270 */
[----:B------:R-:W-:Y:S02]  /*217f0*/  ULDC UR4, c[0x0][0x22c] ;  /* 0x00008b0000047ab9 */ /* 0x000fe40000000800 */
[----:B0-----:R-:W2:Y:S01]  /*21800*/  LDL.LU.64 R6, [R1+0x9d0] ;  /* 0x0009d00001067983 */ /* 0x001ea20000300a00 */
[----:B-1----:R-:W-:-:S03]  /*21810*/  LEA R28, P6, R4, R0, 0x1 ;  /* 0x00000000041c7211 */ /* 0x002fc600078c08ff */
[----:B------:R-:W3:Y:S01]  /*21820*/  LDL.LU R8, [R1+0x904] ;  /* 0x0009040001087983 */ /* 0x000ee20000300800 */
[----:B------:R-:W-:Y:S02]  /*21830*/  LEA.HI.X.SX32 R29, R4, R2, 0x1, P6 ;  /* 0x00000002041d7211 */ /* 0x000fe400030f0eff */
[----:B------:R-:W-:-:S04]  /*21840*/  LEA R26, P6, R3, R0, 0x1 ;  /* 0x00000000031a7211 */ /* 0x000fc800078c08ff */
[----:B------:R-:W-:Y:S01]  /*21850*/  LEA.HI.X.SX32 R27, R3, R2, 0x1, P6 ;  /* 0x00000002031b7211 */ /* 0x000fe200030f0eff */
[----:B------:R-:W-:Y:S01]  /*21860*/  IMAD R4, R10, 0x4, R3 ;  /* 0x000000040a047824 */ /* 0x000fe200078e0203 */
[----:B-----5:R-:W-:Y:S01]  /*21870*/  ISETP.LT.AND P3, PT, R11, UR4, !P0 ;  /* 0x000000040b007c0c */ /* 0x020fe2000c761270 */
[----:B------:R0:W-:Y:S01]  /*21880*/  @P4 STG.E.U16 desc[UR8][R28.64], R16 ;  /* 0x000000101c004986 */ /* 0x0001e2000c101508 */
[----:B------:R-:W-:-:S03]  /*21890*/  ULDC UR4, c[0x0][0x22c] ;  /* 0x00008b0000047ab9 */ /* 0x000fc60000000800 */
[----:B------:R-:W4:Y:S04]  /*218a0*/  LDL.LU R11, [R1+0x908] ;  /* 0x00090800010b7983 */ /* 0x000f280000300800 */
[----:B------:R-:W5:Y:S04]  /*218b0*/  LDL.LU R10, [R1+0x90c] ;  /* 0x00090c00010a7983 */ /* 0x000f680000300800 */
[----:B------:R1:W-:Y:S01]  /*218c0*/  @P5 STG.E.U16 desc[UR8][R26.64], R20 ;  /* 0x000000141a005986 */ /* 0x0003e2000c101508 */
[----:B0-----:R-:W0:Y:S03]  /*218d0*/  LDC R16, c[0x0][0x248] ;  /* 0x00009200ff107b82 */ /* 0x001e260000000800 */
[----:B-1----:R-:W2:Y:S01]  /*218e0*/  LDL.LU R20, [R1+0x44] ;  /* 0x0000440001147983 */ /* 0x002ea20000300800 */
[----:B------:R-:W-:-:S04]  /*218f0*/  LEA R28, P6, R4, R0, 0x1 ;  /* 0x00000000041c7211 */ /* 0x000fc800078c08ff */
[----:B------:R-:W-:Y:S02]  /*21900*/  LEA.HI.X.SX32 R29, R4, R2, 0x1, P6 ;  /* 0x00000002041d7211 */ /* 0x000fe400030f0eff */
[----:B---3--:R-:W-:Y:S01]  /*21910*/  ISETP.LT.AND P4, PT, R8, UR4, !P0 ;  /* 0x0000000408007c0c */ /* 0x008fe2000c781270 */
[----:B0-----:R-:W-:Y:S01]  /*21920*/  IMAD R8, R16, 0x4, R4 ;  /* 0x0000000410087824 */ /* 0x001fe200078e0204 */
[----:B------:R-:W-:-:S03]  /*21930*/  ULDC UR4, c[0x0][0x22c] ;  /* 0x00008b0000047ab9 */ /* 0x000fc60000000800 */
[----:B------:R-:W-:Y:S01]  /*21940*/  IMAD R3, R16, 0x4, R8 ;  /* 0x0000000410037824 */ /* 0x000fe200078e0208 */
[----:B------:R-:W-:-:S03]  /*21950*/  LEA R26, P6, R8, R0, 0x1 ;  /* 0x00000000081a7211 */ /* 0x000fc600078c08ff */
[----:B------:R-:W-:Y:S01]  /*21960*/  IMAD R4, R16, 0x4, R3 ;  /* 0x0000000410047824 */ /* 0x000fe200078e0203 */
[----:B------:R-:W-:Y:S02]  /*21970*/  LEA.HI.X.SX32 R27, R8, R2, 0x1, P6 ;  /* 0x00000002081b7211 */ /* 0x000fe400030f0eff */
[----:B------:R-:W3:Y:S01]  /*21980*/  LDL.LU R8, [R1+0x918] ;  /* 0x0009180001087983 */ /* 0x000ee20000300800 */
[----:B----4-:R-:W-:Y:S01]  /*21990*/  ISETP.LT.AND P5, PT, R11, UR4, !P0 ;  /* 0x000000040b007c0c */ /* 0x010fe2000c7a1270 */
[----:B------:R-:W-:Y:S02]  /*219a0*/  ULDC UR4, c[0x0][0x22c] ;  /* 0x00008b0000047ab9 */ /* 0x000fe40000000800 */
[----:B--2---:R0:W-:Y:S01]  /*219b0*/  @P2 STG.E.U16 desc[UR8][R28.64], R20 ;  /* 0x000000141c002986 */ /* 0x0041e2000c101508 */
[----:B-----5:R-:W-:Y:S01]  /*219c0*/  ISETP.LT.AND P2, PT, R10, UR4, !P0 ;  /* 0x000000040a007c0c */ /* 0x020fe2000c741270 */
[----:B------:R-:W-:Y:S01]  /*219d0*/  ULDC UR4, c[0x0][0x22c] ;  /* 0x00008b0000047ab9 */ /* 0x000fe20000000800 */
[C---:B------:R-:W-:Y:S01]  /*219e0*/  LEA R10, P6, R3.reuse, R0, 0x1 ;  /* 0x00000000030a7211 */ /* 0x040fe200078c08ff */
[----:B------:R1:W-:Y:S03]  /*219f0*/  @P3 STG.E.U16 desc[UR8][R26.64], R5 ;  /* 0x000000051a003986 */ /* 0x0003e6000c101508 */
[----:B------:R-:W-:Y:S01]  /*21a00*/  LEA.HI.X.SX32 R11, R3, R2, 0x1, P6 ;  /* 0x00000002030b7211 */ /* 0x000fe200030f0eff */
[----:B------:R-:W-:Y:S01]  /*21a10*/  IMAD R3, R16, 0x4, R4 ;  /* 0x0000000410037824 */ /* 0x000fe200078e0204 */
[C---:B0-----:R-:W-:Y:S01]  /*21a20*/  LEA R28, P3, R4.reuse, R0, 0x1 ;  /* 0x00000000041c7211 */ /* 0x041fe200078608ff */
[----:B-1----:R-:W2:Y:S03]  /*21a30*/  LDL.LU.64 R26, [R1+0x9c8] ;  /* 0x0009c800011a7983 */ /* 0x002ea60000300a00 */
[----:B------:R-:W-:Y:S01]  /*21a40*/  LEA.HI.X.SX32 R29, R4, R2, 0x1, P3 ;  /* 0x00000002041d7211 */ /* 0x000fe200018f0eff */
[----:B------:R-:W4:Y:S04]  /*21a50*/  LDL.LU R24, [R1+0x914] ;  /* 0x0009140001187983 */ /* 0x000f280000300800 */
[----:B------:R-:W5:Y:S04]  /*21a60*/  LDL.LU R4, [R1+0x910] ;  /* 0x0009100001047983 */ /* 0x000f680000300800 */
[----:B------:R0:W-:Y:S04]  /*21a70*/  @P4 STG.E.U16 desc[UR8][R10.64], R7 ;  /* 0x000000070a004986 */ /* 0x0001e8000c101508 */
[----:B------:R1:W-:Y:S01]  /*21a80*/  @P5 STG.E.U16 desc[UR8][R28.64], R9 ;  /* 0x000000091c005986 */ /* 0x0003e2000c101508 */
[----:B0-----:R-:W-:-:S04]  /*21a90*/  LEA R10, P5, R3, R0, 0x1 ;  /* 0x00000000030a7211 */ /* 0x001fc800078a08ff */
[----:B------:R-:W-:-:S05]  /*21aa0*/  LEA.HI.X.SX32 R11, R3, R2, 0x1, P5 ;  /* 0x00000002030b7211 */ /* 0x000fca00028f0eff */
[----:B------:R0:W-:Y:S01]  /*21ab0*/  @P2 STG.E.U16 desc[UR8][R10.64], R25 ;  /* 0x000000190a002986 */ /* 0x0001e2000c101508 */
[----:B-----5:R-:W-:Y:S01]  /*21ac0*/  ISETP.LT.AND P3, PT, R4, UR4, !P0 ;  /* 0x0000000404007c0c */ /* 0x020fe2000c761270 */
[----:B------:R-:W-:Y:S01]  /*21ad0*/  IMAD R4, R16, 0x4, R3 ;  /* 0x0000000410047824 */ /* 0x000fe200078e0203 */
[----:B------:R-:W-:-:S04]  /*21ae0*/  ULDC UR4, c[0x0][0x22c] ;  /* 0x00008b0000047ab9 */ /* 0x000fc80000000800 */
[----:B-1----:R-:W-:-:S04]  /*21af0*/  LEA R28, P6, R4, R0, 0x1 ;  /* 0x00000000041c7211 */ /* 0x002fc800078c08ff */
[----:B------:R-:W-:Y:S01]  /*21b00*/  LEA.HI.X.SX32 R29, R4, R2, 0x1, P6 ;  /* 0x00000002041d7211 */ /* 0x000fe200030f0eff */
[----:B------:R-:W-:Y:S01]  /*21b10*/  IMAD R4, R16, 0x4, R4 ;  /* 0x0000000410047824 */ /* 0x000fe200078e0204 */
[----:B---3--:R-:W-:Y:S01]  /*21b20*/  ISETP.LT.AND P4, PT, R8, UR4, !P0 ;  /* 0x0000000408007c0c */ /* 0x008fe2000c781270 */
[----:B------:R-:W-:Y:S01]  /*21b30*/  ULDC UR4, c[0x0][0x22c] ;  /* 0x00008b0000047ab9 */ /* 0x000fe20000000800 */
[----:B------:R-:W3:Y:S02]  /*21b40*/  LDL.LU R8, [R1+0x91c] ;  /* 0x00091c0001087983 */ /* 0x000ee40000300800 */
[----:B0-----:R-:W-:Y:S01]  /*21b50*/  LEA R10, P2, R4, R0, 0x1 ;  /* 0x00000000040a7211 */ /* 0x001fe200078408ff */
[----:B------:R-:W-:Y:S01]  /*21b60*/  IMAD R3, R16, 0x4, R4 ;  /* 0x0000000410037824 */ /* 0x000fe200078e0204 */
[----:B----4-:R-:W-:Y:S01]  /*21b70*/  ISETP.LT.AND P5, PT, R24, UR4, !P0 ;  /* 0x0000000418007c0c */ /* 0x010fe2000c7a1270 */
[----:B------:R0:W-:Y:S01]  /*21b80*/  @P3 STG.E.U16 desc[UR8][R28.64], R13 ;  /* 0x0000000d1c003986 */ /* 0x0001e2000c101508 */
[----:B------:R-:W-:Y:S01]  /*21b90*/  LEA.HI.X.SX32 R11, R4, R2, 0x1, P2 ;  /* 0x00000002040b7211 */ /* 0x000fe200010f0eff */
[----:B------:R-:W-:-:S02]  /*21ba0*/  ULDC UR4, c[0x0][0x22c] ;  /* 0x00008b0000047ab9 */ /* 0x000fc40000000800 */
[----:B------:R-:W4:Y:S04]  /*21bb0*/  LDL.LU R24, [R1+0x928] ;  /* 0x0009280001187983 */ /* 0x000f280000300800 */
[----:B------:R-:W5:Y:S04]  /*21bc0*/  LDL.LU R4, [R1+0x920] ;  /* 0x0009200001047983 */ /* 0x000f680000300800 */
[----:B0-----:R-:W2:Y:S01]  /*21bd0*/  LDL.LU R29, [R1+0x924] ;  /* 0x00092400011d7983 */ /* 0x001ea20000300800 */
[----:B------:R-:W-:-:S03]  /*21be0*/  LEA R28, P6, R3, R0, 0x1 ;  /* 0x00000000031c7211 */ /* 0x000fc600078c08ff */
[----:B------:R0:W-:Y:S01]  /*21bf0*/  @P4 STG.E.U16 desc[UR8][R10.64], R17 ;  /* 0x000000110a004986 */ /* 0x0001e2000c101508 */
[----:B------:R-:W-:Y:S02]  /*21c00*/  PRMT R12, R20, 0x7632, R12 ;  /* 0x00007632140c7816 */ /* 0x000fe4000000000c */
[----:B------:R-:W-:Y:S01]  /*21c10*/  PRMT R9, R5, 0x7632, R9 ;  /* 0x0000763205097816 */ /* 0x000fe20000000009 */
[----:B0-----:R-:W4:Y:S01]  /*21c20*/  LDL.LU.64 R10, [R1+0x9c0] ;  /* 0x0009c000010a7983 */ /* 0x001f220000300a00 */
[----:B--2---:R-:W-:Y:S01]  /*21c30*/  ISETP.LT.AND P2, PT, R29, UR4, !P0 ;  /* 0x000000041d007c0c */ /* 0x004fe2000c741270 */
[----:B------:R-:W-:Y:S01]  /*21c40*/  ULDC UR4, c[0x0][0x22c] ;  /* 0x00008b0000047ab9 */ /* 0x000fe20000000800 */
[----:B------:R-:W-:Y:S01]  /*21c50*/  LEA.HI.X.SX32 R29, R3, R2, 0x1, P6 ;  /* 0x00000002031d7211 */ /* 0x000fe200030f0eff */
[----:B------:R-:W-:Y:S01]  /*21c60*/  IMAD R3, R16, 0x4, R3 ;  /* 0x0000000410037824 */ /* 0x000fe200078e0203 */
[----:B---3--:R-:W-:Y:S01]  /*21c70*/  ISETP.LT.AND P4, PT, R8, UR4, !P0 ;  /* 0x0000000408007c0c */ /* 0x008fe2000c781270 */
[----:B------:R-:W-:-:S02]  /*21c80*/  ULDC UR4, c[0x0][0x22c] ;  /* 0x00008b0000047ab9 */ /* 0x000fc40000000800 */
[----:B------:R0:W-:Y:S01]  /*21c90*/  @P5 STG.E.U16 desc[UR8][R28.64], R21 ;  /* 0x000000151c005986 */ /* 0x0001e2000c101508 */
[----:B------:R-:W-:Y:S01]  /*21ca0*/  IMAD R8, R16, 0x4, R3 ;  /* 0x0000000410087824 */ /* 0x000fe200078e0203 */
[----:B-----5:R-:W-:Y:S01]  /*21cb0*/  ISETP.LT.AND P3, PT, R4, UR5, !P0 ;  /* 0x0000000504007c0c */ /* 0x020fe2000c761270 */
[----:B------:R-:W-:Y:S01]  /*21cc0*/  ULDC UR5, c[0x0][0x22c] ;  /* 0x00008b0000057ab9 */ /* 0x000fe20000000800 */
[----:B----4-:R-:W-:Y:S01]  /*21cd0*/  ISETP.LT.AND P5, PT, R24, UR4, !P0 ;  /* 0x0000000418007c0c */ /* 0x010fe2000c7a1270 */
[----:B------:R-:W-:Y:S01]  /*21ce0*/  ULDC UR4, c[0x0][0x22c] ;  /* 0x00008b0000047ab9 */ /* 0x000fe20000000800 */
[----:B------:R-:W2:Y:S04]  /*21cf0*/  LDL.LU R24, [R1+0x930] ;  /* 0x0009300001187983 */ /* 0x000ea80000300800 */
[----:B------:R-:W3:Y:S01]  /*21d00*/  LDL.LU R20, [R1+0x934] ;  /* 0x0009340001147983 */ /* 0x000ee20000300800 */
[----:B0-----:R-:W-:-:S04]  /*21d10*/  LEA R28, P6, R3, R0, 0x1 ;  /* 0x00000000031c7211 */ /* 0x001fc800078c08ff */
[----:B------:R-:W-:Y:S02]  /*21d20*/  LEA.HI.X.SX32 R29, R3, R2, 0x1, P6 ;  /* 0x00000002031d7211 */ /* 0x000fe400030f0eff */
[----:B------:R-:W-:Y:S01]  /*21d30*/  LEA R4, P6, R8, R0, 0x1 ;  /* 0x0000000008047211 */ /* 0x000fe200078c08ff */
[----:B------:R-:W-:-:S03]  /*21d40*/  IMAD R3, R16, 0x4, R8 ;  /* 0x0000000410037824 */ /* 0x000fc600078e0208 */
[----:B------:R-:W-:Y:S02]  /*21d50*/  LEA.HI.X.SX32 R5, R8, R2, 0x1, P6 ;  /* 0x0000000208057211 */ /* 0x000fe400030f0eff */
[----:B------:R-:W4:Y:S04]  /*21d60*/  LDL.LU R8, [R1+0x92c] ;  /* 0x00092c0001087983 */ /* 0x000f280000300800 */
[----:B------:R0:W-:Y:S04]  /*21d70*/  @P2 STG.E.U16 desc[UR8][R28.64], R12 ;  /* 0x0000000c1c002986 */ /* 0x0001e8000c101508 */
[----:B------:R1:W-:Y:S01]  /*21d80*/  @P3 STG.E.U16 desc[UR8][R4.64], R9 ;  /* 0x0000000904003986 */ /* 0x0003e2000c101508 */
[----:B0-----:R-:W-:Y:S01]  /*21d90*/  LEA R28, P6, R3, R0, 0x1 ;  /* 0x00000000031c7211 */ /* 0x001fe200078c08ff */
[----:B-1----:R-:W-:-:S03]  /*21da0*/  IMAD R5, R16, 0x4, R3 ;  /* 0x0000000410057824 */ /* 0x002fc600078e0203 */
[----:B------:R-:W-:Y:S02]  /*21db0*/  LEA.HI.X.SX32 R29, R3, R2, 0x1, P6 ;  /* 0x00000002031d7211 */ /* 0x000fe400030f0eff */
[----:B------:R-:W-:Y:S02]  /*21dc0*/  PRMT R3, R7, 0x7632, R3 ;  /* 0x0000763207037816 */ /* 0x000fe40000000003 */
[----:B------:R-:W5:Y:S04]  /*21dd0*/  LDL.LU R7, [R1+0x9b8] ;  /* 0x0009b80001077983 */ /* 0x000f680000300800 */
[----:B------:R0:W-:Y:S04]  /*21de0*/  @P4 STG.E.U16 desc[UR8][R28.64], R3 ;  /* 0x000000031c004986 */ /* 0x0001e8000c101508 */
[----:B0-----:R-:W5:Y:S01]  /*21df0*/  LDL.LU R29, [R1+0x938] ;  /* 0x00093800011d7983 */ /* 0x001f620000300800 */
[----:B----4-:R-:W-:Y:S01]  /*21e00*/  ISETP.LT.AND P2, PT, R8, UR4, !P0 ;  /* 0x0000000408007c0c */ /* 0x010fe2000c741270 */
[----:B------:R-:W-:-:S02]  /*21e10*/  ULDC UR4, c[0x0][0x22c] ;  /* 0x00008b0000047ab9 */ /* 0x000fc40000000800 */
[----:B--2---:R-:W-:Y:S01]  /*21e20*/  ISETP.LT.AND P3, PT, R24, UR4, !P0 ;  /* 0x0000000418007c0c */ /* 0x004fe2000c761270 */
[----:B------:R-:W-:Y:S02]  /*21e30*/  ULDC UR4, c[0x0][0x22c] ;  /* 0x00008b0000047ab9 */ /* 0x000fe40000000800 */
[----:B---3--:R-:W-:Y:S01]  /*21e40*/  ISETP.LT.AND P4, PT, R20, UR4, !P0 ;  /* 0x0000000414007c0c */ /* 0x008fe2000c781270 */
[----:B------:R-:W-:Y:S01]  /*21e50*/  IMAD R3, R16, 0x4, R5 ;  /* 0x0000000410037824 */ /* 0x000fe200078e0205 */
[----:B------:R-:W2:Y:S01]  /*21e60*/  LDL.LU R20, [R1+0x93c] ;  /* 0x00093c0001147983 */ /* 0x000ea20000300800 */
[C---:B------:R-:W-:Y:S01]  /*21e70*/  LEA R4, P6, R5.reuse, R0, 0x1 ;  /* 0x0000000005047211 */ /* 0x040fe200078c08ff */
[----:B------:R-:W-:Y:S02]  /*21e80*/  ULDC UR4, c[0x0][0x22c] ;  /* 0x00008b0000047ab9 */ /* 0x000fe40000000800 */
[----:B------:R-:W3:Y:S01]  /*21e90*/  LDL.LU R24, [R1+0x940] ;  /* 0x0009400001187983 */ /* 0x000ee20000300800 */
[----:B------:R-:W-:-:S02]  /*21ea0*/  LEA.HI.X.SX32 R5, R5, R2, 0x1, P6 ;  /* 0x0000000205057211 */ /* 0x000fc400030f0eff */
[----:B------:R-:W-:Y:S02]  /*21eb0*/  PRMT R9, R9, 0x7632, R9 ;  /* 0x0000763209097816 */ /* 0x000fe40000000009 */
[----:B------:R-:W-:Y:S02]  /*21ec0*/  LEA R8, P6, R3, R0, 0x1 ;  /* 0x0000000003087211 */ /* 0x000fe400078c08ff */
[----:B------:R-:W-:Y:S01]  /*21ed0*/  PRMT R25, R25, 0x7632, R25 ;  /* 0x0000763219197816 */ /* 0x000fe20000000019 */
[----:B------:R0:W-:Y:S02]  /*21ee0*/  @P5 STG.E.U16 desc[UR8][R4.64], R9 ;  /* 0x0000000904005986 */ /* 0x0001e4000c101508 */
[----:B0-----:R-:W-:-:S05]  /*21ef0*/  LEA.HI.X.SX32 R9, R3, R2, 0x1, P6 ;  /* 0x0000000203097211 */ /* 0x001fca00030f0eff */
[----:B------:R0:W-:Y:S01]  /*21f00*/  @P2 STG.E.U16 desc[UR8][R8.64], R25 ;  /* 0x0000001908002986 */ /* 0x0001e2000c101508 */
[----:B-----5:R-:W-:Y:S01]  /*21f10*/  ISETP.LT.AND P5, PT, R29, UR4, !P0 ;  /* 0x000000041d007c0c */ /* 0x020fe2000c7a1270 */
[----:B------:R-:W-:Y:S02]  /*21f20*/  ULDC UR4, c[0x0][0x22c] ;  /* 0x00008b0000047ab9 */ /* 0x000fe40000000800 */
[----:B------:R-:W4:Y:S01]  /*21f30*/  LDL.LU R29, [R1+0x48] ;  /* 0x00004800011d7983 */ /* 0x000f220000300800 */
[----:B------:R-:W-:Y:S01]  /*21f40*/  IMAD R12, R16, 0x4, R3 ;  /* 0x00000004100c7824 */ /* 0x000fe200078e0203 */
[----:B--2---:R-:W-:Y:S01]  /*21f50*/  ISETP.LT.AND P2, PT, R20, UR4, !P0 ;  /* 0x0000000414007c0c */ /* 0x004fe2000c741270 */
[----:B------:R-:W-:Y:S01]  /*21f60*/  ULDC UR4, c[0x0][0x22c] ;  /* 0x00008b0000047ab9 */ /* 0x000fe20000000800 */
[----:B------:R-:W2:Y:S02]  /*21f70*/  LDL.LU R20, [R1+0x944] ;  /* 0x0009440001147983 */ /* 0x000ea40000300800 */
[----:B------:R-:W-:-:S02]  /*21f80*/  LEA R4, P6, R12, R0, 0x1 ;  /* 0x000000000c047211 */ /* 0x000fc400078c08ff */
[----:B------:R-:W-:Y:S01]  /*21f90*/  PRMT R13, R13, 0x7632, R13 ;  /* 0x000076320d0d7816 */ /* 0x000fe2000000000d */
[----:B------:R-:W5:Y:S01]  /*21fa0*/  LDL.LU R28, [R1+0x94c] ;  /* 0x00094c00011c7983 */ /* 0x000f620000300800 */
[----:B------:R-:W-:-:S03]  /*21fb0*/  LEA.HI.X.SX32 R5, R12, R2, 0x1, P6 ;  /* 0x000000020c057211 */ /* 0x000fc600030f0eff */
[----:B0-----:R-:W5:Y:S04]  /*21fc0*/  LDL.LU R25, [R1+0x948] ;  /* 0x0009480001197983 */ /* 0x001f680000300800 */
[----:B------:R0:W-:Y:S01]  /*21fd0*/  @P3 STG.E.U16 desc[UR8][R4.64], R13 ;  /* 0x0000000d04003986 */ /* 0x0001e2000c101508 */
[----:B---3--:R-:W-:Y:S01]  /*21fe0*/  ISETP.LT.AND P3, PT, R24, UR4, !P0 ;  /* 0x0000000418007c0c */ /* 0x008fe2000c761270 */
[----:B------:R-:W-:Y:S01]  /*21ff0*/  IMAD R12, R16, 0x4, R12 ;  /* 0x00000004100c7824 */ /* 0x000fe200078e020c */
[----:B------:R-:W-:Y:S01]  /*22000*/  PRMT R17, R17, 0x7632, R17 ;  /* 0x0000763211117816 */ /* 0x000fe20000000011 */
[----:B------:R-:W3:Y:S01]  /*22010*/  LDL.LU R24, [R1+0x38] ;  /* 0x0000380001187983 */ /* 0x000ee20000300800 */
[----:B------:R-:W-:-:S03]  /*22020*/  ULDC UR4, c[0x0][0x22c] ;  /* 0x00008b0000047ab9 */ /* 0x000fc60000000800 */
[----:B0-----:R-:W3:Y:S01]  /*22030*/  LDL.LU R13, [R1+0x950] ;  /* 0x00095000010d7983 */ /* 0x001ee20000300800 */
[----:B------:R-:W-:-:S04]  /*22040*/  LEA R4, P6, R12, R0, 0x1 ;  /* 0x000000000c047211 */ /* 0x000fc800078c08ff */
[----:B------:R-:W-:-:S05]  /*22050*/  LEA.HI.X.SX32 R5, R12, R2, 0x1, P6 ;  /* 0x000000020c057211 */ /* 0x000fca00030f0eff */
[----:B------:R0:W-:Y:S01]  /*22060*/  @P4 STG.E.U16 desc[UR8][R4.64], R17 ;  /* 0x0000001104004986 */ /* 0x0001e2000c101508 */
[----:B------:R-:W-:Y:S01]  /*22070*/  IMAD R3, R16, 0x4, R12 ;  /* 0x0000000410037824 */ /* 0x000fe200078e020c */
[----:B------:R-:W-:-:S04]  /*22080*/  PRMT R21, R21, 0x7632, R21 ;  /* 0x0000763215157816 */ /* 0x000fc80000000015 */
[----:B------:R-:W-:Y:S01]  /*22090*/  LEA R8, P6, R3, R0, 0x1 ;  /* 0x0000000003087211 */ /* 0x000fe200078c08ff */
[----:B------:R-:W-:-:S03]  /*220a0*/  IMAD R12, R16, 0x4, R3 ;  /* 0x00000004100c7824 */ /* 0x000fc600078e0203 */
[----:B------:R-:W-:Y:S02]  /*220b0*/  LEA.HI.X.SX32 R9, R3, R2, 0x1, P6 ;  /* 0x0000000203097211 */ /* 0x000fe400030f0eff */
[----:B--2---:R-:W-:-:S03]  /*220c0*/  ISETP.LT.AND P4, PT, R20, UR4, !P0 ;  /* 0x0000000414007c0c */ /* 0x004fc6000c781270 */
[----:B------:R1:W-:Y:S01]  /*220d0*/  @P5 STG.E.U16 desc[UR8][R8.64], R21 ;  /* 0x0000001508005986 */ /* 0x0003e2000c101508 */
[----:B0-----:R-:W-:Y:S01]  /*220e0*/  LEA R4, P6, R12, R0, 0x1 ;  /* 0x000000000c047211 */ /* 0x001fe200078c08ff */
[----:B------:R-:W-:Y:S02]  /*220f0*/  ULDC UR4, c[0x0][0x22c] ;  /* 0x00008b0000047ab9 */ /* 0x000fe40000000800 */
[----:B------:R-:W2:Y:S04]  /*22100*/  LDL.LU R20, [R1+0x95c] ;  /* 0x00095c0001147983 */ /* 0x000ea80000300800 */
[----:B------:R-:W2:Y:S01]  /*22110*/  LDL.LU R17, [R1+0x958] ;  /* 0x0009580001117983 */ /* 0x000ea20000300800 */
[----:B-1----:R-:W-:Y:S01]  /*22120*/  IMAD R9, R16, 0x4, R12 ;  /* 0x0000000410097824 */ /* 0x002fe200078e020c */
[----:B------:R-:W-:-:S03]  /*22130*/  LEA.HI.X.SX32 R5, R12, R2, 0x1, P6 ;  /* 0x000000020c057211 */ /* 0x000fc600030f0eff */
[----:B------:R-:W-:Y:S01]  /*22140*/  IMAD R3, R16, 0x4, R9 ;  /* 0x0000000410037824 */ /* 0x000fe200078e0209 */
[----:B------:R-:W-:-:S03]  /*22150*/  LEA R8, P6, R9, R0, 0x1 ;  /* 0x0000000009087211 */ /* 0x000fc600078c08ff */
[----:B------:R-:W-:Y:S01]  /*22160*/  IMAD R12, R16, 0x4, R3 ;  /* 0x00000004100c7824 */ /* 0x000fe200078e0203 */
[----:B------:R-:W-:Y:S01]  /*22170*/  LEA.HI.X.SX32 R9, R9, R2, 0x1, P6 ;  /* 0x0000000209097211 */ /* 0x000fe200030f0eff */
[----:B----4-:R-:W-:Y:S01]  /*22180*/  @P2 STG.E.U16 desc[UR8][R4.64], R29 ;  /* 0x0000001d04002986 */ /* 0x010fe2000c101508 */
[----:B-----5:R-:W-:Y:S01]  /*22190*/  ISETP.LT.AND P5, PT, R28, UR4, !P0 ;  /* 0x000000041c007c0c */ /* 0x020fe2000c7a1270 */
[----:B------:R-:W-:Y:S02]  /*221a0*/  ULDC UR4, c[0x0][0x22c] ;  /* 0x00008b0000047ab9 */ /* 0x000fe40000000800 */
[----:B------:R0:W-:Y:S01]  /*221b0*/  @P3 STG.E.U16 desc[UR8][R8.64], R6 ;  /* 0x0000000608003986 */ /* 0x0001e2000c101508 */
[----:B------:R-:W-:Y:S01]  /*221c0*/  ISETP.LT.AND P2, PT, R25, UR4, !P0 ;  /* 0x0000000419007c0c */ /* 0x000fe2000c741270 */
[----:B------:R-:W-:Y:S01]  /*221d0*/  ULDC UR4, c[0x0][0x22c] ;  /* 0x00008b0000047ab9 */ /* 0x000fe20000000800 */
[----:B0-----:R-:W-:-:S04]  /*221e0*/  LEA R8, P3, R12, R0, 0x1 ;  /* 0x000000000c087211 */ /* 0x001fc800078608ff */
[----:B------:R-:W-:Y:S02]  /*221f0*/  LEA.HI.X.SX32 R9, R12, R2, 0x1, P3 ;  /* 0x000000020c097211 */ /* 0x000fe400018f0eff */
[----:B---3--:R-:W-:Y:S01]  /*22200*/  ISETP.LT.AND P3, PT, R13, UR4, !P0 ;  /* 0x000000040d007c0c */ /* 0x008fe2000c761270 */
[----:B------:R-:W-:Y:S01]  /*22210*/  ULDC UR4, c[0x0][0x22c] ;  /* 0x00008b0000047ab9 */ /* 0x000fe20000000800 */
[----:B------:R-:W3:Y:S01]  /*22220*/  LDL.LU R13, [R1+0x96c] ;  /* 0x00096c00010d7983 */ /* 0x000ee20000300800 */
[----:B------:R-:W-:-:S03]  /*22230*/  LEA R4, P6, R3, R0, 0x1 ;  /* 0x0000000003047211 */ /* 0x000fc600078c08ff */
[----:B------:R-:W4:Y:S01]  /*22240*/  LDL.LU R21, [R1+0x968] ;  /* 0x0009680001157983 */ /* 0x000f220000300800 */
[----:B------:R-:W-:Y:S01]  /*22250*/  LEA.HI.X.SX32 R5, R3, R2, 0x1, P6 ;  /* 0x0000000203057211 */ /* 0x000fe200030f0eff */
[----:B------:R-:W-:-:S04]  /*22260*/  IMAD R3, R16, 0x4, R12 ;  /* 0x0000000410037824 */ /* 0x000fc800078e020c */
[----:B------:R0:W-:Y:S04]  /*22270*/  @P4 STG.E.U16 desc[UR8][R4.64], R24 ;  /* 0x0000001804004986 */ /* 0x0001e8000c101508 */
[----:B------:R1:W-:Y:S01]  /*22280*/  @P5 STG.E.U16 desc[UR8][R8.64], R10 ;  /* 0x0000000a08005986 */ /* 0x0003e2000c101508 */
[----:B0-----:R-:W-:-:S04]  /*22290*/  LEA R4, P5, R3, R0, 0x1 ;  /* 0x0000000003047211 */ /* 0x001fc800078a08ff */
[----:B------:R-:W-:Y:S02]  /*222a0*/  LEA.HI.X.SX32 R5, R3, R2, 0x1, P5 ;  /* 0x0000000203057211 */ /* 0x000fe400028f0eff */
[----:B--2---:R-:W-:Y:S01]  /*222b0*/  ISETP.LT.AND P4, PT, R20, UR4, !P0 ;  /* 0x0000000414007c0c */ /* 0x004fe2000c781270 */
[----:B------:R-:W-:Y:S01]  /*222c0*/  ULDC UR4, c[0x0][0x22c] ;  /* 0x00008b0000047ab9 */ /* 0x000fe20000000800 */
[----:B------:R-:W2:Y:S01]  /*222d0*/  LDL.LU R20, [R1+0x964] ;  /* 0x0009640001147983 */ /* 0x000ea20000300800 */
[----:B------:R-:W-:Y:S01]  /*222e0*/  ISETP.LT.AND P5, PT, R17, UR4, !P0 ;  /* 0x0000000411007c0c */ /* 0x000fe2000c7a1270 */
[----:B------:R-:W-:Y:S02]  /*222f0*/  IMAD R12, R16, 0x4, R3 ;  /* 0x00000004100c7824 */ /* 0x000fe400078e0203 */
[----:B------:R-:W5:Y:S01]  /*22300*/  LDL.LU R17, [R1+0x960] ;  /* 0x0009600001117983 */ /* 0x000f620000300800 */
[----:B------:R-:W-:Y:S02]  /*22310*/  ULDC UR4, c[0x0][0x22c] ;  /* 0x00008b0000047ab9 */ /* 0x000fe40000000800 */
[----:B-1----:R-:W-:-:S04]  /*22320*/  LEA R8, P6, R12, R0, 0x1 ;  /* 0x000000000c087211 */ /* 0x002fc800078c08ff */
[----:B------:R-:W-:Y:S01]  /*22330*/  LEA.HI.X.SX32 R9, R12, R2, 0x1, P6 ;  /* 0x000000020c097211 */ /* 0x000fe200030f0eff */
[----:B------:R-:W-:Y:S01]  /*22340*/  IMAD R12, R16, 0x4, R12 ;  /* 0x00000004100c7824 */ /* 0x000fe200078e020c */
[----:B------:R0:W-:Y:S04]  /*22350*/  @P2 STG.E.U16 desc[UR8][R4.64], R26 ;  /* 0x0000001a04002986 */ /* 0x0001e8000c101508 */
[----:B0-----:R-:W-:-:S04]  /*22360*/  LEA R4, P2, R12, R0, 0x1 ;  /* 0x000000000c047211 */ /* 0x001fc800078408ff */
[----:B------:R-:W-:Y:S02]  /*22370*/  LEA.HI.X.SX32 R5, R12, R2, 0x1, P2 ;  /* 0x000000020c057211 */ /* 0x000fe400010f0eff */
[----:B---3--:R-:W-:Y:S01]  /*22380*/  ISETP.LT.AND P2, PT, R13, UR4, !P0 ;  /* 0x000000040d007c0c */ /* 0x008fe2000c741270 */
[----:B------:R-:W-:Y:S01]  /*22390*/  IMAD R3, R16, 0x4, R12 ;  /* 0x0000000410037824 */ /* 0x000fe200078e020c */
[----:B------:R-:W3:Y:S01]  /*223a0*/  LDL.LU R13, [R1+0x970] ;  /* 0x00097000010d7983 */ /* 0x000ee20000300800 */
[----:B------:R-:W-:-:S03]  /*223b0*/  ULDC UR4, c[0x0][0x22c] ;  /* 0x00008b0000047ab9 */ /* 0x000fc60000000800 */
[----:B------:R0:W-:Y:S01]  /*223c0*/  @P3 STG.E.U16 desc[UR8][R8.64], R14 ;  /* 0x0000000e08003986 */ /* 0x0001e2000c101508 */
[----:B----4-:R-:W-:Y:S01]  /*223d0*/  ISETP.LT.AND P3, PT, R21, UR5, !P0 ;  /* 0x0000000515007c0c */ /* 0x010fe2000c761270 */
[----:B------:R-:W-:Y:S02]  /*223e0*/  ULDC UR5, c[0x0][0x22c] ;  /* 0x00008b0000057ab9 */ /* 0x000fe40000000800 */
[----:B------:R-:W4:Y:S04]  /*223f0*/  LDL.LU R21, [R1+0x974] ;  /* 0x0009740001157983 */ /* 0x000f280000300800 */
[----:B------:R-:W4:Y:S01]  /*22400*/  LDL.LU R12, [R1+0x978] ;  /* 0x00097800010c7983 */ /* 0x000f220000300800 */
[----:B0-----:R-:W-:-:S03]  /*22410*/  LEA R8, P6, R3, R0, 0x1 ;  /* 0x0000000003087211 */ /* 0x001fc600078c08ff */
[----:B------:R-:W-:Y:S01]  /*22420*/  @P4 STG.E.U16 desc[UR8][R4.64], R18 ;  /* 0x0000001204004986 */ /* 0x000fe2000c101508 */
[----:B------:R-:W-:-:S05]  /*22430*/  LEA.HI.X.SX32 R9, R3, R2, 0x1, P6 ;  /* 0x0000000203097211 */ /* 0x000fca00030f0eff */
[----:B------:R0:W-:Y:S01]  /*22440*/  @P5 STG.E.U16 desc[UR8][R8.64], R22 ;  /* 0x0000001608005986 */ /* 0x0001e2000c101508 */
[----:B--2---:R-:W-:Y:S01]  /*22450*/  ISETP.LT.AND P4, PT, R20, UR4, !P0 ;  /* 0x0000000414007c0c */ /* 0x004fe2000c781270 */
[----:B------:R-:W-:Y:S02]  /*22460*/  ULDC UR4, c[0x0][0x22c] ;  /* 0x00008b0000047ab9 */ /* 0x000fe40000000800 */
[----:B------:R-:W2:Y:S01]  /*22470*/  LDL.LU R20, [R1+0x97c] ;  /* 0x00097c0001147983 */ /* 0x000ea20000300800 */
[----:B-----5:R-:W-:Y:S01]  /*22480*/  ISETP.LT.AND P5, PT, R17, UR4, !P0 ;  /* 0x0000000411007c0c */ /* 0x020fe2000c7a1270 */
[C---:B------:R-:W-:Y:S02]  /*22490*/  IMAD R3, R16.reuse, 0x4, R3 ;  /* 0x0000000410037824 */ /* 0x040fe400078e0203 */
[----:B------:R-:W5:Y:S01]  /*224a0*/  LDL.LU R17, [R1+0x984] ;  /* 0x0009840001117983 */ /* 0x000f620000300800 */
[----:B------:R-:W-:Y:S01]  /*224b0*/  PRMT R10, R29, 0x7632, R10 ;  /* 0x000076321d0a7816 */ /* 0x000fe2000000000a */
[----:B------:R-:W-:Y:S01]  /*224c0*/  ULDC UR4, c[0x0][0x22c] ;  /* 0x00008b0000047ab9 */ /* 0x000fe20000000800 */
[----:B0-----:R-:W-:Y:S01]  /*224d0*/  IMAD R9, R16, 0x4, R3 ;  /* 0x0000000410097824 */ /* 0x001fe200078e0203 */
[----:B------:R-:W-:-:S04]  /*224e0*/  LEA R4, P6, R3, R0, 0x1 ;  /* 0x0000000003047211 */ /* 0x000fc800078c08ff */
[----:B------:R-:W-:Y:S01]  /*224f0*/  LEA.HI.X.SX32 R5, R3, R2, 0x1, P6 ;  /* 0x0000000203057211 */ /* 0x000fe200030f0eff */
[----:B------:R-:W-:Y:S01]  /*22500*/  IMAD R3, R16, 0x4, R9 ;  /* 0x0000000410037824 */ /* 0x000fe200078e0209 */
[C---:B------:R-:W-:Y:S02]  /*22510*/  LEA R8, P6, R9.reuse, R0, 0x1 ;  /* 0x0000000009087211 */ /* 0x040fe400078c08ff */
[----:B------:R-:W-:Y:S01]  /*22520*/  PRMT R6, R6, 0x7632, R6 ;  /* 0x0000763206067816 */ /* 0x000fe20000000006 */
[----:B------:R0:W-:Y:S01]  /*22530*/  @P2 STG.E.U16 desc[UR8][R4.64], R10 ;  /* 0x0000000a04002986 */ /* 0x0001e2000c101508 */
[----:B------:R-:W-:-:S05]  /*22540*/  LEA.HI.X.SX32 R9, R9, R2, 0x1, P6 ;  /* 0x0000000209097211 */ /* 0x000fca00030f0eff */
[----:B------:R1:W-:Y:S01]  /*22550*/  @P3 STG.E.U16 desc[UR8][R8.64], R6 ;  /* 0x0000000608003986 */ /* 0x0003e2000c101508 */
[----:B0-----:R-:W-:-:S04]  /*22560*/  LEA R4, P6, R3, R0, 0x1 ;  /* 0x0000000003047211 */ /* 0x001fc800078c08ff */
[----:B------:R-:W-:Y:S01]  /*22570*/  LEA.HI.X.SX32 R5, R3, R2, 0x1, P6 ;  /* 0x0000000203057211 */ /* 0x000fe200030f0eff */
[--C-:B-1----:R-:W-:Y:S01]  /*22580*/  IMAD R6, R16, 0x4, R3.reuse ;  /* 0x0000000410067824 */ /* 0x102fe200078e0203 */
[----:B------:R-:W-:Y:S02]  /*22590*/  PRMT R3, R24, 0x7632, R3 ;  /* 0x0000763218037816 */ /* 0x000fe40000000003 */
[----:B---3--:R-:W-:-:S03]  /*225a0*/  ISETP.LT.AND P2, PT, R13, UR4, !P0 ;  /* 0x000000040d007c0c */ /* 0x008fc6000c741270 */
[----:B------:R0:W-:Y:S01]  /*225b0*/  @P4 STG.E.U16 desc[UR8][R4.64], R3 ;  /* 0x0000000304004986 */ /* 0x0001e2000c101508 */
[C---:B------:R-:W-:Y:S01]  /*225c0*/  LEA R8, P6, R6.reuse, R0, 0x1 ;  /* 0x0000000006087211 */ /* 0x040fe200078c08ff */
[----:B------:R-:W-:Y:S02]  /*225d0*/  ULDC UR4, c[0x0][0x22c] ;  /* 0x00008b0000047ab9 */ /* 0x000fe40000000800 */
[----:B------:R-:W3:Y:S01]  /*225e0*/  LDL.LU R13, [R1+0x980] ;  /* 0x00098000010d7983 */ /* 0x000ee20000300800 */
[----:B------:R-:W-:Y:S01]  /*225f0*/  LEA.HI.X.SX32 R9, R6, R2, 0x1, P6 ;  /* 0x0000000206097211 */ /* 0x000fe200030f0eff */
[----:B0-----:R-:W-:Y:S01]  /*22600*/  IMAD R3, R16, 0x4, R6 ;  /* 0x0000000410037824 */ /* 0x001fe200078e0206 */
[----:B----4-:R-:W-:Y:S01]  /*22610*/  ISETP.LT.AND P3, PT, R21, UR4, !P0 ;  /* 0x0000000415007c0c */ /* 0x010fe2000c761270 */
[----:B------:R-:W-:Y:S01]  /*22620*/  ULDC UR4, c[0x0][0x22c] ;  /* 0x00008b0000047ab9 */ /* 0x000fe20000000800 */
[----:B------:R-:W-:Y:S02]  /*22630*/  PRMT R10, R10, 0x7632, R10 ;  /* 0x000076320a0a7816 */ /* 0x000fe4000000000a */
[----:B------:R-:W-:-:S02]  /*22640*/  LEA R4, P6, R3, R0, 0x1 ;  /* 0x0000000003047211 */ /* 0x000fc400078c08ff */
[----:B------:R-:W-:Y:S01]  /*22650*/  ISETP.LT.AND P4, PT, R12, UR4, !P0 ;  /* 0x000000040c007c0c */ /* 0x000fe2000c781270 */
[----:B------:R-:W-:Y:S01]  /*22660*/  ULDC UR4, c[0x0][0x22c] ;  /* 0x00008b0000047ab9 */ /* 0x000fe20000000800 */
[----:B------:R-:W-:Y:S01]  /*22670*/  LEA.HI.X.SX32 R5, R3, R2, 0x1, P6 ;  /* 0x0000000203057211 */ /* 0x000fe200030f0eff */
[----:B------:R-:W4:Y:S01]  /*22680*/  LDL.LU R12, [R1+0x988] ;  /* 0x00098800010c7983 */ /* 0x000f220000300800 */
[----:B------:R-:W-:-:S03]  /*22690*/  PRMT R26, R26, 0x7632, R26 ;  /* 0x000076321a1a7816 */ /* 0x000fc6000000001a */
[----:B------:R0:W-:Y:S04]  /*226a0*/  @P5 STG.E.U16 desc[UR8][R8.64], R10 ;  /* 0x0000000a08005986 */ /* 0x0001e8000c101508 */
[----:B------:R-:W4:Y:S04]  /*226b0*/  LDL.LU R25, [R1+0x98c] ;  /* 0x00098c0001197983 */ /* 0x000f280000300800 */
[----:B------:R1:W-:Y:S01]  /*226c0*/  @P2 STG.E.U16 desc[UR8][R4.64], R26 ;  /* 0x0000001a04002986 */ /* 0x0003e2000c101508 */
[----:B--2---:R-:W-:Y:S01]  /*226d0*/  ISETP.LT.AND P5, PT, R20, UR4, !P0 ;  /* 0x0000000414007c0c */ /* 0x004fe2000c7a1270 */
[----:B------:R-:W-:-:S02]  /*226e0*/  ULDC UR4, c[0x0][0x22c] ;  /* 0x00008b0000047ab9 */ /* 0x000fc40000000800 */
[----:B------:R-:W2:Y:S01]  /*226f0*/  LDL.LU R20, [R1+0x4c] ;  /* 0x00004c0001147983 */ /* 0x000ea20000300800 */
[----:B-----5:R-:W-:Y:S01]  /*22700*/  ISETP.LT.AND P2, PT, R17, UR4, !P0 ;  /* 0x0000000411007c0c */ /* 0x020fe2000c741270 */
[----:B------:R-:W-:Y:S02]  /*22710*/  IMAD R6, R16, 0x4, R3 ;  /* 0x0000000410067824 */ /* 0x000fe400078e0203 */
[----:B------:R-:W5:Y:S01]  /*22720*/  LDL.LU R17, [R1+0x990] ;  /* 0x0009900001117983 */ /* 0x000f620000300800 */
[----:B------:R-:W-:Y:S01]  /*22730*/  PRMT R14, R14, 0x7632, R14 ;  /* 0x000076320e0e7816 */ /* 0x000fe2000000000e */
[----:B------:R-:W-:Y:S01]  /*22740*/  ULDC UR4, c[0x0][0x22c] ;  /* 0x00008b0000047ab9 */ /* 0x000fe20000000800 */
[----:B0-----:R-:W-:-:S04]  /*22750*/  LEA R8, P6, R6, R0, 0x1 ;  /* 0x0000000006087211 */ /* 0x001fc800078c08ff */
[----:B------:R-:W-:Y:S01]  /*22760*/  LEA.HI.X.SX32 R9, R6, R2, 0x1, P6 ;  /* 0x0000000206097211 */ /* 0x000fe200030f0eff */
[----:B------:R-:W-:-:S04]  /*22770*/  IMAD R6, R16, 0x4, R6 ;  /* 0x0000000410067824 */ /* 0x000fc800078e0206 */
[----:B------:R0:W-:Y:S01]  /*22780*/  @P3 STG.E.U16 desc[UR8][R8.64], R14 ;  /* 0x0000000e08003986 */ /* 0x0001e2000c101508 */
[----:B-1----:R-:W-:Y:S01]  /*22790*/  LEA R4, P6, R6, R0, 0x1 ;  /* 0x0000000006047211 */ /* 0x002fe200078c08ff */
[----:B------:R-:W-:Y:S01]  /*227a0*/  IMAD R3, R16, 0x4, R6 ;  /* 0x0000000410037824 */ /* 0x000fe200078e0206 */
[----:B------:R-:W-:Y:S02]  /*227b0*/  PRMT R18, R18, 0x7632, R18 ;  /* 0x0000763212127816 */ /* 0x000fe40000000012 */
[----:B------:R-:W-:Y:S01]  /*227c0*/  LEA.HI.X.SX32 R5, R6, R2, 0x1, P6 ;  /* 0x0000000206057211 */ /* 0x000fe200030f0eff */
[----:B------:R-:W-:Y:S01]  /*227d0*/  IMAD R6, R16, 0x4, R3 ;  /* 0x0000000410067824 */ /* 0x000fe200078e0203 */
[----:B0-----:R-:W-:Y:S02]  /*227e0*/  LEA R8, P6, R3, R0, 0x1 ;  /* 0x0000000003087211 */ /* 0x001fe400078c08ff */
[----:B---3--:R-:W-:Y:S01]  /*227f0*/  ISETP.LT.AND P3, PT, R13, UR4, !P0 ;  /* 0x000000040d007c0c */ /* 0x008fe2000c761270 */
[----:B------:R0:W-:Y:S01]  /*22800*/  @P4 STG.E.U16 desc[UR8][R4.64], R18 ;  /* 0x0000001204004986 */ /* 0x0001e2000c101508 */
[----:B------:R-:W-:Y:S01]  /*22810*/  LEA.HI.X.SX32 R9, R3, R2, 0x1, P6 ;  /* 0x0000000203097211 */ /* 0x000fe200030f0eff */
[----:B------:R-:W-:-:S02]  /*22820*/  ULDC UR4, c[0x0][0x22c] ;  /* 0x00008b0000047ab9 */ /* 0x000fc40000000800 */
[----:B------:R-:W3:Y:S04]  /*22830*/  LDL.LU R13, [R1+0x994] ;  /* 0x00099400010d7983 */ /* 0x000ee80000300800 */
[----:B------:R-:W3:Y:S01]  /*22840*/  LDL.LU R24, [R1+0x3c] ;  /* 0x00003c0001187983 */ /* 0x000ee20000300800 */
[----:B------:R-:W-:-:S03]  /*22850*/  PRMT R22, R22, 0x7632, R22 ;  /* 0x0000763216167816 */ /* 0x000fc60000000016 */
[----:B------:R-:W3:Y:S01]  /*22860*/  LDL.LU R21, [R1+0x99c] ;  /* 0x00099c0001157983 */ /* 0x000ee20000300800 */
[----:B0-----:R-:W-:Y:S02]  /*22870*/  LEA R4, P6, R6, R0, 0x1 ;  /* 0x0000000006047211 */ /* 0x001fe400078c08ff */
[----:B----4-:R-:W-:Y:S01]  /*22880*/  ISETP.LT.AND P4, PT, R12, UR4, !P0 ;  /* 0x000000040c007c0c */ /* 0x010fe2000c781270 */
[----:B------:R-:W-:Y:S01]  /*22890*/  ULDC UR4, c[0x0][0x22c] ;  /* 0x00008b0000047ab9 */ /* 0x000fe20000000800 */
[----:B------:R-:W-:Y:S01]  /*228a0*/  LEA.HI.X.SX32 R5, R6, R2, 0x1, P6 ;  /* 0x0000000206057211 */ /* 0x000fe200030f0eff */
[----:B------:R-:W4:Y:S04]  /*228b0*/  LDL.LU R12, [R1+0x998] ;  /* 0x00099800010c7983 */ /* 0x000f280000300800 */
[----:B------:R0:W-:Y:S01]  /*228c0*/  @P5 STG.E.U16 desc[UR8][R8.64], R22 ;  /* 0x0000001608005986 */ /* 0x0001e2000c101508 */
[----:B------:R-:W-:Y:S01]  /*228d0*/  ISETP.LT.AND P5, PT, R25, UR4, !P0 ;  /* 0x0000000419007c0c */ /* 0x000fe2000c7a1270 */
[----:B------:R-:W-:-:S02]  /*228e0*/  ULDC UR4, c[0x0][0x22c] ;  /* 0x00008b0000047ab9 */ /* 0x000fc40000000800 */
[----:B------:R-:W4:Y:S04]  /*228f0*/  LDL.LU R18, [R1+0x9ac] ;  /* 0x0009ac0001127983 */ /* 0x000f280000300800 */
[----:B--2---:R1:W-:Y:S01]  /*22900*/  @P2 STG.E.U16 desc[UR8][R4.64], R20 ;  /* 0x0000001404002986 */ /* 0x0043e2000c101508 */
[----:B-----5:R-:W-:Y:S01]  /*22910*/  ISETP.LT.AND P2, PT, R17, UR4, !P0 ;  /* 0x0000000411007c0c */ /* 0x020fe2000c741270 */
[----:B0-----:R-:W-:Y:S02]  /*22920*/  IMAD R9, R16, 0x4, R6 ;  /* 0x0000000410097824 */ /* 0x001fe400078e0206 */
[----:B------:R-:W2:Y:S01]  /*22930*/  LDL.LU R17, [R1+0x9a8] ;  /* 0x0009a80001117983 */ /* 0x000ea20000300800 */
[----:B------:R-:W-:-:S03]  /*22940*/  ULDC UR4, c[0x0][0x22c] ;  /* 0x00008b0000047ab9 */ /* 0x000fc60000000800 */
[----:B------:R-:W5:Y:S01]  /*22950*/  LDL.LU R14, [R1+0x9a4] ;  /* 0x0009a400010e7983 */ /* 0x000f620000300800 */
[----:B------:R-:W-:Y:S01]  /*22960*/  LEA R8, P6, R9, R0, 0x1 ;  /* 0x0000000009087211 */ /* 0x000fe200078c08ff */
[----:B------:R-:W-:-:S03]  /*22970*/  IMAD R3, R16, 0x4, R9 ;  /* 0x0000000410037824 */ /* 0x000fc600078e0209 */
[----:B------:R-:W-:Y:S01]  /*22980*/  LEA.HI.X.SX32 R9, R9, R2, 0x1, P6 ;  /* 0x0000000209097211 */ /* 0x000fe200030f0eff */
[----:B------:R-:W-:Y:S01]  /*22990*/  IMAD R6, R16, 0x4, R3 ;  /* 0x0000000410067824 */ /* 0x000fe200078e0203 */
[----:B-1----:R-:W-:-:S03]  /*229a0*/  LEA R4, P6, R3, R0, 0x1 ;  /* 0x0000000003047211 */ /* 0x002fc600078c08ff */
[----:B------:R0:W-:Y:S01]  /*229b0*/  @P3 STG.E.U16 desc[UR8][R8.64], R7 ;  /* 0x0000000708003986 */ /* 0x0001e2000c101508 */
[----:B------:R-:W-:Y:S01]  /*229c0*/  LEA.HI.X.SX32 R5, R3, R2, 0x1, P6 ;  /* 0x0000000203057211 */ /* 0x000fe200030f0eff */
[----:B------:R-:W-:Y:S01]  /*229d0*/  IMAD R3, R16, 0x4, R6 ;  /* 0x0000000410037824 */ /* 0x000fe200078e0206 */
[----:B0-----:R-:W-:-:S04]  /*229e0*/  LEA R8, P3, R6, R0, 0x1 ;  /* 0x0000000006087211 */ /* 0x001fc800078608ff */
[----:B------:R-:W-:Y:S02]  /*229f0*/  LEA.HI.X.SX32 R9, R6, R2, 0x1, P3 ;  /* 0x0000000206097211 */ /* 0x000fe400018f0eff */
[----:B------:R-:W2:Y:S01]  /*22a00*/  LDL.LU R6, [R1+0x9b0] ;  /* 0x0009b00001067983 */ /* 0x000ea20000300800 */
[----:B---3--:R-:W-:Y:S01]  /*22a10*/  ISETP.LT.AND P3, PT, R13, UR4, !P0 ;  /* 0x000000040d007c0c */ /* 0x008fe2000c761270 */
[----:B------:R-:W-:Y:S01]  /*22a20*/  IMAD R13, R16, 0x4, R3 ;  /* 0x00000004100d7824 */ /* 0x000fe200078e0203 */
[----:B------:R-:W-:Y:S01]  /*22a30*/  ULDC UR4, c[0x0][0x22c] ;  /* 0x00008b0000047ab9 */ /* 0x000fe20000000800 */
[----:B------:R0:W-:Y:S04]  /*22a40*/  @P4 STG.E.U16 desc[UR8][R4.64], R24 ;  /* 0x0000001804004986 */ /* 0x0001e8000c101508 */
[----:B------:R1:W-:Y:S01]  /*22a50*/  @P5 STG.E.U16 desc[UR8][R8.64], R11 ;  /* 0x0000000b08005986 */ /* 0x0003e2000c101508 */
[----:B------:R-:W-:Y:S01]  /*22a60*/  ISETP.LT.AND P5, PT, R21, UR4, !P0 ;  /* 0x0000000415007c0c */ /* 0x000fe2000c7a1270 */
[----:B------:R-:W-:Y:S01]  /*22a70*/  ULDC UR4, c[0x0][0x22c] ;  /* 0x00008b0000047ab9 */ /* 0x000fe20000000800 */
[----:B0-----:R-:W-:-:S02]  /*22a80*/  LEA R4, P4, R3, R0, 0x1 ;  /* 0x0000000003047211 */ /* 0x001fc400078808ff */
[----:B-1----:R-:W-:Y:S02]  /*22a90*/  LEA R8, P6, R13, R0, 0x1 ;  /* 0x000000000d087211 */ /* 0x002fe400078c08ff */
[-C--:B------:R-:W-:Y:S02]  /*22aa0*/  LEA.HI.X.SX32 R5, R3, R2.reuse, 0x1, P4 ;  /* 0x0000000203057211 */ /* 0x080fe400020f0eff */
[----:B------:R-:W-:Y:S01]  /*22ab0*/  LEA.HI.X.SX32 R9, R13, R2, 0x1, P6 ;  /* 0x000000020d097211 */ /* 0x000fe200030f0eff */
[----:B------:R-:W-:Y:S02]  /*22ac0*/  IMAD R13, R16, 0x4, R13 ;  /* 0x00000004100d7824 */ /* 0x000fe400078e020d */
[----:B------:R0:W-:Y:S01]  /*22ad0*/  @P2 STG.E.U16 desc[UR8][R4.64], R27 ;  /* 0x0000001b04002986 */ /* 0x0001e2000c101508 */
[----:B----4-:R-:W-:Y:S01]  /*22ae0*/  ISETP.LT.AND P4, PT, R12, UR4, !P0 ;  /* 0x000000040c007c0c */ /* 0x010fe2000c781270 */
[----:B------:R-:W-:Y:S02]  /*22af0*/  ULDC UR4, c[0x0][0x22c] ;  /* 0x00008b0000047ab9 */ /* 0x000fe40000000800 */
[----:B------:R-:W3:Y:S01]  /*22b00*/  LDL.LU R12, [R1+0x9a0] ;  /* 0x0009a000010c7983 */ /* 0x000ee20000300800 */
[----:B0-----:R-:W-:-:S03]  /*22b10*/  LEA R4, P2, R13, R0, 0x1 ;  /* 0x000000000d047211 */ /* 0x001fc600078408ff */
[----:B------:R0:W-:Y:S01]  /*22b20*/  @P3 STG.E.U16 desc[UR8][R8.64], R15 ;  /* 0x0000000f08003986 */ /* 0x0001e2000c101508 */
[----:B------:R-:W-:Y:S02]  /*22b30*/  LEA.HI.X.SX32 R5, R13, R2, 0x1, P2 ;  /* 0x000000020d057211 */ /* 0x000fe400010f0eff */
[----:B------:R-:W-:Y:S01]  /*22b40*/  ISETP.LT.AND P3, PT, R18, UR4, !P0 ;  /* 0x0000000412007c0c */ /* 0x000fe2000c761270 */
[----:B------:R-:W-:Y:S01]  /*22b50*/  ULDC UR4, c[0x0][0x22c] ;  /* 0x00008b0000047ab9 */ /* 0x000fe20000000800 */
[----:B------:R-:W4:Y:S04]  /*22b60*/  LDL.LU R18, [R1+0x9b4] ;  /* 0x0009b40001127983 */ /* 0x000f280000300800 */
[----:B------:R1:W-:Y:S01]  /*22b70*/  @P5 STG.E.U16 desc[UR8][R4.64], R19 ;  /* 0x0000001304005986 */ /* 0x0003e2000c101508 */
[----:B-----5:R-:W-:Y:S01]  /*22b80*/  ISETP.LT.AND P5, PT, R14, UR4, !P0 ;  /* 0x000000040e007c0c */ /* 0x020fe2000c7a1270 */
[----:B------:R-:W-:-:S02]  /*22b90*/  IMAD R3, R16, 0x4, R13 ;  /* 0x0000000410037824 */ /* 0x000fc400078e020d */
[----:B------:R-:W5:Y:S01]  /*22ba0*/  LDL.LU R14, [R1+0x954] ;  /* 0x00095400010e7983 */ /* 0x000f620000300800 */
[----:B--2---:R-:W-:Y:S01]  /*22bb0*/  ISETP.LT.AND P2, PT, R17, UR5, !P0 ;  /* 0x0000000511007c0c */ /* 0x004fe2000c741270 */
[----:B------:R-:W-:Y:S01]  /*22bc0*/  ULDC UR4, c[0x0][0x22c] ;  /* 0x00008b0000047ab9 */ /* 0x000fe20000000800 */
[----:B------:R-:W-:Y:S01]  /*22bd0*/  PRMT R10, R7, 0x7632, R10 ;  /* 0x00007632070a7816 */ /* 0x000fe2000000000a */
[----:B------:R-:W-:Y:S01]  /*22be0*/  ULDC UR5, c[0x0][0x22c] ;  /* 0x00008b0000057ab9 */ /* 0x000fe20000000800 */
[----:B0-----:R-:W-:-:S04]  /*22bf0*/  LEA R8, P6, R3, R0, 0x1 ;  /* 0x0000000003087211 */ /* 0x001fc800078c08ff */
[----:B------:R-:W-:Y:S01]  /*22c00*/  LEA.HI.X.SX32 R9, R3, R2, 0x1, P6 ;  /* 0x0000000203097211 */ /* 0x000fe200030f0eff */
[----:B------:R-:W-:-:S04]  /*22c10*/  IMAD R3, R16, 0x4, R3 ;  /* 0x0000000410037824 */ /* 0x000fc800078e0203 */
[----:B------:R-:W-:Y:S01]  /*22c20*/  IMAD R21, R16, 0x4, R3 ;  /* 0x0000000410157824 */ /* 0x000fe200078e0203 */
[----:B-1----:R-:W-:-:S03]  /*22c30*/  LEA R4, P6, R3, R0, 0x1 ;  /* 0x0000000003047211 */ /* 0x002fc600078c08ff */
[C---:B------:R-:W-:Y:S01]  /*22c40*/  IMAD R17, R16.reuse, 0x4, R21 ;  /* 0x0000000410117824 */ /* 0x040fe200078e0215 */
[----:B------:R0:W-:Y:S01]  /*22c50*/  @P4 STG.E.U16 desc[UR8][R8.64], R23 ;  /* 0x0000001708004986 */ /* 0x0001e2000c101508 */
[----:B------:R-:W-:Y:S02]  /*22c60*/  LEA.HI.X.SX32 R5, R3, R2, 0x1, P6 ;  /* 0x0000000203057211 */ /* 0x000fe400030f0eff */
[----:B------:R-:W-:Y:S01]  /*22c70*/  IMAD R13, R16, 0x4, R17 ;  /* 0x00000004100d7824 */ /* 0x000fe200078e0211 */
[----:B------:R-:W-:-:S03]  /*22c80*/  ISETP.LT.AND P4, PT, R6, UR4, !P0 ;  /* 0x0000000406007c0c */ /* 0x000fc6000c781270 */
[----:B------:R-:W-:Y:S01]  /*22c90*/  IMAD R3, R16, 0x4, R13 ;  /* 0x0000000410037824 */ /* 0x000fe200078e020d */
[C---:B------:R-:W-:Y:S01]  /*22ca0*/  LEA R6, P6, R21.reuse, R0, 0x1 ;  /* 0x0000000015067211 */ /* 0x040fe200078c08ff */
[----:B------:R-:W-:Y:S01]  /*22cb0*/  ULDC UR4, c[0x0][0x22c] ;  /* 0x00008b0000047ab9 */ /* 0x000fe20000000800 */
[----:B0-----:R-:W-:Y:S02]  /*22cc0*/  PRMT R9, R20, 0x7632, R9 ;  /* 0x0000763214097816 */ /* 0x001fe40000000009 */
[----:B------:R-:W-:Y:S01]  /*22cd0*/  LEA.HI.X.SX32 R7, R21, R2, 0x1, P6 ;  /* 0x0000000215077211 */ /* 0x000fe200030f0eff */
[C---:B------:R-:W-:Y:S02]  /*22ce0*/  IMAD R21, R16.reuse, 0x4, R3 ;  /* 0x0000000410157824 */ /* 0x040fe400078e0203 */
[----:B------:R0:W-:Y:S02]  /*22cf0*/  @P3 STG.E.U16 desc[UR8][R4.64], R9 ;  /* 0x0000000904003986 */ /* 0x0001e4000c101508 */
[----:B------:R-:W-:-:S02]  /*22d00*/  IMAD R25, R16, 0x4, R21 ;  /* 0x0000000410197824 */ /* 0x000fc400078e0215 */
[----:B------:R1:W-:Y:S01]  /*22d10*/  @P2 STG.E.U16 desc[UR8][R6.64], R10 ;  /* 0x0000000a06002986 */ /* 0x0003e2000c101508 */
[-C--:B------:R-:W-:Y:S01]  /*22d20*/  LEA R8, P6, R13, R0.reuse, 0x1 ;  /* 0x000000000d087211 */ /* 0x080fe200078c08ff */
[----:B------:R-:W-:Y:S01]  /*22d30*/  IMAD R29, R16, 0x4, R25 ;  /* 0x00000004101d7824 */ /* 0x000fe200078e0219 */
[----:B0-----:R-:W-:-:S04]  /*22d40*/  LEA R4, P2, R17, R0, 0x1 ;  /* 0x0000000011047211 */ /* 0x001fc800078408ff */
[----:B------:R-:W-:Y:S02]  /*22d50*/  LEA.HI.X.SX32 R5, R17, R2, 0x1, P2 ;  /* 0x0000000211057211 */ /* 0x000fe400010f0eff */
[----:B-1----:R-:W-:Y:S02]  /*22d60*/  LEA R6, P2, R3, R0, 0x1 ;  /* 0x0000000003067211 */ /* 0x002fe400078408ff */
[-C--:B------:R-:W-:Y:S02]  /*22d70*/  LEA.HI.X.SX32 R9, R13, R2.reuse, 0x1, P6 ;  /* 0x000000020d097211 */ /* 0x080fe400030f0eff */
[----:B------:R-:W-:Y:S02]  /*22d80*/  LEA.HI.X.SX32 R7, R3, R2, 0x1, P2 ;  /* 0x0000000203077211 */ /* 0x000fe400010f0eff */
[-C--:B------:R-:W-:Y:S02]  /*22d90*/  LEA R16, P6, R21, R0.reuse, 0x1 ;  /* 0x0000000015107211 */ /* 0x080fe400078c08ff */
[----:B---3--:R-:W-:Y:S01]  /*22da0*/  ISETP.LT.AND P3, PT, R12, UR4, !P0 ;  /* 0x000000040c007c0c */ /* 0x008fe2000c761270 */
[----:B------:R-:W-:Y:S01]  /*22db0*/  ULDC UR4, c[0x0][0x22c] ;  /* 0x00008b0000047ab9 */ /* 0x000fe20000000800 */
[----:B------:R-:W-:-:S02]  /*22dc0*/  LEA R12, P2, R29, R0, 0x1 ;  /* 0x000000001d0c7211 */ /* 0x000fc400078408ff */
[-C--:B------:R-:W-:Y:S02]  /*22dd0*/  LEA.HI.X.SX32 R17, R21, R2.reuse, 0x1, P6 ;  /* 0x0000000215117211 */ /* 0x080fe400030f0eff */
[----:B------:R-:W-:Y:S02]  /*22de0*/  LEA.HI.X.SX32 R13, R29, R2, 0x1, P2 ;  /* 0x000000021d0d7211 */ /* 0x000fe400010f0eff */
[----:B------:R-:W-:Y:S02]  /*22df0*/  LEA R20, P6, R25, R0, 0x1 ;  /* 0x0000000019147211 */ /* 0x000fe400078c08ff */
[----:B------:R-:W-:Y:S02]  /*22e00*/  PRMT R11, R11, 0x7632, R11 ;  /* 0x000076320b0b7816 */ /* 0x000fe4000000000b */
[----:B------:R-:W-:Y:S02]  /*22e10*/  LEA.HI.X.SX32 R21, R25, R2, 0x1, P6 ;  /* 0x0000000219157211 */ /* 0x000fe400030f0eff */
[----:B----4-:R-:W-:-:S02]  /*22e20*/  ISETP.LT.AND P2, PT, R18, UR4, !P0 ;  /* 0x0000000412007c0c */ /* 0x010fc4000c741270 */
[----:B------:R-:W-:Y:S02]  /*22e30*/  PRMT R2, R24, 0x7632, R2 ;  /* 0x0000763218027816 */ /* 0x000fe40000000002 */
[----:B------:R-:W-:Y:S02]  /*22e40*/  PRMT R3, R27, 0x7632, R3 ;  /* 0x000076321b037816 */ /* 0x000fe40000000003 */
[----:B------:R-:W-:Y:S01]  /*22e50*/  PRMT R15, R15, 0x7632, R15 ;  /* 0x000076320f0f7816 */ /* 0x000fe2000000000f */
[----:B------:R0:W-:Y:S01]  /*22e60*/  @P5 STG.E.U16 desc[UR8][R4.64], R2 ;  /* 0x0000000204005986 */ /* 0x0001e2000c101508 */
[----:B------:R-:W-:-:S03]  /*22e70*/  PRMT R10, R19, 0x7632, R10 ;  /* 0x00007632130a7816 */ /* 0x000fc6000000000a */
[----:B------:R0:W-:Y:S04]  /*22e80*/  @P4 STG.E.U16 desc[UR8][R8.64], R11 ;  /* 0x0000000b08004986 */ /* 0x0001e8000c101508 */
[----:B------:R0:W-:Y:S04]  /*22e90*/  @P3 STG.E.U16 desc[UR8][R6.64], R3 ;  /* 0x0000000306003986 */ /* 0x0001e8000c101508 */
[----:B------:R0:W-:Y:S01]  /*22ea0*/  @P2 STG.E.U16 desc[UR8][R16.64], R15 ;  /* 0x0000000f10002986 */ /* 0x0001e2000c101508 */
[----:B-----5:R-:W-:-:S13]  /*22eb0*/  ISETP.LT.AND P0, PT, R14, UR5, !P0 ;  /* 0x000000050e007c0c */ /* 0x020fda000c701270 */
[----:B------:R0:W-:Y:S01]  /*22ec0*/  @P0 STG.E.U16 desc[UR8][R20.64], R10 ;  /* 0x0000000a14000986 */ /* 0x0001e2000c101508 */
[----:B------:R-:W-:Y:S05]  /*22ed0*/  @!P1 EXIT ;  /* 0x000000000000994d */ /* 0x000fea0003800000 */
[----:B0-----:R-:W-:-:S05]  /*22ee0*/  PRMT R6, R23, 0x7632, R6 ;  /* 0x0000763217067816 */ /* 0x001fca0000000006 */
[----:B------:R-:W-:Y:S01]  /*22ef0*/  STG.E.U16 desc[UR8][R12.64], R6 ;  /* 0x000000060c007986 */ /* 0x000fe2000c101508 */
[----:B------:R-:W-:Y:S05]  /*22f00*/  EXIT ;  /* 0x000000000000794d */ /* 0x000fea0003800000 */
.L_x_3:
[----:B------:R-:W-:-:S00]  /*22f10*/  BRA `(.L_x_3) ;  /* 0xfffffffc00fc7947 */ /* 0x000fc0000383ffff */
[----:B------:R-:W-:-:S00]  /*22f20*/  NOP ;  /* 0x0000000000007918 */ /* 0x000fc00000000000 */
        /* <DEDUP_REMOVED lines=13> */
.L_x_4:


//--------------------- .nv.shared.matmul_kernel  --------------------------
	.section	.nv.shared.matmul_kernel,"aw",@nobits
	.sectionflags	@""
	.align	16
	.zero		1024


//--------------------- .nv.shared.reserved.0     --------------------------
	.section	.nv.shared.reserved.0,"aw",@nobits
	.weak		__nv_reservedSMEM_offset_0_alias
	.size		__nv_reservedSMEM_offset_0_alias, 0, 0
	.other		__nv_reservedSMEM_offset_0_alias,@"STO_CUDA_RESERVED_SHARED STV_DEFAULT"
__nv_reservedSMEM_offset_0_alias:
	.zero		0


//--------------------- .nv.constant0.matmul_kernel --------------------------
	.section	.nv.constant0.matmul_kernel,"a",@progbits
	.sectionflags	@""
	.align	4
.nv.constant0.matmul_kernel:
	.zero		608


//--------------------- SYMBOLS --------------------------

	.type		.nv.reservedSmem.offset0,@object
	.size		.nv.reservedSmem.offset0,0x4
